	.target	sm_103a

	.elftype	@"ET_EXEC"


//--------------------- .note.nv.tkinfo           --------------------------
	.section	.note.nv.tkinfo,"",@"SHT_NOTE"
	.sectionflags	@"SHF_NOTE_NV_TKINFO"
	.tkinfo
        /*0018*/ 	.word	0x00000002
        /*0030*/ 	.string	""
        /*0030*/ 	.string	"ptxas"
        /*0030*/ 	.string	"Cuda compilation tools, release 13.0, V13.0.88"
        /*0030*/ 	.string	"Build cuda_13.0.r13.0/compiler.36424714_0"
        /*0030*/ 	.string	"-arch sm_103a -m 64 "



//--------------------- .note.nv.cuinfo           --------------------------
	.section	.note.nv.cuinfo,"",@"SHT_NOTE"
	.sectionflags	@"SHF_NOTE_NV_CUINFO"
        /*0018*/ 	.short	0x0002
        /*001a*/ 	.short	0x0067
        /*001c*/ 	.short	0x0082
	.zero		2


//--------------------- .nv.info                  --------------------------
	.section	.nv.info,"",@"SHT_CUDA_INFO"
	.align	4


	//----- nvinfo : EIATTR_REGCOUNT
	.align		4
        /*0000*/ 	.byte	0x04, 0x2f
        /*0002*/ 	.short	(.L_1 - .L_0)
	.align		4
.L_0:
        /*0004*/ 	.word	index@(_ZN17fastertransformer13add_bias_tanhI6__halfEEvPT_PKS2_ii)
        /*0008*/ 	.word	0x00000016


	//----- nvinfo : EIATTR_FRAME_SIZE
	.align		4
.L_1:
        /*000c*/ 	.byte	0x04, 0x11
        /*000e*/ 	.short	(.L_3 - .L_2)
	.align		4
.L_2:
        /*0010*/ 	.word	index@(_ZN17fastertransformer13add_bias_tanhI6__halfEEvPT_PKS2_ii)
        /*0014*/ 	.word	0x00000000


	//----- nvinfo : EIATTR_REGCOUNT
	.align		4
.L_3:
        /*0018*/ 	.byte	0x04, 0x2f
        /*001a*/ 	.short	(.L_5 - .L_4)
	.align		4
.L_4:
        /*001c*/ 	.word	index@(_ZN17fastertransformer14sigmoid_kernelI7__half2EEvPT_if)
        /*0020*/ 	.word	0x0000000b


	//----- nvinfo : EIATTR_FRAME_SIZE
	.align		4
.L_5:
        /*0024*/ 	.byte	0x04, 0x11
        /*0026*/ 	.short	(.L_7 - .L_6)
	.align		4
.L_6:
        /*0028*/ 	.word	index@(_ZN17fastertransformer14sigmoid_kernelI7__half2EEvPT_if)
        /*002c*/ 	.word	0x00000000


	//----- nvinfo : EIATTR_REGCOUNT
	.align		4
.L_7:
        /*0030*/ 	.byte	0x04, 0x2f
        /*0032*/ 	.short	(.L_9 - .L_8)
	.align		4
.L_8:
        /*0034*/ 	.word	index@(_ZN17fastertransformer18generic_activationINS_14GeluActivationEffEEvPT0_PKT1_PKS2_S6_PKiS8_iPKfSC_SA_iii)
        /*0038*/ 	.word	0x00000020


	//----- nvinfo : EIATTR_FRAME_SIZE
	.align		4
.L_9:
        /*003c*/ 	.byte	0x04, 0x11
        /*003e*/ 	.short	(.L_11 - .L_10)
	.align		4
.L_10:
        /*0040*/ 	.word	index@(_ZN17fastertransformer18generic_activationINS_14GeluActivationEffEEvPT0_PKT1_PKS2_S6_PKiS8_iPKfSC_SA_iii)
        /*0044*/ 	.word	0x00000000


	//----- nvinfo : EIATTR_REGCOUNT
	.align		4
.L_11:
        /*0048*/ 	.byte	0x04, 0x2f
        /*004a*/ 	.short	(.L_13 - .L_12)
	.align		4
.L_12:
        /*004c*/ 	.word	index@(_ZN17fastertransformer18generic_activationINS_14GeluActivationE7__half2S2_EEvPT0_PKT1_PKS3_S7_PKiS9_iPKfSD_SB_iii)
        /*0050*/ 	.word	0x00000020


	//----- nvinfo : EIATTR_FRAME_SIZE
	.align		4
.L_13:
        /*0054*/ 	.byte	0x04, 0x11
        /*0056*/ 	.short	(.L_15 - .L_14)
	.align		4
.L_14:
        /*0058*/ 	.word	index@(_ZN17fastertransformer18generic_activationINS_14GeluActivationE7__half2S2_EEvPT0_PKT1_PKS3_S7_PKiS9_iPKfSD_SB_iii)
        /*005c*/ 	.word	0x00000000


	//----- nvinfo : EIATTR_REGCOUNT
	.align		4
.L_15:
        /*0060*/ 	.byte	0x04, 0x2f
        /*0062*/ 	.short	(.L_17 - .L_16)
	.align		4
.L_16:
        /*0064*/ 	.word	index@(_ZN17fastertransformer18generic_activationINS_14ReluActivationEffEEvPT0_PKT1_PKS2_S6_PKiS8_iPKfSC_SA_iii)
        /*0068*/ 	.word	0x00000020


	//----- nvinfo : EIATTR_FRAME_SIZE
	.align		4
.L_17:
        /*006c*/ 	.byte	0x04, 0x11
        /*006e*/ 	.short	(.L_19 - .L_18)
	.align		4
.L_18:
        /*0070*/ 	.word	index@(_ZN17fastertransformer18generic_activationINS_14ReluActivationEffEEvPT0_PKT1_PKS2_S6_PKiS8_iPKfSC_SA_iii)
        /*0074*/ 	.word	0x00000000


	//----- nvinfo : EIATTR_REGCOUNT
	.align		4
.L_19:
        /*0078*/ 	.byte	0x04, 0x2f
        /*007a*/ 	.short	(.L_21 - .L_20)
	.align		4
.L_20:
        /*007c*/ 	.word	index@(_ZN17fastertransformer18generic_activationINS_14ReluActivationE7__half2S2_EEvPT0_PKT1_PKS3_S7_PKiS9_iPKfSD_SB_iii)
        /*0080*/ 	.word	0x00000020


	//----- nvinfo : EIATTR_FRAME_SIZE
	.align		4
.L_21:
        /*0084*/ 	.byte	0x04, 0x11
        /*0086*/ 	.short	(.L_23 - .L_22)
	.align		4
.L_22:
        /*0088*/ 	.word	index@(_ZN17fastertransformer18generic_activationINS_14ReluActivationE7__half2S2_EEvPT0_PKT1_PKS3_S7_PKiS9_iPKfSD_SB_iii)
        /*008c*/ 	.word	0x00000000


	//----- nvinfo : EIATTR_REGCOUNT
	.align		4
.L_23:
        /*0090*/ 	.byte	0x04, 0x2f
        /*0092*/ 	.short	(.L_25 - .L_24)
	.align		4
.L_24:
        /*0094*/ 	.word	index@(_ZN17fastertransformer18generic_activationINS_14SiluActivationEffEEvPT0_PKT1_PKS2_S6_PKiS8_iPKfSC_SA_iii)
        /*0098*/ 	.word	0x00000020


	//----- nvinfo : EIATTR_FRAME_SIZE
	.align		4
.L_25:
        /*009c*/ 	.byte	0x04, 0x11
        /*009e*/ 	.short	(.L_27 - .L_26)
	.align		4
.L_26:
        /*00a0*/ 	.word	index@(_ZN17fastertransformer18generic_activationINS_14SiluActivationEffEEvPT0_PKT1_PKS2_S6_PKiS8_iPKfSC_SA_iii)
        /*00a4*/ 	.word	0x00000000


	//----- nvinfo : EIATTR_REGCOUNT
	.align		4
.L_27:
        /*00a8*/ 	.byte	0x04, 0x2f
        /*00aa*/ 	.short	(.L_29 - .L_28)
	.align		4
.L_28:
        /*00ac*/ 	.word	index@(_ZN17fastertransformer18generic_activationINS_14SiluActivationE7__half2S2_EEvPT0_PKT1_PKS3_S7_PKiS9_iPKfSD_SB_iii)
        /*00b0*/ 	.word	0x00000020


	//----- nvinfo : EIATTR_FRAME_SIZE
	.align		4
.L_29:
        /*00b4*/ 	.byte	0x04, 0x11
        /*00b6*/ 	.short	(.L_31 - .L_30)
	.align		4
.L_30:
        /*00b8*/ 	.word	index@(_ZN17fastertransformer18generic_activationINS_14SiluActivationE7__half2S2_EEvPT0_PKT1_PKS3_S7_PKiS9_iPKfSD_SB_iii)
        /*00bc*/ 	.word	0x00000000


	//----- nvinfo : EIATTR_REGCOUNT
	.align		4
.L_31:
        /*00c0*/ 	.byte	0x04, 0x2f
        /*00c2*/ 	.short	(.L_33 - .L_32)
	.align		4
.L_32:
        /*00c4*/ 	.word	index@(_ZN17fastertransformer18generic_activationINS_18IdentityActivationEffEEvPT0_PKT1_PKS2_S6_PKiS8_iPKfSC_SA_iii)
        /*00c8*/ 	.word	0x0000001f


	//----- nvinfo : EIATTR_FRAME_SIZE
	.align		4
.L_33:
        /*00cc*/ 	.byte	0x04, 0x11
        /*00ce*/ 	.short	(.L_35 - .L_34)
	.align		4
.L_34:
        /*00d0*/ 	.word	index@(_ZN17fastertransformer18generic_activationINS_18IdentityActivationEffEEvPT0_PKT1_PKS2_S6_PKiS8_iPKfSC_SA_iii)
        /*00d4*/ 	.word	0x00000000


	//----- nvinfo : EIATTR_REGCOUNT
	.align		4
.L_35:
        /*00d8*/ 	.byte	0x04, 0x2f
        /*00da*/ 	.short	(.L_37 - .L_36)
	.align		4
.L_36:
        /*00dc*/ 	.word	index@(_ZN17fastertransformer18generic_activationINS_18IdentityActivationE7__half2S2_EEvPT0_PKT1_PKS3_S7_PKiS9_iPKfSD_SB_iii)
        /*00e0*/ 	.word	0x00000020


	//----- nvinfo : EIATTR_FRAME_SIZE
	.align		4
.L_37:
        /*00e4*/ 	.byte	0x04, 0x11
        /*00e6*/ 	.short	(.L_39 - .L_38)
	.align		4
.L_38:
        /*00e8*/ 	.word	index@(_ZN17fastertransformer18generic_activationINS_18IdentityActivationE7__half2S2_EEvPT0_PKT1_PKS3_S7_PKiS9_iPKfSD_SB_iii)
        /*00ec*/ 	.word	0x00000000


	//----- nvinfo : EIATTR_REGCOUNT
	.align		4
.L_39:
        /*00f0*/ 	.byte	0x04, 0x2f
        /*00f2*/ 	.short	(.L_41 - .L_40)
	.align		4
.L_40:
        /*00f4*/ 	.word	index@(_ZN17fastertransformer18generic_activationINS_18IdentityActivationEf6__halfEEvPT0_PKT1_PKS3_S7_PKiS9_iPKfSD_SB_iii)
        /*00f8*/ 	.word	0x0000001f


	//----- nvinfo : EIATTR_FRAME_SIZE
	.align		4
.L_41:
        /*00fc*/ 	.byte	0x04, 0x11
        /*00fe*/ 	.short	(.L_43 - .L_42)
	.align		4
.L_42:
        /*0100*/ 	.word	index@(_ZN17fastertransformer18generic_activationINS_18IdentityActivationEf6__halfEEvPT0_PKT1_PKS3_S7_PKiS9_iPKfSD_SB_iii)
        /*0104*/ 	.word	0x00000000


	//----- nvinfo : EIATTR_REGCOUNT
	.align		4
.L_43:
        /*0108*/ 	.byte	0x04, 0x2f
        /*010a*/ 	.short	(.L_45 - .L_44)
	.align		4
.L_44:
        /*010c*/ 	.word	index@(_ZN17fastertransformer13add_bias_tanhIfEEvPT_PKS1_ii)
        /*0110*/ 	.word	0x00000013


	//----- nvinfo : EIATTR_FRAME_SIZE
	.align		4
.L_45:
        /*0114*/ 	.byte	0x04, 0x11
        /*0116*/ 	.short	(.L_47 - .L_46)
	.align		4
.L_46:
        /*0118*/ 	.word	index@(_ZN17fastertransformer13add_bias_tanhIfEEvPT_PKS1_ii)
        /*011c*/ 	.word	0x00000000


	//----- nvinfo : EIATTR_REGCOUNT
	.align		4
.L_47:
        /*0120*/ 	.byte	0x04, 0x2f
        /*0122*/ 	.short	(.L_49 - .L_48)
	.align		4
.L_48:
        /*0124*/ 	.word	index@(_ZN17fastertransformer13addBiasGeluV3I7__half2Li256ELi1EEEvPT_PKS2_PKiS5_iS7_i)
        /*0128*/ 	.word	0x0000001e


	//----- nvinfo : EIATTR_FRAME_SIZE
	.align		4
.L_49:
        /*012c*/ 	.byte	0x04, 0x11
        /*012e*/ 	.short	(.L_51 - .L_50)
	.align		4
.L_50:
        /*0130*/ 	.word	index@(_ZN17fastertransformer13addBiasGeluV3I7__half2Li256ELi1EEEvPT_PKS2_PKiS5_iS7_i)
        /*0134*/ 	.word	0x00000000


	//----- nvinfo : EIATTR_REGCOUNT
	.align		4
.L_51:
        /*0138*/ 	.byte	0x04, 0x2f
        /*013a*/ 	.short	(.L_53 - .L_52)
	.align		4
.L_52:
        /*013c*/ 	.word	index@(_ZN17fastertransformer13addBiasGeluV2I7__half2Li256EEEvPT_PKS2_PKiS5_iS7_i)
        /*0140*/ 	.word	0x0000001e


	//----- nvinfo : EIATTR_FRAME_SIZE
	.align		4
.L_53:
        /*0144*/ 	.byte	0x04, 0x11
        /*0146*/ 	.short	(.L_55 - .L_54)
	.align		4
.L_54:
        /*0148*/ 	.word	index@(_ZN17fastertransformer13addBiasGeluV2I7__half2Li256EEEvPT_PKS2_PKiS5_iS7_i)
        /*014c*/ 	.word	0x00000000


	//----- nvinfo : EIATTR_REGCOUNT
	.align		4
.L_55:
        /*0150*/ 	.byte	0x04, 0x2f
        /*0152*/ 	.short	(.L_57 - .L_56)
	.align		4
.L_56:
        /*0154*/ 	.word	index@(_ZN17fastertransformer13addBiasGeluV3I7__half2Li512ELi1EEEvPT_PKS2_PKiS5_iS7_i)
        /*0158*/ 	.word	0x0000001e


	//----- nvinfo : EIATTR_FRAME_SIZE
	.align		4
.L_57:
        /*015c*/ 	.byte	0x04, 0x11
        /*015e*/ 	.short	(.L_59 - .L_58)
	.align		4
.L_58:
        /*0160*/ 	.word	index@(_ZN17fastertransformer13addBiasGeluV3I7__half2Li512ELi1EEEvPT_PKS2_PKiS5_iS7_i)
        /*0164*/ 	.word	0x00000000


	//----- nvinfo : EIATTR_REGCOUNT
	.align		4
.L_59:
        /*0168*/ 	.byte	0x04, 0x2f
        /*016a*/ 	.short	(.L_61 - .L_60)
	.align		4
.L_60:
        /*016c*/ 	.word	index@(_ZN17fastertransformer13addBiasGeluV2I7__half2Li512EEEvPT_PKS2_PKiS5_iS7_i)
        /*0170*/ 	.word	0x0000001e


	//----- nvinfo : EIATTR_FRAME_SIZE
	.align		4
.L_61:
        /*0174*/ 	.byte	0x04, 0x11
        /*0176*/ 	.short	(.L_63 - .L_62)
	.align		4
.L_62:
        /*0178*/ 	.word	index@(_ZN17fastertransformer13addBiasGeluV2I7__half2Li512EEEvPT_PKS2_PKiS5_iS7_i)
        /*017c*/ 	.word	0x00000000


	//----- nvinfo : EIATTR_REGCOUNT
	.align		4
.L_63:
        /*0180*/ 	.byte	0x04, 0x2f
        /*0182*/ 	.short	(.L_65 - .L_64)
	.align		4
.L_64:
        /*0184*/ 	.word	index@(_ZN17fastertransformer13addBiasGeluV3I7__half2Li1024ELi1EEEvPT_PKS2_PKiS5_iS7_i)
        /*0188*/ 	.word	0x0000001e


	//----- nvinfo : EIATTR_FRAME_SIZE
	.align		4
.L_65:
        /*018c*/ 	.byte	0x04, 0x11
        /*018e*/ 	.short	(.L_67 - .L_66)
	.align		4
.L_66:
        /*0190*/ 	.word	index@(_ZN17fastertransformer13addBiasGeluV3I7__half2Li1024ELi1EEEvPT_PKS2_PKiS5_iS7_i)
        /*0194*/ 	.word	0x00000000


	//----- nvinfo : EIATTR_REGCOUNT
	.align		4
.L_67:
        /*0198*/ 	.byte	0x04, 0x2f
        /*019a*/ 	.short	(.L_69 - .L_68)
	.align		4
.L_68:
        /*019c*/ 	.word	index@(_ZN17fastertransformer13addBiasGeluV2I7__half2Li1024EEEvPT_PKS2_PKiS5_iS7_i)
        /*01a0*/ 	.word	0x0000001e


	//----- nvinfo : EIATTR_FRAME_SIZE
	.align		4
.L_69:
        /*01a4*/ 	.byte	0x04, 0x11
        /*01a6*/ 	.short	(.L_71 - .L_70)
	.align		4
.L_70:
        /*01a8*/ 	.word	index@(_ZN17fastertransformer13addBiasGeluV2I7__half2Li1024EEEvPT_PKS2_PKiS5_iS7_i)
        /*01ac*/ 	.word	0x00000000


	//----- nvinfo : EIATTR_REGCOUNT
	.align		4
.L_71:
        /*01b0*/ 	.byte	0x04, 0x2f
        /*01b2*/ 	.short	(.L_73 - .L_72)
	.align		4
.L_72:
        /*01b4*/ 	.word	index@(_ZN17fastertransformer13addBiasGeluV3I7__half2Li1536ELi1EEEvPT_PKS2_PKiS5_iS7_i)
        /*01b8*/ 	.word	0x0000001e


	//----- nvinfo : EIATTR_FRAME_SIZE
	.align		4
.L_73:
        /*01bc*/ 	.byte	0x04, 0x11
        /*01be*/ 	.short	(.L_75 - .L_74)
	.align		4
.L_74:
        /*01c0*/ 	.word	index@(_ZN17fastertransformer13addBiasGeluV3I7__half2Li1536ELi1EEEvPT_PKS2_PKiS5_iS7_i)
        /*01c4*/ 	.word	0x00000000


	//----- nvinfo : EIATTR_REGCOUNT
	.align		4
.L_75:
        /*01c8*/ 	.byte	0x04, 0x2f
        /*01ca*/ 	.short	(.L_77 - .L_76)
	.align		4
.L_76:
        /*01cc*/ 	.word	index@(_ZN17fastertransformer13addBiasGeluV2I7__half2Li1536EEEvPT_PKS2_PKiS5_iS7_i)
        /*01d0*/ 	.word	0x0000001e


	//----- nvinfo : EIATTR_FRAME_SIZE
	.align		4
.L_77:
        /*01d4*/ 	.byte	0x04, 0x11
        /*01d6*/ 	.short	(.L_79 - .L_78)
	.align		4
.L_78:
        /*01d8*/ 	.word	index@(_ZN17fastertransformer13addBiasGeluV2I7__half2Li1536EEEvPT_PKS2_PKiS5_iS7_i)
        /*01dc*/ 	.word	0x00000000


	//----- nvinfo : EIATTR_REGCOUNT
	.align		4
.L_79:
        /*01e0*/ 	.byte	0x04, 0x2f
        /*01e2*/ 	.short	(.L_81 - .L_80)
	.align		4
.L_80:
        /*01e4*/ 	.word	index@(_ZN17fastertransformer13addBiasGeluV3I7__half2Li2048ELi1EEEvPT_PKS2_PKiS5_iS7_i)
        /*01e8*/ 	.word	0x0000001e


	//----- nvinfo : EIATTR_FRAME_SIZE
	.align		4
.L_81:
        /*01ec*/ 	.byte	0x04, 0x11
        /*01ee*/ 	.short	(.L_83 - .L_82)
	.align		4
.L_82:
        /*01f0*/ 	.word	index@(_ZN17fastertransformer13addBiasGeluV3I7__half2Li2048ELi1EEEvPT_PKS2_PKiS5_iS7_i)
        /*01f4*/ 	.word	0x00000000


	//----- nvinfo : EIATTR_REGCOUNT
	.align		4
.L_83:
        /*01f8*/ 	.byte	0x04, 0x2f
        /*01fa*/ 	.short	(.L_85 - .L_84)
	.align		4
.L_84:
        /*01fc*/ 	.word	index@(_ZN17fastertransformer13addBiasGeluV2I7__half2Li2048EEEvPT_PKS2_PKiS5_iS7_i)
        /*0200*/ 	.word	0x0000001e


	//----- nvinfo : EIATTR_FRAME_SIZE
	.align		4
.L_85:
        /*0204*/ 	.byte	0x04, 0x11
        /*0206*/ 	.short	(.L_87 - .L_86)
	.align		4
.L_86:
        /*0208*/ 	.word	index@(_ZN17fastertransformer13addBiasGeluV2I7__half2Li2048EEEvPT_PKS2_PKiS5_iS7_i)
        /*020c*/ 	.word	0x00000000


	//----- nvinfo : EIATTR_REGCOUNT
	.align		4
.L_87:
        /*0210*/ 	.byte	0x04, 0x2f
        /*0212*/ 	.short	(.L_89 - .L_88)
	.align		4
.L_88:
        /*0214*/ 	.word	index@(_ZN17fastertransformer13addBiasGeluV3I7__half2Li4096ELi2EEEvPT_PKS2_PKiS5_iS7_i)
        /*0218*/ 	.word	0x00000020


	//----- nvinfo : EIATTR_FRAME_SIZE
	.align		4
.L_89:
        /*021c*/ 	.byte	0x04, 0x11
        /*021e*/ 	.short	(.L_91 - .L_90)
	.align		4
.L_90:
        /*0220*/ 	.word	index@(_ZN17fastertransformer13addBiasGeluV3I7__half2Li4096ELi2EEEvPT_PKS2_PKiS5_iS7_i)
        /*0224*/ 	.word	0x00000000


	//----- nvinfo : EIATTR_REGCOUNT
	.align		4
.L_91:
        /*0228*/ 	.byte	0x04, 0x2f
        /*022a*/ 	.short	(.L_93 - .L_92)
	.align		4
.L_92:
        /*022c*/ 	.word	index@(_ZN17fastertransformer13addBiasGeluV2I7__half2Li4096EEEvPT_PKS2_PKiS5_iS7_i)
        /*0230*/ 	.word	0x0000001e


	//----- nvinfo : EIATTR_FRAME_SIZE
	.align		4
.L_93:
        /*0234*/ 	.byte	0x04, 0x11
        /*0236*/ 	.short	(.L_95 - .L_94)
	.align		4
.L_94:
        /*0238*/ 	.word	index@(_ZN17fastertransformer13addBiasGeluV2I7__half2Li4096EEEvPT_PKS2_PKiS5_iS7_i)
        /*023c*/ 	.word	0x00000000


	//----- nvinfo : EIATTR_REGCOUNT
	.align		4
.L_95:
        /*0240*/ 	.byte	0x04, 0x2f
        /*0242*/ 	.short	(.L_97 - .L_96)
	.align		4
.L_96:
        /*0244*/ 	.word	index@(_ZN17fastertransformer13addBiasGeluV3I7__half2Li8192ELi2EEEvPT_PKS2_PKiS5_iS7_i)
        /*0248*/ 	.word	0x00000020


	//----- nvinfo : EIATTR_FRAME_SIZE
	.align		4
.L_97:
        /*024c*/ 	.byte	0x04, 0x11
        /*024e*/ 	.short	(.L_99 - .L_98)
	.align		4
.L_98:
        /*0250*/ 	.word	index@(_ZN17fastertransformer13addBiasGeluV3I7__half2Li8192ELi2EEEvPT_PKS2_PKiS5_iS7_i)
        /*0254*/ 	.word	0x00000000


	//----- nvinfo : EIATTR_REGCOUNT
	.align		4
.L_99:
        /*0258*/ 	.byte	0x04, 0x2f
        /*025a*/ 	.short	(.L_101 - .L_100)
	.align		4
.L_100:
        /*025c*/ 	.word	index@(_ZN17fastertransformer13addBiasGeluV2I7__half2Li8192EEEvPT_PKS2_PKiS5_iS7_i)
        /*0260*/ 	.word	0x0000001e


	//----- nvinfo : EIATTR_FRAME_SIZE
	.align		4
.L_101:
        /*0264*/ 	.byte	0x04, 0x11
        /*0266*/ 	.short	(.L_103 - .L_102)
	.align		4
.L_102:
        /*0268*/ 	.word	index@(_ZN17fastertransformer13addBiasGeluV2I7__half2Li8192EEEvPT_PKS2_PKiS5_iS7_i)
        /*026c*/ 	.word	0x00000000


	//----- nvinfo : EIATTR_REGCOUNT
	.align		4
.L_103:
        /*0270*/ 	.byte	0x04, 0x2f
        /*0272*/ 	.short	(.L_105 - .L_104)
	.align		4
.L_104:
        /*0274*/ 	.word	index@(_ZN17fastertransformer13addBiasGeluV3I7__half2Li16384ELi2EEEvPT_PKS2_PKiS5_iS7_i)
        /*0278*/ 	.word	0x00000020


	//----- nvinfo : EIATTR_FRAME_SIZE
	.align		4
.L_105:
        /*027c*/ 	.byte	0x04, 0x11
        /*027e*/ 	.short	(.L_107 - .L_106)
	.align		4
.L_106:
        /*0280*/ 	.word	index@(_ZN17fastertransformer13addBiasGeluV3I7__half2Li16384ELi2EEEvPT_PKS2_PKiS5_iS7_i)
        /*0284*/ 	.word	0x00000000


	//----- nvinfo : EIATTR_REGCOUNT
	.align		4
.L_107:
        /*0288*/ 	.byte	0x04, 0x2f
        /*028a*/ 	.short	(.L_109 - .L_108)
	.align		4
.L_108:
        /*028c*/ 	.word	index@(_ZN17fastertransformer13addBiasGeluV2I7__half2Li16384EEEvPT_PKS2_PKiS5_iS7_i)
        /*0290*/ 	.word	0x0000001e


	//----- nvinfo : EIATTR_FRAME_SIZE
	.align		4
.L_109:
        /*0294*/ 	.byte	0x04, 0x11
        /*0296*/ 	.short	(.L_111 - .L_110)
	.align		4
.L_110:
        /*0298*/ 	.word	index@(_ZN17fastertransformer13addBiasGeluV2I7__half2Li16384EEEvPT_PKS2_PKiS5_iS7_i)
        /*029c*/ 	.word	0x00000000


	//----- nvinfo : EIATTR_REGCOUNT
	.align		4
.L_111:
        /*02a0*/ 	.byte	0x04, 0x2f
        /*02a2*/ 	.short	(.L_113 - .L_112)
	.align		4
.L_112:
        /*02a4*/ 	.word	index@(_ZN17fastertransformer13addBiasGeluV3I7__half2Li24576ELi2EEEvPT_PKS2_PKiS5_iS7_i)
        /*02a8*/ 	.word	0x00000020


	//----- nvinfo : EIATTR_FRAME_SIZE
	.align		4
.L_113:
        /*02ac*/ 	.byte	0x04, 0x11
        /*02ae*/ 	.short	(.L_115 - .L_114)
	.align		4
.L_114:
        /*02b0*/ 	.word	index@(_ZN17fastertransformer13addBiasGeluV3I7__half2Li24576ELi2EEEvPT_PKS2_PKiS5_iS7_i)
        /*02b4*/ 	.word	0x00000000


	//----- nvinfo : EIATTR_REGCOUNT
	.align		4
.L_115:
        /*02b8*/ 	.byte	0x04, 0x2f
        /*02ba*/ 	.short	(.L_117 - .L_116)
	.align		4
.L_116:
        /*02bc*/ 	.word	index@(_ZN17fastertransformer13addBiasGeluV2I7__half2Li24576EEEvPT_PKS2_PKiS5_iS7_i)
        /*02c0*/ 	.word	0x0000001e


	//----- nvinfo : EIATTR_FRAME_SIZE
	.align		4
.L_117:
        /*02c4*/ 	.byte	0x04, 0x11
        /*02c6*/ 	.short	(.L_119 - .L_118)
	.align		4
.L_118:
        /*02c8*/ 	.word	index@(_ZN17fastertransformer13addBiasGeluV2I7__half2Li24576EEEvPT_PKS2_PKiS5_iS7_i)
        /*02cc*/ 	.word	0x00000000


	//----- nvinfo : EIATTR_REGCOUNT
	.align		4
.L_119:
        /*02d0*/ 	.byte	0x04, 0x2f
        /*02d2*/ 	.short	(.L_121 - .L_120)
	.align		4
.L_120:
        /*02d4*/ 	.word	index@(_ZN17fastertransformer13addBiasGeluV3I7__half2Li40960ELi4EEEvPT_PKS2_PKiS5_iS7_i)
        /*02d8*/ 	.word	0x0000001d


	//----- nvinfo : EIATTR_FRAME_SIZE
	.align		4
.L_121:
        /*02dc*/ 	.byte	0x04, 0x11
        /*02de*/ 	.short	(.L_123 - .L_122)
	.align		4
.L_122:
        /*02e0*/ 	.word	index@(_ZN17fastertransformer13addBiasGeluV3I7__half2Li40960ELi4EEEvPT_PKS2_PKiS5_iS7_i)
        /*02e4*/ 	.word	0x00000000


	//----- nvinfo : EIATTR_REGCOUNT
	.align		4
.L_123:
        /*02e8*/ 	.byte	0x04, 0x2f
        /*02ea*/ 	.short	(.L_125 - .L_124)
	.align		4
.L_124:
        /*02ec*/ 	.word	index@(_ZN17fastertransformer13addBiasGeluV2I7__half2Li40960EEEvPT_PKS2_PKiS5_iS7_i)
        /*02f0*/ 	.word	0x0000001e


	//----- nvinfo : EIATTR_FRAME_SIZE
	.align		4
.L_125:
        /*02f4*/ 	.byte	0x04, 0x11
        /*02f6*/ 	.short	(.L_127 - .L_126)
	.align		4
.L_126:
        /*02f8*/ 	.word	index@(_ZN17fastertransformer13addBiasGeluV2I7__half2Li40960EEEvPT_PKS2_PKiS5_iS7_i)
        /*02fc*/ 	.word	0x00000000


	//----- nvinfo : EIATTR_REGCOUNT
	.align		4
.L_127:
        /*0300*/ 	.byte	0x04, 0x2f
        /*0302*/ 	.short	(.L_129 - .L_128)
	.align		4
.L_128:
        /*0304*/ 	.word	index@(_ZN17fastertransformer13addBiasGeluV3I7__half2Li4096ELi1EEEvPT_PKS2_PKiS5_iS7_i)
        /*0308*/ 	.word	0x0000001e


	//----- nvinfo : EIATTR_FRAME_SIZE
	.align		4
.L_129:
        /*030c*/ 	.byte	0x04, 0x11
        /*030e*/ 	.short	(.L_131 - .L_130)
	.align		4
.L_130:
        /*0310*/ 	.word	index@(_ZN17fastertransformer13addBiasGeluV3I7__half2Li4096ELi1EEEvPT_PKS2_PKiS5_iS7_i)
        /*0314*/ 	.word	0x00000000


	//----- nvinfo : EIATTR_REGCOUNT
	.align		4
.L_131:
        /*0318*/ 	.byte	0x04, 0x2f
        /*031a*/ 	.short	(.L_133 - .L_132)
	.align		4
.L_132:
        /*031c*/ 	.word	index@(_ZN17fastertransformer13addBiasGeluV3I7__half2Li40960ELi2EEEvPT_PKS2_PKiS5_iS7_i)
        /*0320*/ 	.word	0x00000020


	//----- nvinfo : EIATTR_FRAME_SIZE
	.align		4
.L_133:
        /*0324*/ 	.byte	0x04, 0x11
        /*0326*/ 	.short	(.L_135 - .L_134)
	.align		4
.L_134:
        /*0328*/ 	.word	index@(_ZN17fastertransformer13addBiasGeluV3I7__half2Li40960ELi2EEEvPT_PKS2_PKiS5_iS7_i)
        /*032c*/ 	.word	0x00000000


	//----- nvinfo : EIATTR_REGCOUNT
	.align		4
.L_135:
        /*0330*/ 	.byte	0x04, 0x2f
        /*0332*/ 	.short	(.L_137 - .L_136)
	.align		4
.L_136:
        /*0334*/ 	.word	index@(_ZN17fastertransformer14sigmoid_kernelIfEEvPT_if)
        /*0338*/ 	.word	0x00000008


	//----- nvinfo : EIATTR_FRAME_SIZE
	.align		4
.L_137:
        /*033c*/ 	.byte	0x04, 0x11
        /*033e*/ 	.short	(.L_139 - .L_138)
	.align		4
.L_138:
        /*0340*/ 	.word	index@(_ZN17fastertransformer14sigmoid_kernelIfEEvPT_if)
        /*0344*/ 	.word	0x00000000


	//----- nvinfo : EIATTR_REGCOUNT
	.align		4
.L_139:
        /*0348*/ 	.byte	0x04, 0x2f
        /*034a*/ 	.short	(.L_141 - .L_140)
	.align		4
.L_140:
        /*034c*/ 	.word	index@(_ZN17fastertransformer14sigmoid_kernelI6__halfEEvPT_if)
        /*0350*/ 	.word	0x00000008


	//----- nvinfo : EIATTR_FRAME_SIZE
	.align		4
.L_141:
        /*0354*/ 	.byte	0x04, 0x11
        /*0356*/ 	.short	(.L_143 - .L_142)
	.align		4
.L_142:
        /*0358*/ 	.word	index@(_ZN17fastertransformer14sigmoid_kernelI6__halfEEvPT_if)
        /*035c*/ 	.word	0x00000000


	//----- nvinfo : EIATTR_MIN_STACK_SIZE
	.align		4
.L_143:
        /*0360*/ 	.byte	0x04, 0x12
        /*0362*/ 	.short	(.L_145 - .L_144)
	.align		4
.L_144:
        /*0364*/ 	.word	index@(_ZN17fastertransformer14sigmoid_kernelI6__halfEEvPT_if)
        /*0368*/ 	.word	0x00000000


	//----- nvinfo : EIATTR_MIN_STACK_SIZE
	.align		4
.L_145:
        /*036c*/ 	.byte	0x04, 0x12
        /*036e*/ 	.short	(.L_147 - .L_146)
	.align		4
.L_146:
        /*0370*/ 	.word	index@(_ZN17fastertransformer14sigmoid_kernelIfEEvPT_if)
        /*0374*/ 	.word	0x00000000


	//----- nvinfo : EIATTR_MIN_STACK_SIZE
	.align		4
.L_147:
        /*0378*/ 	.byte	0x04, 0x12
        /*037a*/ 	.short	(.L_149 - .L_148)
	.align		4
.L_148:
        /*037c*/ 	.word	index@(_ZN17fastertransformer13addBiasGeluV3I7__half2Li40960ELi2EEEvPT_PKS2_PKiS5_iS7_i)
        /*0380*/ 	.word	0x00000000


	//----- nvinfo : EIATTR_MIN_STACK_SIZE
	.align		4
.L_149:
        /*0384*/ 	.byte	0x04, 0x12
        /*0386*/ 	.short	(.L_151 - .L_150)
	.align		4
.L_150:
        /*0388*/ 	.word	index@(_ZN17fastertransformer13addBiasGeluV3I7__half2Li4096ELi1EEEvPT_PKS2_PKiS5_iS7_i)
        /*038c*/ 	.word	0x00000000


	//----- nvinfo : EIATTR_MIN_STACK_SIZE
	.align		4
.L_151:
        /*0390*/ 	.byte	0x04, 0x12
        /*0392*/ 	.short	(.L_153 - .L_152)
	.align		4
.L_152:
        /*0394*/ 	.word	index@(_ZN17fastertransformer13addBiasGeluV2I7__half2Li40960EEEvPT_PKS2_PKiS5_iS7_i)
        /*0398*/ 	.word	0x00000000


	//----- nvinfo : EIATTR_MIN_STACK_SIZE
	.align		4
.L_153:
        /*039c*/ 	.byte	0x04, 0x12
        /*039e*/ 	.short	(.L_155 - .L_154)
	.align		4
.L_154:
        /*03a0*/ 	.word	index@(_ZN17fastertransformer13addBiasGeluV3I7__half2Li40960ELi4EEEvPT_PKS2_PKiS5_iS7_i)
        /*03a4*/ 	.word	0x00000000


	//----- nvinfo : EIATTR_MIN_STACK_SIZE
	.align		4
.L_155:
        /*03a8*/ 	.byte	0x04, 0x12
        /*03aa*/ 	.short	(.L_157 - .L_156)
	.align		4
.L_156:
        /*03ac*/ 	.word	index@(_ZN17fastertransformer13addBiasGeluV2I7__half2Li24576EEEvPT_PKS2_PKiS5_iS7_i)
        /*03b0*/ 	.word	0x00000000


	//----- nvinfo : EIATTR_MIN_STACK_SIZE
	.align		4
.L_157:
        /*03b4*/ 	.byte	0x04, 0x12
        /*03b6*/ 	.short	(.L_159 - .L_158)
	.align		4
.L_158:
        /*03b8*/ 	.word	index@(_ZN17fastertransformer13addBiasGeluV3I7__half2Li24576ELi2EEEvPT_PKS2_PKiS5_iS7_i)
        /*03bc*/ 	.word	0x00000000


	//----- nvinfo : EIATTR_MIN_STACK_SIZE
	.align		4
.L_159:
        /*03c0*/ 	.byte	0x04, 0x12
        /*03c2*/ 	.short	(.L_161 - .L_160)
	.align		4
.L_160:
        /*03c4*/ 	.word	index@(_ZN17fastertransformer13addBiasGeluV2I7__half2Li16384EEEvPT_PKS2_PKiS5_iS7_i)
        /*03c8*/ 	.word	0x00000000


	//----- nvinfo : EIATTR_MIN_STACK_SIZE
	.align		4
.L_161:
        /*03cc*/ 	.byte	0x04, 0x12
        /*03ce*/ 	.short	(.L_163 - .L_162)
	.align		4
.L_162:
        /*03d0*/ 	.word	index@(_ZN17fastertransformer13addBiasGeluV3I7__half2Li16384ELi2EEEvPT_PKS2_PKiS5_iS7_i)
        /*03d4*/ 	.word	0x00000000


	//----- nvinfo : EIATTR_MIN_STACK_SIZE
	.align		4
.L_163:
        /*03d8*/ 	.byte	0x04, 0x12
        /*03da*/ 	.short	(.L_165 - .L_164)
	.align		4
.L_164:
        /*03dc*/ 	.word	index@(_ZN17fastertransformer13addBiasGeluV2I7__half2Li8192EEEvPT_PKS2_PKiS5_iS7_i)
        /*03e0*/ 	.word	0x00000000


	//----- nvinfo : EIATTR_MIN_STACK_SIZE
	.align		4
.L_165:
        /*03e4*/ 	.byte	0x04, 0x12
        /*03e6*/ 	.short	(.L_167 - .L_166)
	.align		4
.L_166:
        /*03e8*/ 	.word	index@(_ZN17fastertransformer13addBiasGeluV3I7__half2Li8192ELi2EEEvPT_PKS2_PKiS5_iS7_i)
        /*03ec*/ 	.word	0x00000000


	//----- nvinfo : EIATTR_MIN_STACK_SIZE
	.align		4
.L_167:
        /*03f0*/ 	.byte	0x04, 0x12
        /*03f2*/ 	.short	(.L_169 - .L_168)
	.align		4
.L_168:
        /*03f4*/ 	.word	index@(_ZN17fastertransformer13addBiasGeluV2I7__half2Li4096EEEvPT_PKS2_PKiS5_iS7_i)
        /*03f8*/ 	.word	0x00000000


	//----- nvinfo : EIATTR_MIN_STACK_SIZE
	.align		4
.L_169:
        /*03fc*/ 	.byte	0x04, 0x12
        /*03fe*/ 	.short	(.L_171 - .L_170)
	.align		4
.L_170:
        /*0400*/ 	.word	index@(_ZN17fastertransformer13addBiasGeluV3I7__half2Li4096ELi2EEEvPT_PKS2_PKiS5_iS7_i)
        /*0404*/ 	.word	0x00000000


	//----- nvinfo : EIATTR_MIN_STACK_SIZE
	.align		4
.L_171:
        /*0408*/ 	.byte	0x04, 0x12
        /*040a*/ 	.short	(.L_173 - .L_172)
	.align		4
.L_172:
        /*040c*/ 	.word	index@(_ZN17fastertransformer13addBiasGeluV2I7__half2Li2048EEEvPT_PKS2_PKiS5_iS7_i)
        /*0410*/ 	.word	0x00000000


	//----- nvinfo : EIATTR_MIN_STACK_SIZE
	.align		4
.L_173:
        /*0414*/ 	.byte	0x04, 0x12
        /*0416*/ 	.short	(.L_175 - .L_174)
	.align		4
.L_174:
        /*0418*/ 	.word	index@(_ZN17fastertransformer13addBiasGeluV3I7__half2Li2048ELi1EEEvPT_PKS2_PKiS5_iS7_i)
        /*041c*/ 	.word	0x00000000


	//----- nvinfo : EIATTR_MIN_STACK_SIZE
	.align		4
.L_175:
        /*0420*/ 	.byte	0x04, 0x12
        /*0422*/ 	.short	(.L_177 - .L_176)
	.align		4
.L_176:
        /*0424*/ 	.word	index@(_ZN17fastertransformer13addBiasGeluV2I7__half2Li1536EEEvPT_PKS2_PKiS5_iS7_i)
        /*0428*/ 	.word	0x00000000


	//----- nvinfo : EIATTR_MIN_STACK_SIZE
	.align		4
.L_177:
        /*042c*/ 	.byte	0x04, 0x12
        /*042e*/ 	.short	(.L_179 - .L_178)
	.align		4
.L_178:
        /*0430*/ 	.word	index@(_ZN17fastertransformer13addBiasGeluV3I7__half2Li1536ELi1EEEvPT_PKS2_PKiS5_iS7_i)
        /*0434*/ 	.word	0x00000000


	//----- nvinfo : EIATTR_MIN_STACK_SIZE
	.align		4
.L_179:
        /*0438*/ 	.byte	0x04, 0x12
        /*043a*/ 	.short	(.L_181 - .L_180)
	.align		4
.L_180:
        /*043c*/ 	.word	index@(_ZN17fastertransformer13addBiasGeluV2I7__half2Li1024EEEvPT_PKS2_PKiS5_iS7_i)
        /*0440*/ 	.word	0x00000000


	//----- nvinfo : EIATTR_MIN_STACK_SIZE
	.align		4
.L_181:
        /*0444*/ 	.byte	0x04, 0x12
        /*0446*/ 	.short	(.L_183 - .L_182)
	.align		4
.L_182:
        /*0448*/ 	.word	index@(_ZN17fastertransformer13addBiasGeluV3I7__half2Li1024ELi1EEEvPT_PKS2_PKiS5_iS7_i)
        /*044c*/ 	.word	0x00000000


	//----- nvinfo : EIATTR_MIN_STACK_SIZE
	.align		4
.L_183:
        /*0450*/ 	.byte	0x04, 0x12
        /*0452*/ 	.short	(.L_185 - .L_184)
	.align		4
.L_184:
        /*0454*/ 	.word	index@(_ZN17fastertransformer13addBiasGeluV2I7__half2Li512EEEvPT_PKS2_PKiS5_iS7_i)
        /*0458*/ 	.word	0x00000000


	//----- nvinfo : EIATTR_MIN_STACK_SIZE
	.align		4
.L_185:
        /*045c*/ 	.byte	0x04, 0x12
        /*045e*/ 	.short	(.L_187 - .L_186)
	.align		4
.L_186:
        /*0460*/ 	.word	index@(_ZN17fastertransformer13addBiasGeluV3I7__half2Li512ELi1EEEvPT_PKS2_PKiS5_iS7_i)
        /*0464*/ 	.word	0x00000000


	//----- nvinfo : EIATTR_MIN_STACK_SIZE
	.align		4
.L_187:
        /*0468*/ 	.byte	0x04, 0x12
        /*046a*/ 	.short	(.L_189 - .L_188)
	.align		4
.L_188:
        /*046c*/ 	.word	index@(_ZN17fastertransformer13addBiasGeluV2I7__half2Li256EEEvPT_PKS2_PKiS5_iS7_i)
        /*0470*/ 	.word	0x00000000


	//----- nvinfo : EIATTR_MIN_STACK_SIZE
	.align		4
.L_189:
        /*0474*/ 	.byte	0x04, 0x12
        /*0476*/ 	.short	(.L_191 - .L_190)
	.align		4
.L_190:
        /*0478*/ 	.word	index@(_ZN17fastertransformer13addBiasGeluV3I7__half2Li256ELi1EEEvPT_PKS2_PKiS5_iS7_i)
        /*047c*/ 	.word	0x00000000


	//----- nvinfo : EIATTR_MIN_STACK_SIZE
	.align		4
.L_191:
        /*0480*/ 	.byte	0x04, 0x12
        /*0482*/ 	.short	(.L_193 - .L_192)
	.align		4
.L_192:
        /*0484*/ 	.word	index@(_ZN17fastertransformer13add_bias_tanhIfEEvPT_PKS1_ii)
        /*0488*/ 	.word	0x00000000


	//----- nvinfo : EIATTR_MIN_STACK_SIZE
	.align		4
.L_193:
        /*048c*/ 	.byte	0x04, 0x12
        /*048e*/ 	.short	(.L_195 - .L_194)
	.align		4
.L_194:
        /*0490*/ 	.word	index@(_ZN17fastertransformer18generic_activationINS_18IdentityActivationEf6__halfEEvPT0_PKT1_PKS3_S7_PKiS9_iPKfSD_SB_iii)
        /*0494*/ 	.word	0x00000000


	//----- nvinfo : EIATTR_MIN_STACK_SIZE
	.align		4
.L_195:
        /*0498*/ 	.byte	0x04, 0x12
        /*049a*/ 	.short	(.L_197 - .L_196)
	.align		4
.L_196:
        /*049c*/ 	.word	index@(_ZN17fastertransformer18generic_activationINS_18IdentityActivationE7__half2S2_EEvPT0_PKT1_PKS3_S7_PKiS9_iPKfSD_SB_iii)
        /*04a0*/ 	.word	0x00000000


	//----- nvinfo : EIATTR_MIN_STACK_SIZE
	.align		4
.L_197:
        /*04a4*/ 	.byte	0x04, 0x12
        /*04a6*/ 	.short	(.L_199 - .L_198)
	.align		4
.L_198:
        /*04a8*/ 	.word	index@(_ZN17fastertransformer18generic_activationINS_18IdentityActivationEffEEvPT0_PKT1_PKS2_S6_PKiS8_iPKfSC_SA_iii)
        /*04ac*/ 	.word	0x00000000


	//----- nvinfo : EIATTR_MIN_STACK_SIZE
	.align		4
.L_199:
        /*04b0*/ 	.byte	0x04, 0x12
        /*04b2*/ 	.short	(.L_201 - .L_200)
	.align		4
.L_200:
        /*04b4*/ 	.word	index@(_ZN17fastertransformer18generic_activationINS_14SiluActivationE7__half2S2_EEvPT0_PKT1_PKS3_S7_PKiS9_iPKfSD_SB_iii)
        /*04b8*/ 	.word	0x00000000


	//----- nvinfo : EIATTR_MIN_STACK_SIZE
	.align		4
.L_201:
        /*04bc*/ 	.byte	0x04, 0x12
        /*04be*/ 	.short	(.L_203 - .L_202)
	.align		4
.L_202:
        /*04c0*/ 	.word	index@(_ZN17fastertransformer18generic_activationINS_14SiluActivationEffEEvPT0_PKT1_PKS2_S6_PKiS8_iPKfSC_SA_iii)
        /*04c4*/ 	.word	0x00000000


	//----- nvinfo : EIATTR_MIN_STACK_SIZE
	.align		4
.L_203:
        /*04c8*/ 	.byte	0x04, 0x12
        /*04ca*/ 	.short	(.L_205 - .L_204)
	.align		4
.L_204:
        /*04cc*/ 	.word	index@(_ZN17fastertransformer18generic_activationINS_14ReluActivationE7__half2S2_EEvPT0_PKT1_PKS3_S7_PKiS9_iPKfSD_SB_iii)
        /*04d0*/ 	.word	0x00000000


	//----- nvinfo : EIATTR_MIN_STACK_SIZE
	.align		4
.L_205:
        /*04d4*/ 	.byte	0x04, 0x12
        /*04d6*/ 	.short	(.L_207 - .L_206)
	.align		4
.L_206:
        /*04d8*/ 	.word	index@(_ZN17fastertransformer18generic_activationINS_14ReluActivationEffEEvPT0_PKT1_PKS2_S6_PKiS8_iPKfSC_SA_iii)
        /*04dc*/ 	.word	0x00000000


	//----- nvinfo : EIATTR_MIN_STACK_SIZE
	.align		4
.L_207:
        /*04e0*/ 	.byte	0x04, 0x12
        /*04e2*/ 	.short	(.L_209 - .L_208)
	.align		4
.L_208:
        /*04e4*/ 	.word	index@(_ZN17fastertransformer18generic_activationINS_14GeluActivationE7__half2S2_EEvPT0_PKT1_PKS3_S7_PKiS9_iPKfSD_SB_iii)
        /*04e8*/ 	.word	0x00000000


	//----- nvinfo : EIATTR_MIN_STACK_SIZE
	.align		4
.L_209:
        /*04ec*/ 	.byte	0x04, 0x12
        /*04ee*/ 	.short	(.L_211 - .L_210)
	.align		4
.L_210:
        /*04f0*/ 	.word	index@(_ZN17fastertransformer18generic_activationINS_14GeluActivationEffEEvPT0_PKT1_PKS2_S6_PKiS8_iPKfSC_SA_iii)
        /*04f4*/ 	.word	0x00000000


	//----- nvinfo : EIATTR_MIN_STACK_SIZE
	.align		4
.L_211:
        /*04f8*/ 	.byte	0x04, 0x12
        /*04fa*/ 	.short	(.L_213 - .L_212)
	.align		4
.L_212:
        /*04fc*/ 	.word	index@(_ZN17fastertransformer14sigmoid_kernelI7__half2EEvPT_if)
        /*0500*/ 	.word	0x00000000


	//----- nvinfo : EIATTR_MIN_STACK_SIZE
	.align		4
.L_213:
        /*0504*/ 	.byte	0x04, 0x12
        /*0506*/ 	.short	(.L_215 - .L_214)
	.align		4
.L_214:
        /*0508*/ 	.word	index@(_ZN17fastertransformer13add_bias_tanhI6__halfEEvPT_PKS2_ii)
        /*050c*/ 	.word	0x00000000
.L_215:


//--------------------- .nv.compat                --------------------------
	.section	.nv.compat,"",@"SHT_CUDA_COMPAT_INFO"
	.align	4
        /*0000*/ 	.byte	0x02, 0x09, 0x01, 0x00, 0x02, 0x02, 0x01, 0x00, 0x02, 0x05, 0x05, 0x00, 0x03, 0x07, 0x01, 0x01
        /*0010*/ 	.byte	0x02, 0x03, 0x00, 0x00, 0x02, 0x06, 0x01, 0x00, 0x04, 0x0b, 0x08, 0x00, 0x00, 0x00, 0x00, 0x00
        /*0020*/ 	.byte	0x00, 0x00, 0x00, 0x00


//--------------------- .nv.info._ZN17fastertransformer14sigmoid_kernelI6__halfEEvPT_if --------------------------
	.section	.nv.info._ZN17fastertransformer14sigmoid_kernelI6__halfEEvPT_if,"",@"SHT_CUDA_INFO"
	.sectionflags	@""
	.align	4


	//----- nvinfo : EIATTR_CUDA_API_VERSION
	.align		4
        /*0000*/ 	.byte	0x04, 0x37
        /*0002*/ 	.short	(.L_217 - .L_216)
.L_216:
        /*0004*/ 	.word	0x00000082


	//----- nvinfo : EIATTR_KPARAM_INFO
	.align		4
.L_217:
        /*0008*/ 	.byte	0x04, 0x17
        /*000a*/ 	.short	(.L_219 - .L_218)
.L_218:
        /*000c*/ 	.word	0x00000000
        /*0010*/ 	.short	0x0002
        /*0012*/ 	.short	0x000c
        /*0014*/ 	.byte	0x00, 0xf0, 0x11, 0x00


	//----- nvinfo : EIATTR_KPARAM_INFO
	.align		4
.L_219:
        /*0018*/ 	.byte	0x04, 0x17
        /*001a*/ 	.short	(.L_221 - .L_220)
.L_220:
        /*001c*/ 	.word	0x00000000
        /*0020*/ 	.short	0x0001
        /*0022*/ 	.short	0x0008
        /*0024*/ 	.byte	0x00, 0xf0, 0x11, 0x00


	//----- nvinfo : EIATTR_KPARAM_INFO
	.align		4
.L_221:
        /*0028*/ 	.byte	0x04, 0x17
        /*002a*/ 	.short	(.L_223 - .L_222)
.L_222:
        /*002c*/ 	.word	0x00000000
        /*0030*/ 	.short	0x0000
        /*0032*/ 	.short	0x0000
        /*0034*/ 	.byte	0x00, 0xf5, 0x21, 0x00


	//----- nvinfo : EIATTR_SPARSE_MMA_MASK
	.align		4
.L_223:
        /*0038*/ 	.byte	0x03, 0x50
        /*003a*/ 	.short	0x0000


	//----- nvinfo : EIATTR_MAXREG_COUNT
	.align		4
        /*003c*/ 	.byte	0x03, 0x1b
        /*003e*/ 	.short	0x00ff


	//----- nvinfo : EIATTR_MERCURY_ISA_VERSION
	.align		4
        /*0040*/ 	.byte	0x03, 0x5f
        /*0042*/ 	.short	0x0101


	//----- nvinfo : EIATTR_VRC_CTA_INIT_COUNT
	.align		4
        /*0044*/ 	.byte	0x02, 0x4a
	.zero		1
	.zero		1


	//----- nvinfo : EIATTR_EXIT_INSTR_OFFSETS
	.align		4
        /*0048*/ 	.byte	0x04, 0x1c
        /*004a*/ 	.short	(.L_225 - .L_224)


	//   ....[0]....
.L_224:
        /*004c*/ 	.word	0x000000a0


	//   ....[1]....
        /*0050*/ 	.word	0x00000180


	//----- nvinfo : EIATTR_CBANK_PARAM_SIZE
	.align		4
.L_225:
        /*0054*/ 	.byte	0x03, 0x19
        /*0056*/ 	.short	0x0010


	//----- nvinfo : EIATTR_PARAM_CBANK
	.align		4
        /*0058*/ 	.byte	0x04, 0x0a
        /*005a*/ 	.short	(.L_227 - .L_226)
	.align		4
.L_226:
        /*005c*/ 	.word	index@(.nv.constant0._ZN17fastertransformer14sigmoid_kernelI6__halfEEvPT_if)
        /*0060*/ 	.short	0x0380
        /*0062*/ 	.short	0x0010


	//----- nvinfo : EIATTR_SW_WAR
	.align		4
.L_227:
        /*0064*/ 	.byte	0x04, 0x36
        /*0066*/ 	.short	(.L_229 - .L_228)
.L_228:
        /*0068*/ 	.word	0x00000008
.L_229:


//--------------------- .nv.info._ZN17fastertransformer14sigmoid_kernelIfEEvPT_if --------------------------
	.section	.nv.info._ZN17fastertransformer14sigmoid_kernelIfEEvPT_if,"",@"SHT_CUDA_INFO"
	.sectionflags	@""
	.align	4


	//----- nvinfo : EIATTR_CUDA_API_VERSION
	.align		4
        /*0000*/ 	.byte	0x04, 0x37
        /*0002*/ 	.short	(.L_231 - .L_230)
.L_230:
        /*0004*/ 	.word	0x00000082


	//----- nvinfo : EIATTR_KPARAM_INFO
	.align		4
.L_231:
        /*0008*/ 	.byte	0x04, 0x17
        /*000a*/ 	.short	(.L_233 - .L_232)
.L_232:
        /*000c*/ 	.word	0x00000000
        /*0010*/ 	.short	0x0002
        /*0012*/ 	.short	0x000c
        /*0014*/ 	.byte	0x00, 0xf0, 0x11, 0x00


	//----- nvinfo : EIATTR_KPARAM_INFO
	.align		4
.L_233:
        /*0018*/ 	.byte	0x04, 0x17
        /*001a*/ 	.short	(.L_235 - .L_234)
.L_234:
        /*001c*/ 	.word	0x00000000
        /*0020*/ 	.short	0x0001
        /*0022*/ 	.short	0x0008
        /*0024*/ 	.byte	0x00, 0xf0, 0x11, 0x00


	//----- nvinfo : EIATTR_KPARAM_INFO
	.align		4
.L_235:
        /*0028*/ 	.byte	0x04, 0x17
        /*002a*/ 	.short	(.L_237 - .L_236)
.L_236:
        /*002c*/ 	.word	0x00000000
        /*0030*/ 	.short	0x0000
        /*0032*/ 	.short	0x0000
        /*0034*/ 	.byte	0x00, 0xf5, 0x21, 0x00


	//----- nvinfo : EIATTR_SPARSE_MMA_MASK
	.align		4
.L_237:
        /*0038*/ 	.byte	0x03, 0x50
        /*003a*/ 	.short	0x0000


	//----- nvinfo : EIATTR_MAXREG_COUNT
	.align		4
        /*003c*/ 	.byte	0x03, 0x1b
        /*003e*/ 	.short	0x00ff


	//----- nvinfo : EIATTR_MERCURY_ISA_VERSION
	.align		4
        /*0040*/ 	.byte	0x03, 0x5f
        /*0042*/ 	.short	0x0101


	//----- nvinfo : EIATTR_VRC_CTA_INIT_COUNT
	.align		4
        /*0044*/ 	.byte	0x02, 0x4a
	.zero		1
	.zero		1


	//----- nvinfo : EIATTR_EXIT_INSTR_OFFSETS
	.align		4
        /*0048*/ 	.byte	0x04, 0x1c
        /*004a*/ 	.short	(.L_239 - .L_238)


	//   ....[0]....
.L_238:
        /*004c*/ 	.word	0x000000a0


	//   ....[1]....
        /*0050*/ 	.word	0x00000160


	//----- nvinfo : EIATTR_CBANK_PARAM_SIZE
	.align		4
.L_239:
        /*0054*/ 	.byte	0x03, 0x19
        /*0056*/ 	.short	0x0010


	//----- nvinfo : EIATTR_PARAM_CBANK
	.align		4
        /*0058*/ 	.byte	0x04, 0x0a
        /*005a*/ 	.short	(.L_241 - .L_240)
	.align		4
.L_240:
        /*005c*/ 	.word	index@(.nv.constant0._ZN17fastertransformer14sigmoid_kernelIfEEvPT_if)
        /*0060*/ 	.short	0x0380
        /*0062*/ 	.short	0x0010


	//----- nvinfo : EIATTR_SW_WAR
	.align		4
.L_241:
        /*0064*/ 	.byte	0x04, 0x36
        /*0066*/ 	.short	(.L_243 - .L_242)
.L_242:
        /*0068*/ 	.word	0x00000008
.L_243:


//--------------------- .nv.info._ZN17fastertransformer13addBiasGeluV3I7__half2Li40960ELi2EEEvPT_PKS2_PKiS5_iS7_i --------------------------
	.section	.nv.info._ZN17fastertransformer13addBiasGeluV3I7__half2Li40960ELi2EEEvPT_PKS2_PKiS5_iS7_i,"",@"SHT_CUDA_INFO"
	.sectionflags	@""
	.align	4


	//----- nvinfo : EIATTR_CUDA_API_VERSION
	.align		4
        /*0000*/ 	.byte	0x04, 0x37
        /*0002*/ 	.short	(.L_245 - .L_244)
.L_244:
        /*0004*/ 	.word	0x00000082


	//----- nvinfo : EIATTR_KPARAM_INFO
	.align		4
.L_245:
        /*0008*/ 	.byte	0x04, 0x17
        /*000a*/ 	.short	(.L_247 - .L_246)
.L_246:
        /*000c*/ 	.word	0x00000000
        /*0010*/ 	.short	0x0006
        /*0012*/ 	.short	0x0030
        /*0014*/ 	.byte	0x00, 0xf0, 0x11, 0x00


	//----- nvinfo : EIATTR_KPARAM_INFO
	.align		4
.L_247:
        /*0018*/ 	.byte	0x04, 0x17
        /*001a*/ 	.short	(.L_249 - .L_248)
.L_248:
        /*001c*/ 	.word	0x00000000
        /*0020*/ 	.short	0x0005
        /*0022*/ 	.short	0x0028
        /*0024*/ 	.byte	0x00, 0xf5, 0x21, 0x00


	//----- nvinfo : EIATTR_KPARAM_INFO
	.align		4
.L_249:
        /*0028*/ 	.byte	0x04, 0x17
        /*002a*/ 	.short	(.L_251 - .L_250)
.L_250:
        /*002c*/ 	.word	0x00000000
        /*0030*/ 	.short	0x0004
        /*0032*/ 	.short	0x0020
        /*0034*/ 	.byte	0x00, 0xf0, 0x11, 0x00


	//----- nvinfo : EIATTR_KPARAM_INFO
	.align		4
.L_251:
        /*0038*/ 	.byte	0x04, 0x17
        /*003a*/ 	.short	(.L_253 - .L_252)
.L_252:
        /*003c*/ 	.word	0x00000000
        /*0040*/ 	.short	0x0003
        /*0042*/ 	.short	0x0018
        /*0044*/ 	.byte	0x00, 0xf5, 0x21, 0x00


	//----- nvinfo : EIATTR_KPARAM_INFO
	.align		4
.L_253:
        /*0048*/ 	.byte	0x04, 0x17
        /*004a*/ 	.short	(.L_255 - .L_254)
.L_254:
        /*004c*/ 	.word	0x00000000
        /*0050*/ 	.short	0x0002
        /*0052*/ 	.short	0x0010
        /*0054*/ 	.byte	0x00, 0xf5, 0x21, 0x00


	//----- nvinfo : EIATTR_KPARAM_INFO
	.align		4
.L_255:
        /*0058*/ 	.byte	0x04, 0x17
        /*005a*/ 	.short	(.L_257 - .L_256)
.L_256:
        /*005c*/ 	.word	0x00000000
        /*0060*/ 	.short	0x0001
        /*0062*/ 	.short	0x0008
        /*0064*/ 	.byte	0x00, 0xf5, 0x21, 0x00


	//----- nvinfo : EIATTR_KPARAM_INFO
	.align		4
.L_257:
        /*0068*/ 	.byte	0x04, 0x17
        /*006a*/ 	.short	(.L_259 - .L_258)
.L_258:
        /*006c*/ 	.word	0x00000000
        /*0070*/ 	.short	0x0000
        /*0072*/ 	.short	0x0000
        /*0074*/ 	.byte	0x00, 0xf5, 0x21, 0x00


	//----- nvinfo : EIATTR_SPARSE_MMA_MASK
	.align		4
.L_259:
        /*0078*/ 	.byte	0x03, 0x50
        /*007a*/ 	.short	0x0000


	//----- nvinfo : EIATTR_MAXREG_COUNT
	.align		4
        /*007c*/ 	.byte	0x03, 0x1b
        /*007e*/ 	.short	0x00ff


	//----- nvinfo : EIATTR_MERCURY_ISA_VERSION
	.align		4
        /*0080*/ 	.byte	0x03, 0x5f
        /*0082*/ 	.short	0x0101


	//----- nvinfo : EIATTR_VRC_CTA_INIT_COUNT
	.align		4
        /*0084*/ 	.byte	0x02, 0x4a
	.zero		1
	.zero		1


	//----- nvinfo : EIATTR_EXIT_INSTR_OFFSETS
	.align		4
        /*0088*/ 	.byte	0x04, 0x1c
        /*008a*/ 	.short	(.L_261 - .L_260)


	//   ....[0]....
.L_260:
        /*008c*/ 	.word	0x00000080


	//   ....[1]....
        /*0090*/ 	.word	0x00000520


	//   ....[2]....
        /*0094*/ 	.word	0x000007f0


	//   ....[3]....
        /*0098*/ 	.word	0x00001080


	//   ....[4]....
        /*009c*/ 	.word	0x000018b0


	//   ....[5]....
        /*00a0*/ 	.word	0x00002020


	//----- nvinfo : EIATTR_CRS_STACK_SIZE
	.align		4
.L_261:
        /*00a4*/ 	.byte	0x04, 0x1e
        /*00a6*/ 	.short	(.L_263 - .L_262)
.L_262:
        /*00a8*/ 	.word	0x00000000


	//----- nvinfo : EIATTR_CBANK_PARAM_SIZE
	.align		4
.L_263:
        /*00ac*/ 	.byte	0x03, 0x19
        /*00ae*/ 	.short	0x0034


	//----- nvinfo : EIATTR_PARAM_CBANK
	.align		4
        /*00b0*/ 	.byte	0x04, 0x0a
        /*00b2*/ 	.short	(.L_265 - .L_264)
	.align		4
.L_264:
        /*00b4*/ 	.word	index@(.nv.constant0._ZN17fastertransformer13addBiasGeluV3I7__half2Li40960ELi2EEEvPT_PKS2_PKiS5_iS7_i)
        /*00b8*/ 	.short	0x0380
        /*00ba*/ 	.short	0x0034


	//----- nvinfo : EIATTR_SW_WAR
	.align		4
.L_265:
        /*00bc*/ 	.byte	0x04, 0x36
        /*00be*/ 	.short	(.L_267 - .L_266)
.L_266:
        /*00c0*/ 	.word	0x00000008
.L_267:


//--------------------- .nv.info._ZN17fastertransformer13addBiasGeluV3I7__half2Li4096ELi1EEEvPT_PKS2_PKiS5_iS7_i --------------------------
	.section	.nv.info._ZN17fastertransformer13addBiasGeluV3I7__half2Li4096ELi1EEEvPT_PKS2_PKiS5_iS7_i,"",@"SHT_CUDA_INFO"
	.sectionflags	@""
	.align	4


	//----- nvinfo : EIATTR_CUDA_API_VERSION
	.align		4
        /*0000*/ 	.byte	0x04, 0x37
        /*0002*/ 	.short	(.L_269 - .L_268)
.L_268:
        /*0004*/ 	.word	0x00000082


	//----- nvinfo : EIATTR_KPARAM_INFO
	.align		4
.L_269:
        /*0008*/ 	.byte	0x04, 0x17
        /*000a*/ 	.short	(.L_271 - .L_270)
.L_270:
        /*000c*/ 	.word	0x00000000
        /*0010*/ 	.short	0x0006
        /*0012*/ 	.short	0x0030
        /*0014*/ 	.byte	0x00, 0xf0, 0x11, 0x00


	//----- nvinfo : EIATTR_KPARAM_INFO
	.align		4
.L_271:
        /*0018*/ 	.byte	0x04, 0x17
        /*001a*/ 	.short	(.L_273 - .L_272)
.L_272:
        /*001c*/ 	.word	0x00000000
        /*0020*/ 	.short	0x0005
        /*0022*/ 	.short	0x0028
        /*0024*/ 	.byte	0x00, 0xf5, 0x21, 0x00


	//----- nvinfo : EIATTR_KPARAM_INFO
	.align		4
.L_273:
        /*0028*/ 	.byte	0x04, 0x17
        /*002a*/ 	.short	(.L_275 - .L_274)
.L_274:
        /*002c*/ 	.word	0x00000000
        /*0030*/ 	.short	0x0004
        /*0032*/ 	.short	0x0020
        /*0034*/ 	.byte	0x00, 0xf0, 0x11, 0x00


	//----- nvinfo : EIATTR_KPARAM_INFO
	.align		4
.L_275:
        /*0038*/ 	.byte	0x04, 0x17
        /*003a*/ 	.short	(.L_277 - .L_276)
.L_276:
        /*003c*/ 	.word	0x00000000
        /*0040*/ 	.short	0x0003
        /*0042*/ 	.short	0x0018
        /*0044*/ 	.byte	0x00, 0xf5, 0x21, 0x00


	//----- nvinfo : EIATTR_KPARAM_INFO
	.align		4
.L_277:
        /*0048*/ 	.byte	0x04, 0x17
        /*004a*/ 	.short	(.L_279 - .L_278)
.L_278:
        /*004c*/ 	.word	0x00000000
        /*0050*/ 	.short	0x0002
        /*0052*/ 	.short	0x0010
        /*0054*/ 	.byte	0x00, 0xf5, 0x21, 0x00


	//----- nvinfo : EIATTR_KPARAM_INFO
	.align		4
.L_279:
        /*0058*/ 	.byte	0x04, 0x17
        /*005a*/ 	.short	(.L_281 - .L_280)
.L_280:
        /*005c*/ 	.word	0x00000000
        /*0060*/ 	.short	0x0001
        /*0062*/ 	.short	0x0008
        /*0064*/ 	.byte	0x00, 0xf5, 0x21, 0x00


	//----- nvinfo : EIATTR_KPARAM_INFO
	.align		4
.L_281:
        /*0068*/ 	.byte	0x04, 0x17
        /*006a*/ 	.short	(.L_283 - .L_282)
.L_282:
        /*006c*/ 	.word	0x00000000
        /*0070*/ 	.short	0x0000
        /*0072*/ 	.short	0x0000
        /*0074*/ 	.byte	0x00, 0xf5, 0x21, 0x00


	//----- nvinfo : EIATTR_SPARSE_MMA_MASK
	.align		4
.L_283:
        /*0078*/ 	.byte	0x03, 0x50
        /*007a*/ 	.short	0x0000


	//----- nvinfo : EIATTR_MAXREG_COUNT
	.align		4
        /*007c*/ 	.byte	0x03, 0x1b
        /*007e*/ 	.short	0x00ff


	//----- nvinfo : EIATTR_MERCURY_ISA_VERSION
	.align		4
        /*0080*/ 	.byte	0x03, 0x5f
        /*0082*/ 	.short	0x0101


	//----- nvinfo : EIATTR_VRC_CTA_INIT_COUNT
	.align		4
        /*0084*/ 	.byte	0x02, 0x4a
	.zero		1
	.zero		1


	//----- nvinfo : EIATTR_EXIT_INSTR_OFFSETS
	.align		4
        /*0088*/ 	.byte	0x04, 0x1c
        /*008a*/ 	.short	(.L_285 - .L_284)


	//   ....[0]....
.L_284:
        /*008c*/ 	.word	0x00000070


	//   ....[1]....
        /*0090*/ 	.word	0x00000350


	//   ....[2]....
        /*0094*/ 	.word	0x000004e0


	//   ....[3]....
        /*0098*/ 	.word	0x000009d0


	//   ....[4]....
        /*009c*/ 	.word	0x00000e00


	//   ....[5]....
        /*00a0*/ 	.word	0x000012f0


	//   ....[6]....
        /*00a4*/ 	.word	0x00001760


	//----- nvinfo : EIATTR_CRS_STACK_SIZE
	.align		4
.L_285:
        /*00a8*/ 	.byte	0x04, 0x1e
        /*00aa*/ 	.short	(.L_287 - .L_286)
.L_286:
        /*00ac*/ 	.word	0x00000000


	//----- nvinfo : EIATTR_CBANK_PARAM_SIZE
	.align		4
.L_287:
        /*00b0*/ 	.byte	0x03, 0x19
        /*00b2*/ 	.short	0x0034


	//----- nvinfo : EIATTR_PARAM_CBANK
	.align		4
        /*00b4*/ 	.byte	0x04, 0x0a
        /*00b6*/ 	.short	(.L_289 - .L_288)
	.align		4
.L_288:
        /*00b8*/ 	.word	index@(.nv.constant0._ZN17fastertransformer13addBiasGeluV3I7__half2Li4096ELi1EEEvPT_PKS2_PKiS5_iS7_i)
        /*00bc*/ 	.short	0x0380
        /*00be*/ 	.short	0x0034


	//----- nvinfo : EIATTR_SW_WAR
	.align		4
.L_289:
        /*00c0*/ 	.byte	0x04, 0x36
        /*00c2*/ 	.short	(.L_291 - .L_290)
.L_290:
        /*00c4*/ 	.word	0x00000008
.L_291:


//--------------------- .nv.info._ZN17fastertransformer13addBiasGeluV2I7__half2Li40960EEEvPT_PKS2_PKiS5_iS7_i --------------------------
	.section	.nv.info._ZN17fastertransformer13addBiasGeluV2I7__half2Li40960EEEvPT_PKS2_PKiS5_iS7_i,"",@"SHT_CUDA_INFO"
	.sectionflags	@""
	.align	4


	//----- nvinfo : EIATTR_CUDA_API_VERSION
	.align		4
        /*0000*/ 	.byte	0x04, 0x37
        /*0002*/ 	.short	(.L_293 - .L_292)
.L_292:
        /*0004*/ 	.word	0x00000082


	//----- nvinfo : EIATTR_KPARAM_INFO
	.align		4
.L_293:
        /*0008*/ 	.byte	0x04, 0x17
        /*000a*/ 	.short	(.L_295 - .L_294)
.L_294:
        /*000c*/ 	.word	0x00000000
        /*0010*/ 	.short	0x0006
        /*0012*/ 	.short	0x0030
        /*0014*/ 	.byte	0x00, 0xf0, 0x11, 0x00


	//----- nvinfo : EIATTR_KPARAM_INFO
	.align		4
.L_295:
        /*0018*/ 	.byte	0x04, 0x17
        /*001a*/ 	.short	(.L_297 - .L_296)
.L_296:
        /*001c*/ 	.word	0x00000000
        /*0020*/ 	.short	0x0005
        /*0022*/ 	.short	0x0028
        /*0024*/ 	.byte	0x00, 0xf5, 0x21, 0x00


	//----- nvinfo : EIATTR_KPARAM_INFO
	.align		4
.L_297:
        /*0028*/ 	.byte	0x04, 0x17
        /*002a*/ 	.short	(.L_299 - .L_298)
.L_298:
        /*002c*/ 	.word	0x00000000
        /*0030*/ 	.short	0x0004
        /*0032*/ 	.short	0x0020
        /*0034*/ 	.byte	0x00, 0xf0, 0x11, 0x00


	//----- nvinfo : EIATTR_KPARAM_INFO
	.align		4
.L_299:
        /*0038*/ 	.byte	0x04, 0x17
        /*003a*/ 	.short	(.L_301 - .L_300)
.L_300:
        /*003c*/ 	.word	0x00000000
        /*0040*/ 	.short	0x0003
        /*0042*/ 	.short	0x0018
        /*0044*/ 	.byte	0x00, 0xf5, 0x21, 0x00


	//----- nvinfo : EIATTR_KPARAM_INFO
	.align		4
.L_301:
        /*0048*/ 	.byte	0x04, 0x17
        /*004a*/ 	.short	(.L_303 - .L_302)
.L_302:
        /*004c*/ 	.word	0x00000000
        /*0050*/ 	.short	0x0002
        /*0052*/ 	.short	0x0010
        /*0054*/ 	.byte	0x00, 0xf5, 0x21, 0x00


	//----- nvinfo : EIATTR_KPARAM_INFO
	.align		4
.L_303:
        /*0058*/ 	.byte	0x04, 0x17
        /*005a*/ 	.short	(.L_305 - .L_304)
.L_304:
        /*005c*/ 	.word	0x00000000
        /*0060*/ 	.short	0x0001
        /*0062*/ 	.short	0x0008
        /*0064*/ 	.byte	0x00, 0xf5, 0x21, 0x00


	//----- nvinfo : EIATTR_KPARAM_INFO
	.align		4
.L_305:
        /*0068*/ 	.byte	0x04, 0x17
        /*006a*/ 	.short	(.L_307 - .L_306)
.L_306:
        /*006c*/ 	.word	0x00000000
        /*0070*/ 	.short	0x0000
        /*0072*/ 	.short	0x0000
        /*0074*/ 	.byte	0x00, 0xf5, 0x21, 0x00


	//----- nvinfo : EIATTR_SPARSE_MMA_MASK
	.align		4
.L_307:
        /*0078*/ 	.byte	0x03, 0x50
        /*007a*/ 	.short	0x0000


	//----- nvinfo : EIATTR_MAXREG_COUNT
	.align		4
        /*007c*/ 	.byte	0x03, 0x1b
        /*007e*/ 	.short	0x00ff


	//----- nvinfo : EIATTR_MERCURY_ISA_VERSION
	.align		4
        /*0080*/ 	.byte	0x03, 0x5f
        /*0082*/ 	.short	0x0101


	//----- nvinfo : EIATTR_VRC_CTA_INIT_COUNT
	.align		4
        /*0084*/ 	.byte	0x02, 0x4a
	.zero		1
	.zero		1


	//----- nvinfo : EIATTR_EXIT_INSTR_OFFSETS
	.align		4
        /*0088*/ 	.byte	0x04, 0x1c
        /*008a*/ 	.short	(.L_309 - .L_308)


	//   ....[0]....
.L_308:
        /*008c*/ 	.word	0x00000070


	//   ....[1]....
        /*0090*/ 	.word	0x00000350


	//   ....[2]....
        /*0094*/ 	.word	0x000004e0


	//   ....[3]....
        /*0098*/ 	.word	0x000009c0


	//   ....[4]....
        /*009c*/ 	.word	0x00000de0


	//   ....[5]....
        /*00a0*/ 	.word	0x000012c0


	//   ....[6]....
        /*00a4*/ 	.word	0x00001720


	//----- nvinfo : EIATTR_CRS_STACK_SIZE
	.align		4
.L_309:
        /*00a8*/ 	.byte	0x04, 0x1e
        /*00aa*/ 	.short	(.L_311 - .L_310)
.L_310:
        /*00ac*/ 	.word	0x00000000


	//----- nvinfo : EIATTR_CBANK_PARAM_SIZE
	.align		4
.L_311:
        /*00b0*/ 	.byte	0x03, 0x19
        /*00b2*/ 	.short	0x0034


	//----- nvinfo : EIATTR_PARAM_CBANK
	.align		4
        /*00b4*/ 	.byte	0x04, 0x0a
        /*00b6*/ 	.short	(.L_313 - .L_312)
	.align		4
.L_312:
        /*00b8*/ 	.word	index@(.nv.constant0._ZN17fastertransformer13addBiasGeluV2I7__half2Li40960EEEvPT_PKS2_PKiS5_iS7_i)
        /*00bc*/ 	.short	0x0380
        /*00be*/ 	.short	0x0034


	//----- nvinfo : EIATTR_SW_WAR
	.align		4
.L_313:
        /*00c0*/ 	.byte	0x04, 0x36
        /*00c2*/ 	.short	(.L_315 - .L_314)
.L_314:
        /*00c4*/ 	.word	0x00000008
.L_315:


//--------------------- .nv.info._ZN17fastertransformer13addBiasGeluV3I7__half2Li40960ELi4EEEvPT_PKS2_PKiS5_iS7_i --------------------------
	.section	.nv.info._ZN17fastertransformer13addBiasGeluV3I7__half2Li40960ELi4EEEvPT_PKS2_PKiS5_iS7_i,"",@"SHT_CUDA_INFO"
	.sectionflags	@""
	.align	4


	//----- nvinfo : EIATTR_CUDA_API_VERSION
	.align		4
        /*0000*/ 	.byte	0x04, 0x37
        /*0002*/ 	.short	(.L_317 - .L_316)
.L_316:
        /*0004*/ 	.word	0x00000082


	//----- nvinfo : EIATTR_KPARAM_INFO
	.align		4
.L_317:
        /*0008*/ 	.byte	0x04, 0x17
        /*000a*/ 	.short	(.L_319 - .L_318)
.L_318:
        /*000c*/ 	.word	0x00000000
        /*0010*/ 	.short	0x0006
        /*0012*/ 	.short	0x0030
        /*0014*/ 	.byte	0x00, 0xf0, 0x11, 0x00


	//----- nvinfo : EIATTR_KPARAM_INFO
	.align		4
.L_319:
        /*0018*/ 	.byte	0x04, 0x17
        /*001a*/ 	.short	(.L_321 - .L_320)
.L_320:
        /*001c*/ 	.word	0x00000000
        /*0020*/ 	.short	0x0005
        /*0022*/ 	.short	0x0028
        /*0024*/ 	.byte	0x00, 0xf5, 0x21, 0x00


	//----- nvinfo : EIATTR_KPARAM_INFO
	.align		4
.L_321:
        /*0028*/ 	.byte	0x04, 0x17
        /*002a*/ 	.short	(.L_323 - .L_322)
.L_322:
        /*002c*/ 	.word	0x00000000
        /*0030*/ 	.short	0x0004
        /*0032*/ 	.short	0x0020
        /*0034*/ 	.byte	0x00, 0xf0, 0x11, 0x00


	//----- nvinfo : EIATTR_KPARAM_INFO
	.align		4
.L_323:
        /*0038*/ 	.byte	0x04, 0x17
        /*003a*/ 	.short	(.L_325 - .L_324)
.L_324:
        /*003c*/ 	.word	0x00000000
        /*0040*/ 	.short	0x0003
        /*0042*/ 	.short	0x0018
        /*0044*/ 	.byte	0x00, 0xf5, 0x21, 0x00


	//----- nvinfo : EIATTR_KPARAM_INFO
	.align		4
.L_325:
        /*0048*/ 	.byte	0x04, 0x17
        /*004a*/ 	.short	(.L_327 - .L_326)
.L_326:
        /*004c*/ 	.word	0x00000000
        /*0050*/ 	.short	0x0002
        /*0052*/ 	.short	0x0010
        /*0054*/ 	.byte	0x00, 0xf5, 0x21, 0x00


	//----- nvinfo : EIATTR_KPARAM_INFO
	.align		4
.L_327:
        /*0058*/ 	.byte	0x04, 0x17
        /*005a*/ 	.short	(.L_329 - .L_328)
.L_328:
        /*005c*/ 	.word	0x00000000
        /*0060*/ 	.short	0x0001
        /*0062*/ 	.short	0x0008
        /*0064*/ 	.byte	0x00, 0xf5, 0x21, 0x00


	//----- nvinfo : EIATTR_KPARAM_INFO
	.align		4
.L_329:
        /*0068*/ 	.byte	0x04, 0x17
        /*006a*/ 	.short	(.L_331 - .L_330)
.L_330:
        /*006c*/ 	.word	0x00000000
        /*0070*/ 	.short	0x0000
        /*0072*/ 	.short	0x0000
        /*0074*/ 	.byte	0x00, 0xf5, 0x21, 0x00


	//----- nvinfo : EIATTR_SPARSE_MMA_MASK
	.align		4
.L_331:
        /*0078*/ 	.byte	0x03, 0x50
        /*007a*/ 	.short	0x0000


	//----- nvinfo : EIATTR_MAXREG_COUNT
	.align		4
        /*007c*/ 	.byte	0x03, 0x1b
        /*007e*/ 	.short	0x00ff


	//----- nvinfo : EIATTR_MERCURY_ISA_VERSION
	.align		4
        /*0080*/ 	.byte	0x03, 0x5f
        /*0082*/ 	.short	0x0101


	//----- nvinfo : EIATTR_VRC_CTA_INIT_COUNT
	.align		4
        /*0084*/ 	.byte	0x02, 0x4a
	.zero		1
	.zero		1


	//----- nvinfo : EIATTR_EXIT_INSTR_OFFSETS
	.align		4
        /*0088*/ 	.byte	0x04, 0x1c
        /*008a*/ 	.short	(.L_333 - .L_332)


	//   ....[0]....
.L_332:
        /*008c*/ 	.word	0x00000080


	//   ....[1]....
        /*0090*/ 	.word	0x000008a0


	//   ....[2]....
        /*0094*/ 	.word	0x00000df0


	//   ....[3]....
        /*0098*/ 	.word	0x00001d00


	//   ....[4]....
        /*009c*/ 	.word	0x00002b10


	//   ....[5]....
        /*00a0*/ 	.word	0x00003800


	//----- nvinfo : EIATTR_CRS_STACK_SIZE
	.align		4
.L_333:
        /*00a4*/ 	.byte	0x04, 0x1e
        /*00a6*/ 	.short	(.L_335 - .L_334)
.L_334:
        /*00a8*/ 	.word	0x00000000


	//----- nvinfo : EIATTR_CBANK_PARAM_SIZE
	.align		4
.L_335:
        /*00ac*/ 	.byte	0x03, 0x19
        /*00ae*/ 	.short	0x0034


	//----- nvinfo : EIATTR_PARAM_CBANK
	.align		4
        /*00b0*/ 	.byte	0x04, 0x0a
        /*00b2*/ 	.short	(.L_337 - .L_336)
	.align		4
.L_336:
        /*00b4*/ 	.word	index@(.nv.constant0._ZN17fastertransformer13addBiasGeluV3I7__half2Li40960ELi4EEEvPT_PKS2_PKiS5_iS7_i)
        /*00b8*/ 	.short	0x0380
        /*00ba*/ 	.short	0x0034


	//----- nvinfo : EIATTR_SW_WAR
	.align		4
.L_337:
        /*00bc*/ 	.byte	0x04, 0x36
        /*00be*/ 	.short	(.L_339 - .L_338)
.L_338:
        /*00c0*/ 	.word	0x00000008
.L_339:


//--------------------- .nv.info._ZN17fastertransformer13addBiasGeluV2I7__half2Li24576EEEvPT_PKS2_PKiS5_iS7_i --------------------------
	.section	.nv.info._ZN17fastertransformer13addBiasGeluV2I7__half2Li24576EEEvPT_PKS2_PKiS5_iS7_i,"",@"SHT_CUDA_INFO"
	.sectionflags	@""
	.align	4


	//----- nvinfo : EIATTR_CUDA_API_VERSION
	.align		4
        /*0000*/ 	.byte	0x04, 0x37
        /*0002*/ 	.short	(.L_341 - .L_340)
.L_340:
        /*0004*/ 	.word	0x00000082


	//----- nvinfo : EIATTR_KPARAM_INFO
	.align		4
.L_341:
        /*0008*/ 	.byte	0x04, 0x17
        /*000a*/ 	.short	(.L_343 - .L_342)
.L_342:
        /*000c*/ 	.word	0x00000000
        /*0010*/ 	.short	0x0006
        /*0012*/ 	.short	0x0030
        /*0014*/ 	.byte	0x00, 0xf0, 0x11, 0x00


	//----- nvinfo : EIATTR_KPARAM_INFO
	.align		4
.L_343:
        /*0018*/ 	.byte	0x04, 0x17
        /*001a*/ 	.short	(.L_345 - .L_344)
.L_344:
        /*001c*/ 	.word	0x00000000
        /*0020*/ 	.short	0x0005
        /*0022*/ 	.short	0x0028
        /*0024*/ 	.byte	0x00, 0xf5, 0x21, 0x00


	//----- nvinfo : EIATTR_KPARAM_INFO
	.align		4
.L_345:
        /*0028*/ 	.byte	0x04, 0x17
        /*002a*/ 	.short	(.L_347 - .L_346)
.L_346:
        /*002c*/ 	.word	0x00000000
        /*0030*/ 	.short	0x0004
        /*0032*/ 	.short	0x0020
        /*0034*/ 	.byte	0x00, 0xf0, 0x11, 0x00


	//----- nvinfo : EIATTR_KPARAM_INFO
	.align		4
.L_347:
        /*0038*/ 	.byte	0x04, 0x17
        /*003a*/ 	.short	(.L_349 - .L_348)
.L_348:
        /*003c*/ 	.word	0x00000000
        /*0040*/ 	.short	0x0003
        /*0042*/ 	.short	0x0018
        /*0044*/ 	.byte	0x00, 0xf5, 0x21, 0x00


	//----- nvinfo : EIATTR_KPARAM_INFO
	.align		4
.L_349:
        /*0048*/ 	.byte	0x04, 0x17
        /*004a*/ 	.short	(.L_351 - .L_350)
.L_350:
        /*004c*/ 	.word	0x00000000
        /*0050*/ 	.short	0x0002
        /*0052*/ 	.short	0x0010
        /*0054*/ 	.byte	0x00, 0xf5, 0x21, 0x00


	//----- nvinfo : EIATTR_KPARAM_INFO
	.align		4
.L_351:
        /*0058*/ 	.byte	0x04, 0x17
        /*005a*/ 	.short	(.L_353 - .L_352)
.L_352:
        /*005c*/ 	.word	0x00000000
        /*0060*/ 	.short	0x0001
        /*0062*/ 	.short	0x0008
        /*0064*/ 	.byte	0x00, 0xf5, 0x21, 0x00


	//----- nvinfo : EIATTR_KPARAM_INFO
	.align		4
.L_353:
        /*0068*/ 	.byte	0x04, 0x17
        /*006a*/ 	.short	(.L_355 - .L_354)
.L_354:
        /*006c*/ 	.word	0x00000000
        /*0070*/ 	.short	0x0000
        /*0072*/ 	.short	0x0000
        /*0074*/ 	.byte	0x00, 0xf5, 0x21, 0x00


	//----- nvinfo : EIATTR_SPARSE_MMA_MASK
	.align		4
.L_355:
        /*0078*/ 	.byte	0x03, 0x50
        /*007a*/ 	.short	0x0000


	//----- nvinfo : EIATTR_MAXREG_COUNT
	.align		4
        /*007c*/ 	.byte	0x03, 0x1b
        /*007e*/ 	.short	0x00ff


	//----- nvinfo : EIATTR_MERCURY_ISA_VERSION
	.align		4
        /*0080*/ 	.byte	0x03, 0x5f
        /*0082*/ 	.short	0x0101


	//----- nvinfo : EIATTR_VRC_CTA_INIT_COUNT
	.align		4
        /*0084*/ 	.byte	0x02, 0x4a
	.zero		1
	.zero		1


	//----- nvinfo : EIATTR_EXIT_INSTR_OFFSETS
	.align		4
        /*0088*/ 	.byte	0x04, 0x1c
        /*008a*/ 	.short	(.L_357 - .L_356)


	//   ....[0]....
.L_356:
        /*008c*/ 	.word	0x00000070


	//   ....[1]....
        /*0090*/ 	.word	0x00000350


	//   ....[2]....
        /*0094*/ 	.word	0x000004e0


	//   ....[3]....
        /*0098*/ 	.word	0x000009c0


	//   ....[4]....
        /*009c*/ 	.word	0x00000de0


	//   ....[5]....
        /*00a0*/ 	.word	0x000012c0


	//   ....[6]....
        /*00a4*/ 	.word	0x00001720


	//----- nvinfo : EIATTR_CRS_STACK_SIZE
	.align		4
.L_357:
        /*00a8*/ 	.byte	0x04, 0x1e
        /*00aa*/ 	.short	(.L_359 - .L_358)
.L_358:
        /*00ac*/ 	.word	0x00000000


	//----- nvinfo : EIATTR_CBANK_PARAM_SIZE
	.align		4
.L_359:
        /*00b0*/ 	.byte	0x03, 0x19
        /*00b2*/ 	.short	0x0034


	//----- nvinfo : EIATTR_PARAM_CBANK
	.align		4
        /*00b4*/ 	.byte	0x04, 0x0a
        /*00b6*/ 	.short	(.L_361 - .L_360)
	.align		4
.L_360:
        /*00b8*/ 	.word	index@(.nv.constant0._ZN17fastertransformer13addBiasGeluV2I7__half2Li24576EEEvPT_PKS2_PKiS5_iS7_i)
        /*00bc*/ 	.short	0x0380
        /*00be*/ 	.short	0x0034


	//----- nvinfo : EIATTR_SW_WAR
	.align		4
.L_361:
        /*00c0*/ 	.byte	0x04, 0x36
        /*00c2*/ 	.short	(.L_363 - .L_362)
.L_362:
        /*00c4*/ 	.word	0x00000008
.L_363:


//--------------------- .nv.info._ZN17fastertransformer13addBiasGeluV3I7__half2Li24576ELi2EEEvPT_PKS2_PKiS5_iS7_i --------------------------
	.section	.nv.info._ZN17fastertransformer13addBiasGeluV3I7__half2Li24576ELi2EEEvPT_PKS2_PKiS5_iS7_i,"",@"SHT_CUDA_INFO"
	.sectionflags	@""
	.align	4


	//----- nvinfo : EIATTR_CUDA_API_VERSION
	.align		4
        /*0000*/ 	.byte	0x04, 0x37
        /*0002*/ 	.short	(.L_365 - .L_364)
.L_364:
        /*0004*/ 	.word	0x00000082


	//----- nvinfo : EIATTR_KPARAM_INFO
	.align		4
.L_365:
        /*0008*/ 	.byte	0x04, 0x17
        /*000a*/ 	.short	(.L_367 - .L_366)
.L_366:
        /*000c*/ 	.word	0x00000000
        /*0010*/ 	.short	0x0006
        /*0012*/ 	.short	0x0030
        /*0014*/ 	.byte	0x00, 0xf0, 0x11, 0x00


	//----- nvinfo : EIATTR_KPARAM_INFO
	.align		4
.L_367:
        /*0018*/ 	.byte	0x04, 0x17
        /*001a*/ 	.short	(.L_369 - .L_368)
.L_368:
        /*001c*/ 	.word	0x00000000
        /*0020*/ 	.short	0x0005
        /*0022*/ 	.short	0x0028
        /*0024*/ 	.byte	0x00, 0xf5, 0x21, 0x00


	//----- nvinfo : EIATTR_KPARAM_INFO
	.align		4
.L_369:
        /*0028*/ 	.byte	0x04, 0x17
        /*002a*/ 	.short	(.L_371 - .L_370)
.L_370:
        /*002c*/ 	.word	0x00000000
        /*0030*/ 	.short	0x0004
        /*0032*/ 	.short	0x0020
        /*0034*/ 	.byte	0x00, 0xf0, 0x11, 0x00


	//----- nvinfo : EIATTR_KPARAM_INFO
	.align		4
.L_371:
        /*0038*/ 	.byte	0x04, 0x17
        /*003a*/ 	.short	(.L_373 - .L_372)
.L_372:
        /*003c*/ 	.word	0x00000000
        /*0040*/ 	.short	0x0003
        /*0042*/ 	.short	0x0018
        /*0044*/ 	.byte	0x00, 0xf5, 0x21, 0x00


	//----- nvinfo : EIATTR_KPARAM_INFO
	.align		4
.L_373:
        /*0048*/ 	.byte	0x04, 0x17
        /*004a*/ 	.short	(.L_375 - .L_374)
.L_374:
        /*004c*/ 	.word	0x00000000
        /*0050*/ 	.short	0x0002
        /*0052*/ 	.short	0x0010
        /*0054*/ 	.byte	0x00, 0xf5, 0x21, 0x00


	//----- nvinfo : EIATTR_KPARAM_INFO
	.align		4
.L_375:
        /*0058*/ 	.byte	0x04, 0x17
        /*005a*/ 	.short	(.L_377 - .L_376)
.L_376:
        /*005c*/ 	.word	0x00000000
        /*0060*/ 	.short	0x0001
        /*0062*/ 	.short	0x0008
        /*0064*/ 	.byte	0x00, 0xf5, 0x21, 0x00


	//----- nvinfo : EIATTR_KPARAM_INFO
	.align		4
.L_377:
        /*0068*/ 	.byte	0x04, 0x17
        /*006a*/ 	.short	(.L_379 - .L_378)
.L_378:
        /*006c*/ 	.word	0x00000000
        /*0070*/ 	.short	0x0000
        /*0072*/ 	.short	0x0000
        /*0074*/ 	.byte	0x00, 0xf5, 0x21, 0x00


	//----- nvinfo : EIATTR_SPARSE_MMA_MASK
	.align		4
.L_379:
        /*0078*/ 	.byte	0x03, 0x50
        /*007a*/ 	.short	0x0000


	//----- nvinfo : EIATTR_MAXREG_COUNT
	.align		4
        /*007c*/ 	.byte	0x03, 0x1b
        /*007e*/ 	.short	0x00ff


	//----- nvinfo : EIATTR_MERCURY_ISA_VERSION
	.align		4
        /*0080*/ 	.byte	0x03, 0x5f
        /*0082*/ 	.short	0x0101


	//----- nvinfo : EIATTR_VRC_CTA_INIT_COUNT
	.align		4
        /*0084*/ 	.byte	0x02, 0x4a
	.zero		1
	.zero		1


	//----- nvinfo : EIATTR_EXIT_INSTR_OFFSETS
	.align		4
        /*0088*/ 	.byte	0x04, 0x1c
        /*008a*/ 	.short	(.L_381 - .L_380)


	//   ....[0]....
.L_380:
        /*008c*/ 	.word	0x00000080


	//   ....[1]....
        /*0090*/ 	.word	0x00000520


	//   ....[2]....
        /*0094*/ 	.word	0x000007f0


	//   ....[3]....
        /*0098*/ 	.word	0x00001090


	//   ....[4]....
        /*009c*/ 	.word	0x000018c0


	//   ....[5]....
        /*00a0*/ 	.word	0x00002030


	//----- nvinfo : EIATTR_CRS_STACK_SIZE
	.align		4
.L_381:
        /*00a4*/ 	.byte	0x04, 0x1e
        /*00a6*/ 	.short	(.L_383 - .L_382)
.L_382:
        /*00a8*/ 	.word	0x00000000


	//----- nvinfo : EIATTR_CBANK_PARAM_SIZE
	.align		4
.L_383:
        /*00ac*/ 	.byte	0x03, 0x19
        /*00ae*/ 	.short	0x0034


	//----- nvinfo : EIATTR_PARAM_CBANK
	.align		4
        /*00b0*/ 	.byte	0x04, 0x0a
        /*00b2*/ 	.short	(.L_385 - .L_384)
	.align		4
.L_384:
        /*00b4*/ 	.word	index@(.nv.constant0._ZN17fastertransformer13addBiasGeluV3I7__half2Li24576ELi2EEEvPT_PKS2_PKiS5_iS7_i)
        /*00b8*/ 	.short	0x0380
        /*00ba*/ 	.short	0x0034


	//----- nvinfo : EIATTR_SW_WAR
	.align		4
.L_385:
        /*00bc*/ 	.byte	0x04, 0x36
        /*00be*/ 	.short	(.L_387 - .L_386)
.L_386:
        /*00c0*/ 	.word	0x00000008
.L_387:


//--------------------- .nv.info._ZN17fastertransformer13addBiasGeluV2I7__half2Li16384EEEvPT_PKS2_PKiS5_iS7_i --------------------------
	.section	.nv.info._ZN17fastertransformer13addBiasGeluV2I7__half2Li16384EEEvPT_PKS2_PKiS5_iS7_i,"",@"SHT_CUDA_INFO"
	.sectionflags	@""
	.align	4


	//----- nvinfo : EIATTR_CUDA_API_VERSION
	.align		4
        /*0000*/ 	.byte	0x04, 0x37
        /*0002*/ 	.short	(.L_389 - .L_388)
.L_388:
        /*0004*/ 	.word	0x00000082


	//----- nvinfo : EIATTR_KPARAM_INFO
	.align		4
.L_389:
        /*0008*/ 	.byte	0x04, 0x17
        /*000a*/ 	.short	(.L_391 - .L_390)
.L_390:
        /*000c*/ 	.word	0x00000000
        /*0010*/ 	.short	0x0006
        /*0012*/ 	.short	0x0030
        /*0014*/ 	.byte	0x00, 0xf0, 0x11, 0x00


	//----- nvinfo : EIATTR_KPARAM_INFO
	.align		4
.L_391:
        /*0018*/ 	.byte	0x04, 0x17
        /*001a*/ 	.short	(.L_393 - .L_392)
.L_392:
        /*001c*/ 	.word	0x00000000
        /*0020*/ 	.short	0x0005
        /*0022*/ 	.short	0x0028
        /*0024*/ 	.byte	0x00, 0xf5, 0x21, 0x00


	//----- nvinfo : EIATTR_KPARAM_INFO
	.align		4
.L_393:
        /*0028*/ 	.byte	0x04, 0x17
        /*002a*/ 	.short	(.L_395 - .L_394)
.L_394:
        /*002c*/ 	.word	0x00000000
        /*0030*/ 	.short	0x0004
        /*0032*/ 	.short	0x0020
        /*0034*/ 	.byte	0x00, 0xf0, 0x11, 0x00


	//----- nvinfo : EIATTR_KPARAM_INFO
	.align		4
.L_395:
        /*0038*/ 	.byte	0x04, 0x17
        /*003a*/ 	.short	(.L_397 - .L_396)
.L_396:
        /*003c*/ 	.word	0x00000000
        /*0040*/ 	.short	0x0003
        /*0042*/ 	.short	0x0018
        /*0044*/ 	.byte	0x00, 0xf5, 0x21, 0x00


	//----- nvinfo : EIATTR_KPARAM_INFO
	.align		4
.L_397:
        /*0048*/ 	.byte	0x04, 0x17
        /*004a*/ 	.short	(.L_399 - .L_398)
.L_398:
        /*004c*/ 	.word	0x00000000
        /*0050*/ 	.short	0x0002
        /*0052*/ 	.short	0x0010
        /*0054*/ 	.byte	0x00, 0xf5, 0x21, 0x00


	//----- nvinfo : EIATTR_KPARAM_INFO
	.align		4
.L_399:
        /*0058*/ 	.byte	0x04, 0x17
        /*005a*/ 	.short	(.L_401 - .L_400)
.L_400:
        /*005c*/ 	.word	0x00000000
        /*0060*/ 	.short	0x0001
        /*0062*/ 	.short	0x0008
        /*0064*/ 	.byte	0x00, 0xf5, 0x21, 0x00


	//----- nvinfo : EIATTR_KPARAM_INFO
	.align		4
.L_401:
        /*0068*/ 	.byte	0x04, 0x17
        /*006a*/ 	.short	(.L_403 - .L_402)
.L_402:
        /*006c*/ 	.word	0x00000000
        /*0070*/ 	.short	0x0000
        /*0072*/ 	.short	0x0000
        /*0074*/ 	.byte	0x00, 0xf5, 0x21, 0x00


	//----- nvinfo : EIATTR_SPARSE_MMA_MASK
	.align		4
.L_403:
        /*0078*/ 	.byte	0x03, 0x50
        /*007a*/ 	.short	0x0000


	//----- nvinfo : EIATTR_MAXREG_COUNT
	.align		4
        /*007c*/ 	.byte	0x03, 0x1b
        /*007e*/ 	.short	0x00ff


	//----- nvinfo : EIATTR_MERCURY_ISA_VERSION
	.align		4
        /*0080*/ 	.byte	0x03, 0x5f
        /*0082*/ 	.short	0x0101


	//----- nvinfo : EIATTR_VRC_CTA_INIT_COUNT
	.align		4
        /*0084*/ 	.byte	0x02, 0x4a
	.zero		1
	.zero		1


	//----- nvinfo : EIATTR_EXIT_INSTR_OFFSETS
	.align		4
        /*0088*/ 	.byte	0x04, 0x1c
        /*008a*/ 	.short	(.L_405 - .L_404)


	//   ....[0]....
.L_404:
        /*008c*/ 	.word	0x00000070


	//   ....[1]....
        /*0090*/ 	.word	0x00000350


	//   ....[2]....
        /*0094*/ 	.word	0x000004e0


	//   ....[3]....
        /*0098*/ 	.word	0x000009d0


	//   ....[4]....
        /*009c*/ 	.word	0x00000e00


	//   ....[5]....
        /*00a0*/ 	.word	0x000012f0


	//   ....[6]....
        /*00a4*/ 	.word	0x00001760


	//----- nvinfo : EIATTR_CRS_STACK_SIZE
	.align		4
.L_405:
        /*00a8*/ 	.byte	0x04, 0x1e
        /*00aa*/ 	.short	(.L_407 - .L_406)
.L_406:
        /*00ac*/ 	.word	0x00000000


	//----- nvinfo : EIATTR_CBANK_PARAM_SIZE
	.align		4
.L_407:
        /*00b0*/ 	.byte	0x03, 0x19
        /*00b2*/ 	.short	0x0034


	//----- nvinfo : EIATTR_PARAM_CBANK
	.align		4
        /*00b4*/ 	.byte	0x04, 0x0a
        /*00b6*/ 	.short	(.L_409 - .L_408)
	.align		4
.L_408:
        /*00b8*/ 	.word	index@(.nv.constant0._ZN17fastertransformer13addBiasGeluV2I7__half2Li16384EEEvPT_PKS2_PKiS5_iS7_i)
        /*00bc*/ 	.short	0x0380
        /*00be*/ 	.short	0x0034


	//----- nvinfo : EIATTR_SW_WAR
	.align		4
.L_409:
        /*00c0*/ 	.byte	0x04, 0x36
        /*00c2*/ 	.short	(.L_411 - .L_410)
.L_410:
        /*00c4*/ 	.word	0x00000008
.L_411:


//--------------------- .nv.info._ZN17fastertransformer13addBiasGeluV3I7__half2Li16384ELi2EEEvPT_PKS2_PKiS5_iS7_i --------------------------
	.section	.nv.info._ZN17fastertransformer13addBiasGeluV3I7__half2Li16384ELi2EEEvPT_PKS2_PKiS5_iS7_i,"",@"SHT_CUDA_INFO"
	.sectionflags	@""
	.align	4


	//----- nvinfo : EIATTR_CUDA_API_VERSION
	.align		4
        /*0000*/ 	.byte	0x04, 0x37
        /*0002*/ 	.short	(.L_413 - .L_412)
.L_412:
        /*0004*/ 	.word	0x00000082


	//----- nvinfo : EIATTR_KPARAM_INFO
	.align		4
.L_413:
        /*0008*/ 	.byte	0x04, 0x17
        /*000a*/ 	.short	(.L_415 - .L_414)
.L_414:
        /*000c*/ 	.word	0x00000000
        /*0010*/ 	.short	0x0006
        /*0012*/ 	.short	0x0030
        /*0014*/ 	.byte	0x00, 0xf0, 0x11, 0x00


	//----- nvinfo : EIATTR_KPARAM_INFO
	.align		4
.L_415:
        /*0018*/ 	.byte	0x04, 0x17
        /*001a*/ 	.short	(.L_417 - .L_416)
.L_416:
        /*001c*/ 	.word	0x00000000
        /*0020*/ 	.short	0x0005
        /*0022*/ 	.short	0x0028
        /*0024*/ 	.byte	0x00, 0xf5, 0x21, 0x00


	//----- nvinfo : EIATTR_KPARAM_INFO
	.align		4
.L_417:
        /*0028*/ 	.byte	0x04, 0x17
        /*002a*/ 	.short	(.L_419 - .L_418)
.L_418:
        /*002c*/ 	.word	0x00000000
        /*0030*/ 	.short	0x0004
        /*0032*/ 	.short	0x0020
        /*0034*/ 	.byte	0x00, 0xf0, 0x11, 0x00


	//----- nvinfo : EIATTR_KPARAM_INFO
	.align		4
.L_419:
        /*0038*/ 	.byte	0x04, 0x17
        /*003a*/ 	.short	(.L_421 - .L_420)
.L_420:
        /*003c*/ 	.word	0x00000000
        /*0040*/ 	.short	0x0003
        /*0042*/ 	.short	0x0018
        /*0044*/ 	.byte	0x00, 0xf5, 0x21, 0x00


	//----- nvinfo : EIATTR_KPARAM_INFO
	.align		4
.L_421:
        /*0048*/ 	.byte	0x04, 0x17
        /*004a*/ 	.short	(.L_423 - .L_422)
.L_422:
        /*004c*/ 	.word	0x00000000
        /*0050*/ 	.short	0x0002
        /*0052*/ 	.short	0x0010
        /*0054*/ 	.byte	0x00, 0xf5, 0x21, 0x00


	//----- nvinfo : EIATTR_KPARAM_INFO
	.align		4
.L_423:
        /*0058*/ 	.byte	0x04, 0x17
        /*005a*/ 	.short	(.L_425 - .L_424)
.L_424:
        /*005c*/ 	.word	0x00000000
        /*0060*/ 	.short	0x0001
        /*0062*/ 	.short	0x0008
        /*0064*/ 	.byte	0x00, 0xf5, 0x21, 0x00


	//----- nvinfo : EIATTR_KPARAM_INFO
	.align		4
.L_425:
        /*0068*/ 	.byte	0x04, 0x17
        /*006a*/ 	.short	(.L_427 - .L_426)
.L_426:
        /*006c*/ 	.word	0x00000000
        /*0070*/ 	.short	0x0000
        /*0072*/ 	.short	0x0000
        /*0074*/ 	.byte	0x00, 0xf5, 0x21, 0x00


	//----- nvinfo : EIATTR_SPARSE_MMA_MASK
	.align		4
.L_427:
        /*0078*/ 	.byte	0x03, 0x50
        /*007a*/ 	.short	0x0000


	//----- nvinfo : EIATTR_MAXREG_COUNT
	.align		4
        /*007c*/ 	.byte	0x03, 0x1b
        /*007e*/ 	.short	0x00ff


	//----- nvinfo : EIATTR_MERCURY_ISA_VERSION
	.align		4
        /*0080*/ 	.byte	0x03, 0x5f
        /*0082*/ 	.short	0x0101


	//----- nvinfo : EIATTR_VRC_CTA_INIT_COUNT
	.align		4
        /*0084*/ 	.byte	0x02, 0x4a
	.zero		1
	.zero		1


	//----- nvinfo : EIATTR_EXIT_INSTR_OFFSETS
	.align		4
        /*0088*/ 	.byte	0x04, 0x1c
        /*008a*/ 	.short	(.L_429 - .L_428)


	//   ....[0]....
.L_428:
        /*008c*/ 	.word	0x00000080


	//   ....[1]....
        /*0090*/ 	.word	0x00000520


	//   ....[2]....
        /*0094*/ 	.word	0x000007f0


	//   ....[3]....
        /*0098*/ 	.word	0x000010a0


	//   ....[4]....
        /*009c*/ 	.word	0x000018e0


	//   ....[5]....
        /*00a0*/ 	.word	0x00002070


	//----- nvinfo : EIATTR_CRS_STACK_SIZE
	.align		4
.L_429:
        /*00a4*/ 	.byte	0x04, 0x1e
        /*00a6*/ 	.short	(.L_431 - .L_430)
.L_430:
        /*00a8*/ 	.word	0x00000000


	//----- nvinfo : EIATTR_CBANK_PARAM_SIZE
	.align		4
.L_431:
        /*00ac*/ 	.byte	0x03, 0x19
        /*00ae*/ 	.short	0x0034


	//----- nvinfo : EIATTR_PARAM_CBANK
	.align		4
        /*00b0*/ 	.byte	0x04, 0x0a
        /*00b2*/ 	.short	(.L_433 - .L_432)
	.align		4
.L_432:
        /*00b4*/ 	.word	index@(.nv.constant0._ZN17fastertransformer13addBiasGeluV3I7__half2Li16384ELi2EEEvPT_PKS2_PKiS5_iS7_i)
        /*00b8*/ 	.short	0x0380
        /*00ba*/ 	.short	0x0034


	//----- nvinfo : EIATTR_SW_WAR
	.align		4
.L_433:
        /*00bc*/ 	.byte	0x04, 0x36
        /*00be*/ 	.short	(.L_435 - .L_434)
.L_434:
        /*00c0*/ 	.word	0x00000008
.L_435:


//--------------------- .nv.info._ZN17fastertransformer13addBiasGeluV2I7__half2Li8192EEEvPT_PKS2_PKiS5_iS7_i --------------------------
	.section	.nv.info._ZN17fastertransformer13addBiasGeluV2I7__half2Li8192EEEvPT_PKS2_PKiS5_iS7_i,"",@"SHT_CUDA_INFO"
	.sectionflags	@""
	.align	4


	//----- nvinfo : EIATTR_CUDA_API_VERSION
	.align		4
        /*0000*/ 	.byte	0x04, 0x37
        /*0002*/ 	.short	(.L_437 - .L_436)
.L_436:
        /*0004*/ 	.word	0x00000082


	//----- nvinfo : EIATTR_KPARAM_INFO
	.align		4
.L_437:
        /*0008*/ 	.byte	0x04, 0x17
        /*000a*/ 	.short	(.L_439 - .L_438)
.L_438:
        /*000c*/ 	.word	0x00000000
        /*0010*/ 	.short	0x0006
        /*0012*/ 	.short	0x0030
        /*0014*/ 	.byte	0x00, 0xf0, 0x11, 0x00


	//----- nvinfo : EIATTR_KPARAM_INFO
	.align		4
.L_439:
        /*0018*/ 	.byte	0x04, 0x17
        /*001a*/ 	.short	(.L_441 - .L_440)
.L_440:
        /*001c*/ 	.word	0x00000000
        /*0020*/ 	.short	0x0005
        /*0022*/ 	.short	0x0028
        /*0024*/ 	.byte	0x00, 0xf5, 0x21, 0x00


	//----- nvinfo : EIATTR_KPARAM_INFO
	.align		4
.L_441:
        /*0028*/ 	.byte	0x04, 0x17
        /*002a*/ 	.short	(.L_443 - .L_442)
.L_442:
        /*002c*/ 	.word	0x00000000
        /*0030*/ 	.short	0x0004
        /*0032*/ 	.short	0x0020
        /*0034*/ 	.byte	0x00, 0xf0, 0x11, 0x00


	//----- nvinfo : EIATTR_KPARAM_INFO
	.align		4
.L_443:
        /*0038*/ 	.byte	0x04, 0x17
        /*003a*/ 	.short	(.L_445 - .L_444)
.L_444:
        /*003c*/ 	.word	0x00000000
        /*0040*/ 	.short	0x0003
        /*0042*/ 	.short	0x0018
        /*0044*/ 	.byte	0x00, 0xf5, 0x21, 0x00


	//----- nvinfo : EIATTR_KPARAM_INFO
	.align		4
.L_445:
        /*0048*/ 	.byte	0x04, 0x17
        /*004a*/ 	.short	(.L_447 - .L_446)
.L_446:
        /*004c*/ 	.word	0x00000000
        /*0050*/ 	.short	0x0002
        /*0052*/ 	.short	0x0010
        /*0054*/ 	.byte	0x00, 0xf5, 0x21, 0x00


	//----- nvinfo : EIATTR_KPARAM_INFO
	.align		4
.L_447:
        /*0058*/ 	.byte	0x04, 0x17
        /*005a*/ 	.short	(.L_449 - .L_448)
.L_448:
        /*005c*/ 	.word	0x00000000
        /*0060*/ 	.short	0x0001
        /*0062*/ 	.short	0x0008
        /*0064*/ 	.byte	0x00, 0xf5, 0x21, 0x00


	//----- nvinfo : EIATTR_KPARAM_INFO
	.align		4
.L_449:
        /*0068*/ 	.byte	0x04, 0x17
        /*006a*/ 	.short	(.L_451 - .L_450)
.L_450:
        /*006c*/ 	.word	0x00000000
        /*0070*/ 	.short	0x0000
        /*0072*/ 	.short	0x0000
        /*0074*/ 	.byte	0x00, 0xf5, 0x21, 0x00


	//----- nvinfo : EIATTR_SPARSE_MMA_MASK
	.align		4
.L_451:
        /*0078*/ 	.byte	0x03, 0x50
        /*007a*/ 	.short	0x0000


	//----- nvinfo : EIATTR_MAXREG_COUNT
	.align		4
        /*007c*/ 	.byte	0x03, 0x1b
        /*007e*/ 	.short	0x00ff


	//----- nvinfo : EIATTR_MERCURY_ISA_VERSION
	.align		4
        /*0080*/ 	.byte	0x03, 0x5f
        /*0082*/ 	.short	0x0101


	//----- nvinfo : EIATTR_VRC_CTA_INIT_COUNT
	.align		4
        /*0084*/ 	.byte	0x02, 0x4a
	.zero		1
	.zero		1


	//----- nvinfo : EIATTR_EXIT_INSTR_OFFSETS
	.align		4
        /*0088*/ 	.byte	0x04, 0x1c
        /*008a*/ 	.short	(.L_453 - .L_452)


	//   ....[0]....
.L_452:
        /*008c*/ 	.word	0x00000070


	//   ....[1]....
        /*0090*/ 	.word	0x00000350


	//   ....[2]....
        /*0094*/ 	.word	0x000004e0


	//   ....[3]....
        /*0098*/ 	.word	0x000009d0


	//   ....[4]....
        /*009c*/ 	.word	0x00000e00


	//   ....[5]....
        /*00a0*/ 	.word	0x000012f0


	//   ....[6]....
        /*00a4*/ 	.word	0x00001760


	//----- nvinfo : EIATTR_CRS_STACK_SIZE
	.align		4
.L_453:
        /*00a8*/ 	.byte	0x04, 0x1e
        /*00aa*/ 	.short	(.L_455 - .L_454)
.L_454:
        /*00ac*/ 	.word	0x00000000


	//----- nvinfo : EIATTR_CBANK_PARAM_SIZE
	.align		4
.L_455:
        /*00b0*/ 	.byte	0x03, 0x19
        /*00b2*/ 	.short	0x0034


	//----- nvinfo : EIATTR_PARAM_CBANK
	.align		4
        /*00b4*/ 	.byte	0x04, 0x0a
        /*00b6*/ 	.short	(.L_457 - .L_456)
	.align		4
.L_456:
        /*00b8*/ 	.word	index@(.nv.constant0._ZN17fastertransformer13addBiasGeluV2I7__half2Li8192EEEvPT_PKS2_PKiS5_iS7_i)
        /*00bc*/ 	.short	0x0380
        /*00be*/ 	.short	0x0034


	//----- nvinfo : EIATTR_SW_WAR
	.align		4
.L_457:
        /*00c0*/ 	.byte	0x04, 0x36
        /*00c2*/ 	.short	(.L_459 - .L_458)
.L_458:
        /*00c4*/ 	.word	0x00000008
.L_459:


//--------------------- .nv.info._ZN17fastertransformer13addBiasGeluV3I7__half2Li8192ELi2EEEvPT_PKS2_PKiS5_iS7_i --------------------------
	.section	.nv.info._ZN17fastertransformer13addBiasGeluV3I7__half2Li8192ELi2EEEvPT_PKS2_PKiS5_iS7_i,"",@"SHT_CUDA_INFO"
	.sectionflags	@""
	.align	4


	//----- nvinfo : EIATTR_CUDA_API_VERSION
	.align		4
        /*0000*/ 	.byte	0x04, 0x37
        /*0002*/ 	.short	(.L_461 - .L_460)
.L_460:
        /*0004*/ 	.word	0x00000082


	//----- nvinfo : EIATTR_KPARAM_INFO
	.align		4
.L_461:
        /*0008*/ 	.byte	0x04, 0x17
        /*000a*/ 	.short	(.L_463 - .L_462)
.L_462:
        /*000c*/ 	.word	0x00000000
        /*0010*/ 	.short	0x0006
        /*0012*/ 	.short	0x0030
        /*0014*/ 	.byte	0x00, 0xf0, 0x11, 0x00


	//----- nvinfo : EIATTR_KPARAM_INFO
	.align		4
.L_463:
        /*0018*/ 	.byte	0x04, 0x17
        /*001a*/ 	.short	(.L_465 - .L_464)
.L_464:
        /*001c*/ 	.word	0x00000000
        /*0020*/ 	.short	0x0005
        /*0022*/ 	.short	0x0028
        /*0024*/ 	.byte	0x00, 0xf5, 0x21, 0x00


	//----- nvinfo : EIATTR_KPARAM_INFO
	.align		4
.L_465:
        /*0028*/ 	.byte	0x04, 0x17
        /*002a*/ 	.short	(.L_467 - .L_466)
.L_466:
        /*002c*/ 	.word	0x00000000
        /*0030*/ 	.short	0x0004
        /*0032*/ 	.short	0x0020
        /*0034*/ 	.byte	0x00, 0xf0, 0x11, 0x00


	//----- nvinfo : EIATTR_KPARAM_INFO
	.align		4
.L_467:
        /*0038*/ 	.byte	0x04, 0x17
        /*003a*/ 	.short	(.L_469 - .L_468)
.L_468:
        /*003c*/ 	.word	0x00000000
        /*0040*/ 	.short	0x0003
        /*0042*/ 	.short	0x0018
        /*0044*/ 	.byte	0x00, 0xf5, 0x21, 0x00


	//----- nvinfo : EIATTR_KPARAM_INFO
	.align		4
.L_469:
        /*0048*/ 	.byte	0x04, 0x17
        /*004a*/ 	.short	(.L_471 - .L_470)
.L_470:
        /*004c*/ 	.word	0x00000000
        /*0050*/ 	.short	0x0002
        /*0052*/ 	.short	0x0010
        /*0054*/ 	.byte	0x00, 0xf5, 0x21, 0x00


	//----- nvinfo : EIATTR_KPARAM_INFO
	.align		4
.L_471:
        /*0058*/ 	.byte	0x04, 0x17
        /*005a*/ 	.short	(.L_473 - .L_472)
.L_472:
        /*005c*/ 	.word	0x00000000
        /*0060*/ 	.short	0x0001
        /*0062*/ 	.short	0x0008
        /*0064*/ 	.byte	0x00, 0xf5, 0x21, 0x00


	//----- nvinfo : EIATTR_KPARAM_INFO
	.align		4
.L_473:
        /*0068*/ 	.byte	0x04, 0x17
        /*006a*/ 	.short	(.L_475 - .L_474)
.L_474:
        /*006c*/ 	.word	0x00000000
        /*0070*/ 	.short	0x0000
        /*0072*/ 	.short	0x0000
        /*0074*/ 	.byte	0x00, 0xf5, 0x21, 0x00


	//----- nvinfo : EIATTR_SPARSE_MMA_MASK
	.align		4
.L_475:
        /*0078*/ 	.byte	0x03, 0x50
        /*007a*/ 	.short	0x0000


	//----- nvinfo : EIATTR_MAXREG_COUNT
	.align		4
        /*007c*/ 	.byte	0x03, 0x1b
        /*007e*/ 	.short	0x00ff


	//----- nvinfo : EIATTR_MERCURY_ISA_VERSION
	.align		4
        /*0080*/ 	.byte	0x03, 0x5f
        /*0082*/ 	.short	0x0101


	//----- nvinfo : EIATTR_VRC_CTA_INIT_COUNT
	.align		4
        /*0084*/ 	.byte	0x02, 0x4a
	.zero		1
	.zero		1


	//----- nvinfo : EIATTR_EXIT_INSTR_OFFSETS
	.align		4
        /*0088*/ 	.byte	0x04, 0x1c
        /*008a*/ 	.short	(.L_477 - .L_476)


	//   ....[0]....
.L_476:
        /*008c*/ 	.word	0x00000080


	//   ....[1]....
        /*0090*/ 	.word	0x00000520


	//   ....[2]....
        /*0094*/ 	.word	0x000007f0


	//   ....[3]....
        /*0098*/ 	.word	0x000010a0


	//   ....[4]....
        /*009c*/ 	.word	0x000018e0


	//   ....[5]....
        /*00a0*/ 	.word	0x00002070


	//----- nvinfo : EIATTR_CRS_STACK_SIZE
	.align		4
.L_477:
        /*00a4*/ 	.byte	0x04, 0x1e
        /*00a6*/ 	.short	(.L_479 - .L_478)
.L_478:
        /*00a8*/ 	.word	0x00000000


	//----- nvinfo : EIATTR_CBANK_PARAM_SIZE
	.align		4
.L_479:
        /*00ac*/ 	.byte	0x03, 0x19
        /*00ae*/ 	.short	0x0034


	//----- nvinfo : EIATTR_PARAM_CBANK
	.align		4
        /*00b0*/ 	.byte	0x04, 0x0a
        /*00b2*/ 	.short	(.L_481 - .L_480)
	.align		4
.L_480:
        /*00b4*/ 	.word	index@(.nv.constant0._ZN17fastertransformer13addBiasGeluV3I7__half2Li8192ELi2EEEvPT_PKS2_PKiS5_iS7_i)
        /*00b8*/ 	.short	0x0380
        /*00ba*/ 	.short	0x0034


	//----- nvinfo : EIATTR_SW_WAR
	.align		4
.L_481:
        /*00bc*/ 	.byte	0x04, 0x36
        /*00be*/ 	.short	(.L_483 - .L_482)
.L_482:
        /*00c0*/ 	.word	0x00000008
.L_483:


//--------------------- .nv.info._ZN17fastertransformer13addBiasGeluV2I7__half2Li4096EEEvPT_PKS2_PKiS5_iS7_i --------------------------
	.section	.nv.info._ZN17fastertransformer13addBiasGeluV2I7__half2Li4096EEEvPT_PKS2_PKiS5_iS7_i,"",@"SHT_CUDA_INFO"
	.sectionflags	@""
	.align	4


	//----- nvinfo : EIATTR_CUDA_API_VERSION
	.align		4
        /*0000*/ 	.byte	0x04, 0x37
        /*0002*/ 	.short	(.L_485 - .L_484)
.L_484:
        /*0004*/ 	.word	0x00000082


	//----- nvinfo : EIATTR_KPARAM_INFO
	.align		4
.L_485:
        /*0008*/ 	.byte	0x04, 0x17
        /*000a*/ 	.short	(.L_487 - .L_486)
.L_486:
        /*000c*/ 	.word	0x00000000
        /*0010*/ 	.short	0x0006
        /*0012*/ 	.short	0x0030
        /*0014*/ 	.byte	0x00, 0xf0, 0x11, 0x00


	//----- nvinfo : EIATTR_KPARAM_INFO
	.align		4
.L_487:
        /*0018*/ 	.byte	0x04, 0x17
        /*001a*/ 	.short	(.L_489 - .L_488)
.L_488:
        /*001c*/ 	.word	0x00000000
        /*0020*/ 	.short	0x0005
        /*0022*/ 	.short	0x0028
        /*0024*/ 	.byte	0x00, 0xf5, 0x21, 0x00


	//----- nvinfo : EIATTR_KPARAM_INFO
	.align		4
.L_489:
        /*0028*/ 	.byte	0x04, 0x17
        /*002a*/ 	.short	(.L_491 - .L_490)
.L_490:
        /*002c*/ 	.word	0x00000000
        /*0030*/ 	.short	0x0004
        /*0032*/ 	.short	0x0020
        /*0034*/ 	.byte	0x00, 0xf0, 0x11, 0x00


	//----- nvinfo : EIATTR_KPARAM_INFO
	.align		4
.L_491:
        /*0038*/ 	.byte	0x04, 0x17
        /*003a*/ 	.short	(.L_493 - .L_492)
.L_492:
        /*003c*/ 	.word	0x00000000
        /*0040*/ 	.short	0x0003
        /*0042*/ 	.short	0x0018
        /*0044*/ 	.byte	0x00, 0xf5, 0x21, 0x00


	//----- nvinfo : EIATTR_KPARAM_INFO
	.align		4
.L_493:
        /*0048*/ 	.byte	0x04, 0x17
        /*004a*/ 	.short	(.L_495 - .L_494)
.L_494:
        /*004c*/ 	.word	0x00000000
        /*0050*/ 	.short	0x0002
        /*0052*/ 	.short	0x0010
        /*0054*/ 	.byte	0x00, 0xf5, 0x21, 0x00


	//----- nvinfo : EIATTR_KPARAM_INFO
	.align		4
.L_495:
        /*0058*/ 	.byte	0x04, 0x17
        /*005a*/ 	.short	(.L_497 - .L_496)
.L_496:
        /*005c*/ 	.word	0x00000000
        /*0060*/ 	.short	0x0001
        /*0062*/ 	.short	0x0008
        /*0064*/ 	.byte	0x00, 0xf5, 0x21, 0x00


	//----- nvinfo : EIATTR_KPARAM_INFO
	.align		4
.L_497:
        /*0068*/ 	.byte	0x04, 0x17
        /*006a*/ 	.short	(.L_499 - .L_498)
.L_498:
        /*006c*/ 	.word	0x00000000
        /*0070*/ 	.short	0x0000
        /*0072*/ 	.short	0x0000
        /*0074*/ 	.byte	0x00, 0xf5, 0x21, 0x00


	//----- nvinfo : EIATTR_SPARSE_MMA_MASK
	.align		4
.L_499:
        /*0078*/ 	.byte	0x03, 0x50
        /*007a*/ 	.short	0x0000


	//----- nvinfo : EIATTR_MAXREG_COUNT
	.align		4
        /*007c*/ 	.byte	0x03, 0x1b
        /*007e*/ 	.short	0x00ff


	//----- nvinfo : EIATTR_MERCURY_ISA_VERSION
	.align		4
        /*0080*/ 	.byte	0x03, 0x5f
        /*0082*/ 	.short	0x0101


	//----- nvinfo : EIATTR_VRC_CTA_INIT_COUNT
	.align		4
        /*0084*/ 	.byte	0x02, 0x4a
	.zero		1
	.zero		1


	//----- nvinfo : EIATTR_EXIT_INSTR_OFFSETS
	.align		4
        /*0088*/ 	.byte	0x04, 0x1c
        /*008a*/ 	.short	(.L_501 - .L_500)


	//   ....[0]....
.L_500:
        /*008c*/ 	.word	0x00000070


	//   ....[1]....
        /*0090*/ 	.word	0x00000350


	//   ....[2]....
        /*0094*/ 	.word	0x000004e0


	//   ....[3]....
        /*0098*/ 	.word	0x000009d0


	//   ....[4]....
        /*009c*/ 	.word	0x00000e00


	//   ....[5]....
        /*00a0*/ 	.word	0x000012f0


	//   ....[6]....
        /*00a4*/ 	.word	0x00001760


	//----- nvinfo : EIATTR_CRS_STACK_SIZE
	.align		4
.L_501:
        /*00a8*/ 	.byte	0x04, 0x1e
        /*00aa*/ 	.short	(.L_503 - .L_502)
.L_502:
        /*00ac*/ 	.word	0x00000000


	//----- nvinfo : EIATTR_CBANK_PARAM_SIZE
	.align		4
.L_503:
        /*00b0*/ 	.byte	0x03, 0x19
        /*00b2*/ 	.short	0x0034


	//----- nvinfo : EIATTR_PARAM_CBANK
	.align		4
        /*00b4*/ 	.byte	0x04, 0x0a
        /*00b6*/ 	.short	(.L_505 - .L_504)
	.align		4
.L_504:
        /*00b8*/ 	.word	index@(.nv.constant0._ZN17fastertransformer13addBiasGeluV2I7__half2Li4096EEEvPT_PKS2_PKiS5_iS7_i)
        /*00bc*/ 	.short	0x0380
        /*00be*/ 	.short	0x0034


	//----- nvinfo : EIATTR_SW_WAR
	.align		4
.L_505:
        /*00c0*/ 	.byte	0x04, 0x36
        /*00c2*/ 	.short	(.L_507 - .L_506)
.L_506:
        /*00c4*/ 	.word	0x00000008
.L_507:


//--------------------- .nv.info._ZN17fastertransformer13addBiasGeluV3I7__half2Li4096ELi2EEEvPT_PKS2_PKiS5_iS7_i --------------------------
	.section	.nv.info._ZN17fastertransformer13addBiasGeluV3I7__half2Li4096ELi2EEEvPT_PKS2_PKiS5_iS7_i,"",@"SHT_CUDA_INFO"
	.sectionflags	@""
	.align	4


	//----- nvinfo : EIATTR_CUDA_API_VERSION
	.align		4
        /*0000*/ 	.byte	0x04, 0x37
        /*0002*/ 	.short	(.L_509 - .L_508)
.L_508:
        /*0004*/ 	.word	0x00000082


	//----- nvinfo : EIATTR_KPARAM_INFO
	.align		4
.L_509:
        /*0008*/ 	.byte	0x04, 0x17
        /*000a*/ 	.short	(.L_511 - .L_510)
.L_510:
        /*000c*/ 	.word	0x00000000
        /*0010*/ 	.short	0x0006
        /*0012*/ 	.short	0x0030
        /*0014*/ 	.byte	0x00, 0xf0, 0x11, 0x00


	//----- nvinfo : EIATTR_KPARAM_INFO
	.align		4
.L_511:
        /*0018*/ 	.byte	0x04, 0x17
        /*001a*/ 	.short	(.L_513 - .L_512)
.L_512:
        /*001c*/ 	.word	0x00000000
        /*0020*/ 	.short	0x0005
        /*0022*/ 	.short	0x0028
        /*0024*/ 	.byte	0x00, 0xf5, 0x21, 0x00


	//----- nvinfo : EIATTR_KPARAM_INFO
	.align		4
.L_513:
        /*0028*/ 	.byte	0x04, 0x17
        /*002a*/ 	.short	(.L_515 - .L_514)
.L_514:
        /*002c*/ 	.word	0x00000000
        /*0030*/ 	.short	0x0004
        /*0032*/ 	.short	0x0020
        /*0034*/ 	.byte	0x00, 0xf0, 0x11, 0x00


	//----- nvinfo : EIATTR_KPARAM_INFO
	.align		4
.L_515:
        /*0038*/ 	.byte	0x04, 0x17
        /*003a*/ 	.short	(.L_517 - .L_516)
.L_516:
        /*003c*/ 	.word	0x00000000
        /*0040*/ 	.short	0x0003
        /*0042*/ 	.short	0x0018
        /*0044*/ 	.byte	0x00, 0xf5, 0x21, 0x00


	//----- nvinfo : EIATTR_KPARAM_INFO
	.align		4
.L_517:
        /*0048*/ 	.byte	0x04, 0x17
        /*004a*/ 	.short	(.L_519 - .L_518)
.L_518:
        /*004c*/ 	.word	0x00000000
        /*0050*/ 	.short	0x0002
        /*0052*/ 	.short	0x0010
        /*0054*/ 	.byte	0x00, 0xf5, 0x21, 0x00


	//----- nvinfo : EIATTR_KPARAM_INFO
	.align		4
.L_519:
        /*0058*/ 	.byte	0x04, 0x17
        /*005a*/ 	.short	(.L_521 - .L_520)
.L_520:
        /*005c*/ 	.word	0x00000000
        /*0060*/ 	.short	0x0001
        /*0062*/ 	.short	0x0008
        /*0064*/ 	.byte	0x00, 0xf5, 0x21, 0x00


	//----- nvinfo : EIATTR_KPARAM_INFO
	.align		4
.L_521:
        /*0068*/ 	.byte	0x04, 0x17
        /*006a*/ 	.short	(.L_523 - .L_522)
.L_522:
        /*006c*/ 	.word	0x00000000
        /*0070*/ 	.short	0x0000
        /*0072*/ 	.short	0x0000
        /*0074*/ 	.byte	0x00, 0xf5, 0x21, 0x00


	//----- nvinfo : EIATTR_SPARSE_MMA_MASK
	.align		4
.L_523:
        /*0078*/ 	.byte	0x03, 0x50
        /*007a*/ 	.short	0x0000


	//----- nvinfo : EIATTR_MAXREG_COUNT
	.align		4
        /*007c*/ 	.byte	0x03, 0x1b
        /*007e*/ 	.short	0x00ff


	//----- nvinfo : EIATTR_MERCURY_ISA_VERSION
	.align		4
        /*0080*/ 	.byte	0x03, 0x5f
        /*0082*/ 	.short	0x0101


	//----- nvinfo : EIATTR_VRC_CTA_INIT_COUNT
	.align		4
        /*0084*/ 	.byte	0x02, 0x4a
	.zero		1
	.zero		1


	//----- nvinfo : EIATTR_EXIT_INSTR_OFFSETS
	.align		4
        /*0088*/ 	.byte	0x04, 0x1c
        /*008a*/ 	.short	(.L_525 - .L_524)


	//   ....[0]....
.L_524:
        /*008c*/ 	.word	0x00000080


	//   ....[1]....
        /*0090*/ 	.word	0x00000520


	//   ....[2]....
        /*0094*/ 	.word	0x000007f0


	//   ....[3]....
        /*0098*/ 	.word	0x000010a0


	//   ....[4]....
        /*009c*/ 	.word	0x000018e0


	//   ....[5]....
        /*00a0*/ 	.word	0x00002070


	//----- nvinfo : EIATTR_CRS_STACK_SIZE
	.align		4
.L_525:
        /*00a4*/ 	.byte	0x04, 0x1e
        /*00a6*/ 	.short	(.L_527 - .L_526)
.L_526:
        /*00a8*/ 	.word	0x00000000


	//----- nvinfo : EIATTR_CBANK_PARAM_SIZE
	.align		4
.L_527:
        /*00ac*/ 	.byte	0x03, 0x19
        /*00ae*/ 	.short	0x0034


	//----- nvinfo : EIATTR_PARAM_CBANK
	.align		4
        /*00b0*/ 	.byte	0x04, 0x0a
        /*00b2*/ 	.short	(.L_529 - .L_528)
	.align		4
.L_528:
        /*00b4*/ 	.word	index@(.nv.constant0._ZN17fastertransformer13addBiasGeluV3I7__half2Li4096ELi2EEEvPT_PKS2_PKiS5_iS7_i)
        /*00b8*/ 	.short	0x0380
        /*00ba*/ 	.short	0x0034


	//----- nvinfo : EIATTR_SW_WAR
	.align		4
.L_529:
        /*00bc*/ 	.byte	0x04, 0x36
        /*00be*/ 	.short	(.L_531 - .L_530)
.L_530:
        /*00c0*/ 	.word	0x00000008
.L_531:


//--------------------- .nv.info._ZN17fastertransformer13addBiasGeluV2I7__half2Li2048EEEvPT_PKS2_PKiS5_iS7_i --------------------------
	.section	.nv.info._ZN17fastertransformer13addBiasGeluV2I7__half2Li2048EEEvPT_PKS2_PKiS5_iS7_i,"",@"SHT_CUDA_INFO"
	.sectionflags	@""
	.align	4


	//----- nvinfo : EIATTR_CUDA_API_VERSION
	.align		4
        /*0000*/ 	.byte	0x04, 0x37
        /*0002*/ 	.short	(.L_533 - .L_532)
.L_532:
        /*0004*/ 	.word	0x00000082


	//----- nvinfo : EIATTR_KPARAM_INFO
	.align		4
.L_533:
        /*0008*/ 	.byte	0x04, 0x17
        /*000a*/ 	.short	(.L_535 - .L_534)
.L_534:
        /*000c*/ 	.word	0x00000000
        /*0010*/ 	.short	0x0006
        /*0012*/ 	.short	0x0030
        /*0014*/ 	.byte	0x00, 0xf0, 0x11, 0x00


	//----- nvinfo : EIATTR_KPARAM_INFO
	.align		4
.L_535:
        /*0018*/ 	.byte	0x04, 0x17
        /*001a*/ 	.short	(.L_537 - .L_536)
.L_536:
        /*001c*/ 	.word	0x00000000
        /*0020*/ 	.short	0x0005
        /*0022*/ 	.short	0x0028
        /*0024*/ 	.byte	0x00, 0xf5, 0x21, 0x00


	//----- nvinfo : EIATTR_KPARAM_INFO
	.align		4
.L_537:
        /*0028*/ 	.byte	0x04, 0x17
        /*002a*/ 	.short	(.L_539 - .L_538)
.L_538:
        /*002c*/ 	.word	0x00000000
        /*0030*/ 	.short	0x0004
        /*0032*/ 	.short	0x0020
        /*0034*/ 	.byte	0x00, 0xf0, 0x11, 0x00


	//----- nvinfo : EIATTR_KPARAM_INFO
	.align		4
.L_539:
        /*0038*/ 	.byte	0x04, 0x17
        /*003a*/ 	.short	(.L_541 - .L_540)
.L_540:
        /*003c*/ 	.word	0x00000000
        /*0040*/ 	.short	0x0003
        /*0042*/ 	.short	0x0018
        /*0044*/ 	.byte	0x00, 0xf5, 0x21, 0x00


	//----- nvinfo : EIATTR_KPARAM_INFO
	.align		4
.L_541:
        /*0048*/ 	.byte	0x04, 0x17
        /*004a*/ 	.short	(.L_543 - .L_542)
.L_542:
        /*004c*/ 	.word	0x00000000
        /*0050*/ 	.short	0x0002
        /*0052*/ 	.short	0x0010
        /*0054*/ 	.byte	0x00, 0xf5, 0x21, 0x00


	//----- nvinfo : EIATTR_KPARAM_INFO
	.align		4
.L_543:
        /*0058*/ 	.byte	0x04, 0x17
        /*005a*/ 	.short	(.L_545 - .L_544)
.L_544:
        /*005c*/ 	.word	0x00000000
        /*0060*/ 	.short	0x0001
        /*0062*/ 	.short	0x0008
        /*0064*/ 	.byte	0x00, 0xf5, 0x21, 0x00


	//----- nvinfo : EIATTR_KPARAM_INFO
	.align		4
.L_545:
        /*0068*/ 	.byte	0x04, 0x17
        /*006a*/ 	.short	(.L_547 - .L_546)
.L_546:
        /*006c*/ 	.word	0x00000000
        /*0070*/ 	.short	0x0000
        /*0072*/ 	.short	0x0000
        /*0074*/ 	.byte	0x00, 0xf5, 0x21, 0x00


	//----- nvinfo : EIATTR_SPARSE_MMA_MASK
	.align		4
.L_547:
        /*0078*/ 	.byte	0x03, 0x50
        /*007a*/ 	.short	0x0000


	//----- nvinfo : EIATTR_MAXREG_COUNT
	.align		4
        /*007c*/ 	.byte	0x03, 0x1b
        /*007e*/ 	.short	0x00ff


	//----- nvinfo : EIATTR_MERCURY_ISA_VERSION
	.align		4
        /*0080*/ 	.byte	0x03, 0x5f
        /*0082*/ 	.short	0x0101


	//----- nvinfo : EIATTR_VRC_CTA_INIT_COUNT
	.align		4
        /*0084*/ 	.byte	0x02, 0x4a
	.zero		1
	.zero		1


	//----- nvinfo : EIATTR_EXIT_INSTR_OFFSETS
	.align		4
        /*0088*/ 	.byte	0x04, 0x1c
        /*008a*/ 	.short	(.L_549 - .L_548)


	//   ....[0]....
.L_548:
        /*008c*/ 	.word	0x00000070


	//   ....[1]....
        /*0090*/ 	.word	0x00000350


	//   ....[2]....
        /*0094*/ 	.word	0x000004e0


	//   ....[3]....
        /*0098*/ 	.word	0x000009d0


	//   ....[4]....
        /*009c*/ 	.word	0x00000e00


	//   ....[5]....
        /*00a0*/ 	.word	0x000012f0


	//   ....[6]....
        /*00a4*/ 	.word	0x00001760


	//----- nvinfo : EIATTR_CRS_STACK_SIZE
	.align		4
.L_549:
        /*00a8*/ 	.byte	0x04, 0x1e
        /*00aa*/ 	.short	(.L_551 - .L_550)
.L_550:
        /*00ac*/ 	.word	0x00000000


	//----- nvinfo : EIATTR_CBANK_PARAM_SIZE
	.align		4
.L_551:
        /*00b0*/ 	.byte	0x03, 0x19
        /*00b2*/ 	.short	0x0034


	//----- nvinfo : EIATTR_PARAM_CBANK
	.align		4
        /*00b4*/ 	.byte	0x04, 0x0a
        /*00b6*/ 	.short	(.L_553 - .L_552)
	.align		4
.L_552:
        /*00b8*/ 	.word	index@(.nv.constant0._ZN17fastertransformer13addBiasGeluV2I7__half2Li2048EEEvPT_PKS2_PKiS5_iS7_i)
        /*00bc*/ 	.short	0x0380
        /*00be*/ 	.short	0x0034


	//----- nvinfo : EIATTR_SW_WAR
	.align		4
.L_553:
        /*00c0*/ 	.byte	0x04, 0x36
        /*00c2*/ 	.short	(.L_555 - .L_554)
.L_554:
        /*00c4*/ 	.word	0x00000008
.L_555:


//--------------------- .nv.info._ZN17fastertransformer13addBiasGeluV3I7__half2Li2048ELi1EEEvPT_PKS2_PKiS5_iS7_i --------------------------
	.section	.nv.info._ZN17fastertransformer13addBiasGeluV3I7__half2Li2048ELi1EEEvPT_PKS2_PKiS5_iS7_i,"",@"SHT_CUDA_INFO"
	.sectionflags	@""
	.align	4


	//----- nvinfo : EIATTR_CUDA_API_VERSION
	.align		4
        /*0000*/ 	.byte	0x04, 0x37
        /*0002*/ 	.short	(.L_557 - .L_556)
.L_556:
        /*0004*/ 	.word	0x00000082


	//----- nvinfo : EIATTR_KPARAM_INFO
	.align		4
.L_557:
        /*0008*/ 	.byte	0x04, 0x17
        /*000a*/ 	.short	(.L_559 - .L_558)
.L_558:
        /*000c*/ 	.word	0x00000000
        /*0010*/ 	.short	0x0006
        /*0012*/ 	.short	0x0030
        /*0014*/ 	.byte	0x00, 0xf0, 0x11, 0x00


	//----- nvinfo : EIATTR_KPARAM_INFO
	.align		4
.L_559:
        /*0018*/ 	.byte	0x04, 0x17
        /*001a*/ 	.short	(.L_561 - .L_560)
.L_560:
        /*001c*/ 	.word	0x00000000
        /*0020*/ 	.short	0x0005
        /*0022*/ 	.short	0x0028
        /*0024*/ 	.byte	0x00, 0xf5, 0x21, 0x00


	//----- nvinfo : EIATTR_KPARAM_INFO
	.align		4
.L_561:
        /*0028*/ 	.byte	0x04, 0x17
        /*002a*/ 	.short	(.L_563 - .L_562)
.L_562:
        /*002c*/ 	.word	0x00000000
        /*0030*/ 	.short	0x0004
        /*0032*/ 	.short	0x0020
        /*0034*/ 	.byte	0x00, 0xf0, 0x11, 0x00


	//----- nvinfo : EIATTR_KPARAM_INFO
	.align		4
.L_563:
        /*0038*/ 	.byte	0x04, 0x17
        /*003a*/ 	.short	(.L_565 - .L_564)
.L_564:
        /*003c*/ 	.word	0x00000000
        /*0040*/ 	.short	0x0003
        /*0042*/ 	.short	0x0018
        /*0044*/ 	.byte	0x00, 0xf5, 0x21, 0x00


	//----- nvinfo : EIATTR_KPARAM_INFO
	.align		4
.L_565:
        /*0048*/ 	.byte	0x04, 0x17
        /*004a*/ 	.short	(.L_567 - .L_566)
.L_566:
        /*004c*/ 	.word	0x00000000
        /*0050*/ 	.short	0x0002
        /*0052*/ 	.short	0x0010
        /*0054*/ 	.byte	0x00, 0xf5, 0x21, 0x00


	//----- nvinfo : EIATTR_KPARAM_INFO
	.align		4
.L_567:
        /*0058*/ 	.byte	0x04, 0x17
        /*005a*/ 	.short	(.L_569 - .L_568)
.L_568:
        /*005c*/ 	.word	0x00000000
        /*0060*/ 	.short	0x0001
        /*0062*/ 	.short	0x0008
        /*0064*/ 	.byte	0x00, 0xf5, 0x21, 0x00


	//----- nvinfo : EIATTR_KPARAM_INFO
	.align		4
.L_569:
        /*0068*/ 	.byte	0x04, 0x17
        /*006a*/ 	.short	(.L_571 - .L_570)
.L_570:
        /*006c*/ 	.word	0x00000000
        /*0070*/ 	.short	0x0000
        /*0072*/ 	.short	0x0000
        /*0074*/ 	.byte	0x00, 0xf5, 0x21, 0x00


	//----- nvinfo : EIATTR_SPARSE_MMA_MASK
	.align		4
.L_571:
        /*0078*/ 	.byte	0x03, 0x50
        /*007a*/ 	.short	0x0000


	//----- nvinfo : EIATTR_MAXREG_COUNT
	.align		4
        /*007c*/ 	.byte	0x03, 0x1b
        /*007e*/ 	.short	0x00ff


	//----- nvinfo : EIATTR_MERCURY_ISA_VERSION
	.align		4
        /*0080*/ 	.byte	0x03, 0x5f
        /*0082*/ 	.short	0x0101


	//----- nvinfo : EIATTR_VRC_CTA_INIT_COUNT
	.align		4
        /*0084*/ 	.byte	0x02, 0x4a
	.zero		1
	.zero		1


	//----- nvinfo : EIATTR_EXIT_INSTR_OFFSETS
	.align		4
        /*0088*/ 	.byte	0x04, 0x1c
        /*008a*/ 	.short	(.L_573 - .L_572)


	//   ....[0]....
.L_572:
        /*008c*/ 	.word	0x00000070


	//   ....[1]....
        /*0090*/ 	.word	0x00000350


	//   ....[2]....
        /*0094*/ 	.word	0x000004e0


	//   ....[3]....
        /*0098*/ 	.word	0x000009d0


	//   ....[4]....
        /*009c*/ 	.word	0x00000e00


	//   ....[5]....
        /*00a0*/ 	.word	0x000012f0


	//   ....[6]....
        /*00a4*/ 	.word	0x00001760


	//----- nvinfo : EIATTR_CRS_STACK_SIZE
	.align		4
.L_573:
        /*00a8*/ 	.byte	0x04, 0x1e
        /*00aa*/ 	.short	(.L_575 - .L_574)
.L_574:
        /*00ac*/ 	.word	0x00000000


	//----- nvinfo : EIATTR_CBANK_PARAM_SIZE
	.align		4
.L_575:
        /*00b0*/ 	.byte	0x03, 0x19
        /*00b2*/ 	.short	0x0034


	//----- nvinfo : EIATTR_PARAM_CBANK
	.align		4
        /*00b4*/ 	.byte	0x04, 0x0a
        /*00b6*/ 	.short	(.L_577 - .L_576)
	.align		4
.L_576:
        /*00b8*/ 	.word	index@(.nv.constant0._ZN17fastertransformer13addBiasGeluV3I7__half2Li2048ELi1EEEvPT_PKS2_PKiS5_iS7_i)
        /*00bc*/ 	.short	0x0380
        /*00be*/ 	.short	0x0034


	//----- nvinfo : EIATTR_SW_WAR
	.align		4
.L_577:
        /*00c0*/ 	.byte	0x04, 0x36
        /*00c2*/ 	.short	(.L_579 - .L_578)
.L_578:
        /*00c4*/ 	.word	0x00000008
.L_579:


//--------------------- .nv.info._ZN17fastertransformer13addBiasGeluV2I7__half2Li1536EEEvPT_PKS2_PKiS5_iS7_i --------------------------
	.section	.nv.info._ZN17fastertransformer13addBiasGeluV2I7__half2Li1536EEEvPT_PKS2_PKiS5_iS7_i,"",@"SHT_CUDA_INFO"
	.sectionflags	@""
	.align	4


	//----- nvinfo : EIATTR_CUDA_API_VERSION
	.align		4
        /*0000*/ 	.byte	0x04, 0x37
        /*0002*/ 	.short	(.L_581 - .L_580)
.L_580:
        /*0004*/ 	.word	0x00000082


	//----- nvinfo : EIATTR_KPARAM_INFO
	.align		4
.L_581:
        /*0008*/ 	.byte	0x04, 0x17
        /*000a*/ 	.short	(.L_583 - .L_582)
.L_582:
        /*000c*/ 	.word	0x00000000
        /*0010*/ 	.short	0x0006
        /*0012*/ 	.short	0x0030
        /*0014*/ 	.byte	0x00, 0xf0, 0x11, 0x00


	//----- nvinfo : EIATTR_KPARAM_INFO
	.align		4
.L_583:
        /*0018*/ 	.byte	0x04, 0x17
        /*001a*/ 	.short	(.L_585 - .L_584)
.L_584:
        /*001c*/ 	.word	0x00000000
        /*0020*/ 	.short	0x0005
        /*0022*/ 	.short	0x0028
        /*0024*/ 	.byte	0x00, 0xf5, 0x21, 0x00


	//----- nvinfo : EIATTR_KPARAM_INFO
	.align		4
.L_585:
        /*0028*/ 	.byte	0x04, 0x17
        /*002a*/ 	.short	(.L_587 - .L_586)
.L_586:
        /*002c*/ 	.word	0x00000000
        /*0030*/ 	.short	0x0004
        /*0032*/ 	.short	0x0020
        /*0034*/ 	.byte	0x00, 0xf0, 0x11, 0x00


	//----- nvinfo : EIATTR_KPARAM_INFO
	.align		4
.L_587:
        /*0038*/ 	.byte	0x04, 0x17
        /*003a*/ 	.short	(.L_589 - .L_588)
.L_588:
        /*003c*/ 	.word	0x00000000
        /*0040*/ 	.short	0x0003
        /*0042*/ 	.short	0x0018
        /*0044*/ 	.byte	0x00, 0xf5, 0x21, 0x00


	//----- nvinfo : EIATTR_KPARAM_INFO
	.align		4
.L_589:
        /*0048*/ 	.byte	0x04, 0x17
        /*004a*/ 	.short	(.L_591 - .L_590)
.L_590:
        /*004c*/ 	.word	0x00000000
        /*0050*/ 	.short	0x0002
        /*0052*/ 	.short	0x0010
        /*0054*/ 	.byte	0x00, 0xf5, 0x21, 0x00


	//----- nvinfo : EIATTR_KPARAM_INFO
	.align		4
.L_591:
        /*0058*/ 	.byte	0x04, 0x17
        /*005a*/ 	.short	(.L_593 - .L_592)
.L_592:
        /*005c*/ 	.word	0x00000000
        /*0060*/ 	.short	0x0001
        /*0062*/ 	.short	0x0008
        /*0064*/ 	.byte	0x00, 0xf5, 0x21, 0x00


	//----- nvinfo : EIATTR_KPARAM_INFO
	.align		4
.L_593:
        /*0068*/ 	.byte	0x04, 0x17
        /*006a*/ 	.short	(.L_595 - .L_594)
.L_594:
        /*006c*/ 	.word	0x00000000
        /*0070*/ 	.short	0x0000
        /*0072*/ 	.short	0x0000
        /*0074*/ 	.byte	0x00, 0xf5, 0x21, 0x00


	//----- nvinfo : EIATTR_SPARSE_MMA_MASK
	.align		4
.L_595:
        /*0078*/ 	.byte	0x03, 0x50
        /*007a*/ 	.short	0x0000


	//----- nvinfo : EIATTR_MAXREG_COUNT
	.align		4
        /*007c*/ 	.byte	0x03, 0x1b
        /*007e*/ 	.short	0x00ff


	//----- nvinfo : EIATTR_MERCURY_ISA_VERSION
	.align		4
        /*0080*/ 	.byte	0x03, 0x5f
        /*0082*/ 	.short	0x0101


	//----- nvinfo : EIATTR_VRC_CTA_INIT_COUNT
	.align		4
        /*0084*/ 	.byte	0x02, 0x4a
	.zero		1
	.zero		1


	//----- nvinfo : EIATTR_EXIT_INSTR_OFFSETS
	.align		4
        /*0088*/ 	.byte	0x04, 0x1c
        /*008a*/ 	.short	(.L_597 - .L_596)


	//   ....[0]....
.L_596:
        /*008c*/ 	.word	0x00000070


	//   ....[1]....
        /*0090*/ 	.word	0x00000350


	//   ....[2]....
        /*0094*/ 	.word	0x000004e0


	//   ....[3]....
        /*0098*/ 	.word	0x000009c0


	//   ....[4]....
        /*009c*/ 	.word	0x00000de0


	//   ....[5]....
        /*00a0*/ 	.word	0x000012c0


	//   ....[6]....
        /*00a4*/ 	.word	0x00001720


	//----- nvinfo : EIATTR_CRS_STACK_SIZE
	.align		4
.L_597:
        /*00a8*/ 	.byte	0x04, 0x1e
        /*00aa*/ 	.short	(.L_599 - .L_598)
.L_598:
        /*00ac*/ 	.word	0x00000000


	//----- nvinfo : EIATTR_CBANK_PARAM_SIZE
	.align		4
.L_599:
        /*00b0*/ 	.byte	0x03, 0x19
        /*00b2*/ 	.short	0x0034


	//----- nvinfo : EIATTR_PARAM_CBANK
	.align		4
        /*00b4*/ 	.byte	0x04, 0x0a
        /*00b6*/ 	.short	(.L_601 - .L_600)
	.align		4
.L_600:
        /*00b8*/ 	.word	index@(.nv.constant0._ZN17fastertransformer13addBiasGeluV2I7__half2Li1536EEEvPT_PKS2_PKiS5_iS7_i)
        /*00bc*/ 	.short	0x0380
        /*00be*/ 	.short	0x0034


	//----- nvinfo : EIATTR_SW_WAR
	.align		4
.L_601:
        /*00c0*/ 	.byte	0x04, 0x36
        /*00c2*/ 	.short	(.L_603 - .L_602)
.L_602:
        /*00c4*/ 	.word	0x00000008
.L_603:


//--------------------- .nv.info._ZN17fastertransformer13addBiasGeluV3I7__half2Li1536ELi1EEEvPT_PKS2_PKiS5_iS7_i --------------------------
	.section	.nv.info._ZN17fastertransformer13addBiasGeluV3I7__half2Li1536ELi1EEEvPT_PKS2_PKiS5_iS7_i,"",@"SHT_CUDA_INFO"
	.sectionflags	@""
	.align	4


	//----- nvinfo : EIATTR_CUDA_API_VERSION
	.align		4
        /*0000*/ 	.byte	0x04, 0x37
        /*0002*/ 	.short	(.L_605 - .L_604)
.L_604:
        /*0004*/ 	.word	0x00000082


	//----- nvinfo : EIATTR_KPARAM_INFO
	.align		4
.L_605:
        /*0008*/ 	.byte	0x04, 0x17
        /*000a*/ 	.short	(.L_607 - .L_606)
.L_606:
        /*000c*/ 	.word	0x00000000
        /*0010*/ 	.short	0x0006
        /*0012*/ 	.short	0x0030
        /*0014*/ 	.byte	0x00, 0xf0, 0x11, 0x00


	//----- nvinfo : EIATTR_KPARAM_INFO
	.align		4
.L_607:
        /*0018*/ 	.byte	0x04, 0x17
        /*001a*/ 	.short	(.L_609 - .L_608)
.L_608:
        /*001c*/ 	.word	0x00000000
        /*0020*/ 	.short	0x0005
        /*0022*/ 	.short	0x0028
        /*0024*/ 	.byte	0x00, 0xf5, 0x21, 0x00


	//----- nvinfo : EIATTR_KPARAM_INFO
	.align		4
.L_609:
        /*0028*/ 	.byte	0x04, 0x17
        /*002a*/ 	.short	(.L_611 - .L_610)
.L_610:
        /*002c*/ 	.word	0x00000000
        /*0030*/ 	.short	0x0004
        /*0032*/ 	.short	0x0020
        /*0034*/ 	.byte	0x00, 0xf0, 0x11, 0x00


	//----- nvinfo : EIATTR_KPARAM_INFO
	.align		4
.L_611:
        /*0038*/ 	.byte	0x04, 0x17
        /*003a*/ 	.short	(.L_613 - .L_612)
.L_612:
        /*003c*/ 	.word	0x00000000
        /*0040*/ 	.short	0x0003
        /*0042*/ 	.short	0x0018
        /*0044*/ 	.byte	0x00, 0xf5, 0x21, 0x00


	//----- nvinfo : EIATTR_KPARAM_INFO
	.align		4
.L_613:
        /*0048*/ 	.byte	0x04, 0x17
        /*004a*/ 	.short	(.L_615 - .L_614)
.L_614:
        /*004c*/ 	.word	0x00000000
        /*0050*/ 	.short	0x0002
        /*0052*/ 	.short	0x0010
        /*0054*/ 	.byte	0x00, 0xf5, 0x21, 0x00


	//----- nvinfo : EIATTR_KPARAM_INFO
	.align		4
.L_615:
        /*0058*/ 	.byte	0x04, 0x17
        /*005a*/ 	.short	(.L_617 - .L_616)
.L_616:
        /*005c*/ 	.word	0x00000000
        /*0060*/ 	.short	0x0001
        /*0062*/ 	.short	0x0008
        /*0064*/ 	.byte	0x00, 0xf5, 0x21, 0x00


	//----- nvinfo : EIATTR_KPARAM_INFO
	.align		4
.L_617:
        /*0068*/ 	.byte	0x04, 0x17
        /*006a*/ 	.short	(.L_619 - .L_618)
.L_618:
        /*006c*/ 	.word	0x00000000
        /*0070*/ 	.short	0x0000
        /*0072*/ 	.short	0x0000
        /*0074*/ 	.byte	0x00, 0xf5, 0x21, 0x00


	//----- nvinfo : EIATTR_SPARSE_MMA_MASK
	.align		4
.L_619:
        /*0078*/ 	.byte	0x03, 0x50
        /*007a*/ 	.short	0x0000


	//----- nvinfo : EIATTR_MAXREG_COUNT
	.align		4
        /*007c*/ 	.byte	0x03, 0x1b
        /*007e*/ 	.short	0x00ff


	//----- nvinfo : EIATTR_MERCURY_ISA_VERSION
	.align		4
        /*0080*/ 	.byte	0x03, 0x5f
        /*0082*/ 	.short	0x0101


	//----- nvinfo : EIATTR_VRC_CTA_INIT_COUNT
	.align		4
        /*0084*/ 	.byte	0x02, 0x4a
	.zero		1
	.zero		1


	//----- nvinfo : EIATTR_EXIT_INSTR_OFFSETS
	.align		4
        /*0088*/ 	.byte	0x04, 0x1c
        /*008a*/ 	.short	(.L_621 - .L_620)


	//   ....[0]....
.L_620:
        /*008c*/ 	.word	0x00000070


	//   ....[1]....
        /*0090*/ 	.word	0x00000350


	//   ....[2]....
        /*0094*/ 	.word	0x000004e0


	//   ....[3]....
        /*0098*/ 	.word	0x000009c0


	//   ....[4]....
        /*009c*/ 	.word	0x00000de0


	//   ....[5]....
        /*00a0*/ 	.word	0x000012c0


	//   ....[6]....
        /*00a4*/ 	.word	0x00001720


	//----- nvinfo : EIATTR_CRS_STACK_SIZE
	.align		4
.L_621:
        /*00a8*/ 	.byte	0x04, 0x1e
        /*00aa*/ 	.short	(.L_623 - .L_622)
.L_622:
        /*00ac*/ 	.word	0x00000000


	//----- nvinfo : EIATTR_CBANK_PARAM_SIZE
	.align		4
.L_623:
        /*00b0*/ 	.byte	0x03, 0x19
        /*00b2*/ 	.short	0x0034


	//----- nvinfo : EIATTR_PARAM_CBANK
	.align		4
        /*00b4*/ 	.byte	0x04, 0x0a
        /*00b6*/ 	.short	(.L_625 - .L_624)
	.align		4
.L_624:
        /*00b8*/ 	.word	index@(.nv.constant0._ZN17fastertransformer13addBiasGeluV3I7__half2Li1536ELi1EEEvPT_PKS2_PKiS5_iS7_i)
        /*00bc*/ 	.short	0x0380
        /*00be*/ 	.short	0x0034


	//----- nvinfo : EIATTR_SW_WAR
	.align		4
.L_625:
        /*00c0*/ 	.byte	0x04, 0x36
        /*00c2*/ 	.short	(.L_627 - .L_626)
.L_626:
        /*00c4*/ 	.word	0x00000008
.L_627:


//--------------------- .nv.info._ZN17fastertransformer13addBiasGeluV2I7__half2Li1024EEEvPT_PKS2_PKiS5_iS7_i --------------------------
	.section	.nv.info._ZN17fastertransformer13addBiasGeluV2I7__half2Li1024EEEvPT_PKS2_PKiS5_iS7_i,"",@"SHT_CUDA_INFO"
	.sectionflags	@""
	.align	4


	//----- nvinfo : EIATTR_CUDA_API_VERSION
	.align		4
        /*0000*/ 	.byte	0x04, 0x37
        /*0002*/ 	.short	(.L_629 - .L_628)
.L_628:
        /*0004*/ 	.word	0x00000082


	//----- nvinfo : EIATTR_KPARAM_INFO
	.align		4
.L_629:
        /*0008*/ 	.byte	0x04, 0x17
        /*000a*/ 	.short	(.L_631 - .L_630)
.L_630:
        /*000c*/ 	.word	0x00000000
        /*0010*/ 	.short	0x0006
        /*0012*/ 	.short	0x0030
        /*0014*/ 	.byte	0x00, 0xf0, 0x11, 0x00


	//----- nvinfo : EIATTR_KPARAM_INFO
	.align		4
.L_631:
        /*0018*/ 	.byte	0x04, 0x17
        /*001a*/ 	.short	(.L_633 - .L_632)
.L_632:
        /*001c*/ 	.word	0x00000000
        /*0020*/ 	.short	0x0005
        /*0022*/ 	.short	0x0028
        /*0024*/ 	.byte	0x00, 0xf5, 0x21, 0x00


	//----- nvinfo : EIATTR_KPARAM_INFO
	.align		4
.L_633:
        /*0028*/ 	.byte	0x04, 0x17
        /*002a*/ 	.short	(.L_635 - .L_634)
.L_634:
        /*002c*/ 	.word	0x00000000
        /*0030*/ 	.short	0x0004
        /*0032*/ 	.short	0x0020
        /*0034*/ 	.byte	0x00, 0xf0, 0x11, 0x00


	//----- nvinfo : EIATTR_KPARAM_INFO
	.align		4
.L_635:
        /*0038*/ 	.byte	0x04, 0x17
        /*003a*/ 	.short	(.L_637 - .L_636)
.L_636:
        /*003c*/ 	.word	0x00000000
        /*0040*/ 	.short	0x0003
        /*0042*/ 	.short	0x0018
        /*0044*/ 	.byte	0x00, 0xf5, 0x21, 0x00


	//----- nvinfo : EIATTR_KPARAM_INFO
	.align		4
.L_637:
        /*0048*/ 	.byte	0x04, 0x17
        /*004a*/ 	.short	(.L_639 - .L_638)
.L_638:
        /*004c*/ 	.word	0x00000000
        /*0050*/ 	.short	0x0002
        /*0052*/ 	.short	0x0010
        /*0054*/ 	.byte	0x00, 0xf5, 0x21, 0x00


	//----- nvinfo : EIATTR_KPARAM_INFO
	.align		4
.L_639:
        /*0058*/ 	.byte	0x04, 0x17
        /*005a*/ 	.short	(.L_641 - .L_640)
.L_640:
        /*005c*/ 	.word	0x00000000
        /*0060*/ 	.short	0x0001
        /*0062*/ 	.short	0x0008
        /*0064*/ 	.byte	0x00, 0xf5, 0x21, 0x00


	//----- nvinfo : EIATTR_KPARAM_INFO
	.align		4
.L_641:
        /*0068*/ 	.byte	0x04, 0x17
        /*006a*/ 	.short	(.L_643 - .L_642)
.L_642:
        /*006c*/ 	.word	0x00000000
        /*0070*/ 	.short	0x0000
        /*0072*/ 	.short	0x0000
        /*0074*/ 	.byte	0x00, 0xf5, 0x21, 0x00


	//----- nvinfo : EIATTR_SPARSE_MMA_MASK
	.align		4
.L_643:
        /*0078*/ 	.byte	0x03, 0x50
        /*007a*/ 	.short	0x0000


	//----- nvinfo : EIATTR_MAXREG_COUNT
	.align		4
        /*007c*/ 	.byte	0x03, 0x1b
        /*007e*/ 	.short	0x00ff


	//----- nvinfo : EIATTR_MERCURY_ISA_VERSION
	.align		4
        /*0080*/ 	.byte	0x03, 0x5f
        /*0082*/ 	.short	0x0101


	//----- nvinfo : EIATTR_VRC_CTA_INIT_COUNT
	.align		4
        /*0084*/ 	.byte	0x02, 0x4a
	.zero		1
	.zero		1


	//----- nvinfo : EIATTR_EXIT_INSTR_OFFSETS
	.align		4
        /*0088*/ 	.byte	0x04, 0x1c
        /*008a*/ 	.short	(.L_645 - .L_644)


	//   ....[0]....
.L_644:
        /*008c*/ 	.word	0x00000070


	//   ....[1]....
        /*0090*/ 	.word	0x00000350


	//   ....[2]....
        /*0094*/ 	.word	0x000004e0


	//   ....[3]....
        /*0098*/ 	.word	0x000009d0


	//   ....[4]....
        /*009c*/ 	.word	0x00000e00


	//   ....[5]....
        /*00a0*/ 	.word	0x000012f0


	//   ....[6]....
        /*00a4*/ 	.word	0x00001760


	//----- nvinfo : EIATTR_CRS_STACK_SIZE
	.align		4
.L_645:
        /*00a8*/ 	.byte	0x04, 0x1e
        /*00aa*/ 	.short	(.L_647 - .L_646)
.L_646:
        /*00ac*/ 	.word	0x00000000


	//----- nvinfo : EIATTR_CBANK_PARAM_SIZE
	.align		4
.L_647:
        /*00b0*/ 	.byte	0x03, 0x19
        /*00b2*/ 	.short	0x0034


	//----- nvinfo : EIATTR_PARAM_CBANK
	.align		4
        /*00b4*/ 	.byte	0x04, 0x0a
        /*00b6*/ 	.short	(.L_649 - .L_648)
	.align		4
.L_648:
        /*00b8*/ 	.word	index@(.nv.constant0._ZN17fastertransformer13addBiasGeluV2I7__half2Li1024EEEvPT_PKS2_PKiS5_iS7_i)
        /*00bc*/ 	.short	0x0380
        /*00be*/ 	.short	0x0034


	//----- nvinfo : EIATTR_SW_WAR
	.align		4
.L_649:
        /*00c0*/ 	.byte	0x04, 0x36
        /*00c2*/ 	.short	(.L_651 - .L_650)
.L_650:
        /*00c4*/ 	.word	0x00000008
.L_651:


//--------------------- .nv.info._ZN17fastertransformer13addBiasGeluV3I7__half2Li1024ELi1EEEvPT_PKS2_PKiS5_iS7_i --------------------------
	.section	.nv.info._ZN17fastertransformer13addBiasGeluV3I7__half2Li1024ELi1EEEvPT_PKS2_PKiS5_iS7_i,"",@"SHT_CUDA_INFO"
	.sectionflags	@""
	.align	4


	//----- nvinfo : EIATTR_CUDA_API_VERSION
	.align		4
        /*0000*/ 	.byte	0x04, 0x37
        /*0002*/ 	.short	(.L_653 - .L_652)
.L_652:
        /*0004*/ 	.word	0x00000082


	//----- nvinfo : EIATTR_KPARAM_INFO
	.align		4
.L_653:
        /*0008*/ 	.byte	0x04, 0x17
        /*000a*/ 	.short	(.L_655 - .L_654)
.L_654:
        /*000c*/ 	.word	0x00000000
        /*0010*/ 	.short	0x0006
        /*0012*/ 	.short	0x0030
        /*0014*/ 	.byte	0x00, 0xf0, 0x11, 0x00


	//----- nvinfo : EIATTR_KPARAM_INFO
	.align		4
.L_655:
        /*0018*/ 	.byte	0x04, 0x17
        /*001a*/ 	.short	(.L_657 - .L_656)
.L_656:
        /*001c*/ 	.word	0x00000000
        /*0020*/ 	.short	0x0005
        /*0022*/ 	.short	0x0028
        /*0024*/ 	.byte	0x00, 0xf5, 0x21, 0x00


	//----- nvinfo : EIATTR_KPARAM_INFO
	.align		4
.L_657:
        /*0028*/ 	.byte	0x04, 0x17
        /*002a*/ 	.short	(.L_659 - .L_658)
.L_658:
        /*002c*/ 	.word	0x00000000
        /*0030*/ 	.short	0x0004
        /*0032*/ 	.short	0x0020
        /*0034*/ 	.byte	0x00, 0xf0, 0x11, 0x00


	//----- nvinfo : EIATTR_KPARAM_INFO
	.align		4
.L_659:
        /*0038*/ 	.byte	0x04, 0x17
        /*003a*/ 	.short	(.L_661 - .L_660)
.L_660:
        /*003c*/ 	.word	0x00000000
        /*0040*/ 	.short	0x0003
        /*0042*/ 	.short	0x0018
        /*0044*/ 	.byte	0x00, 0xf5, 0x21, 0x00


	//----- nvinfo : EIATTR_KPARAM_INFO
	.align		4
.L_661:
        /*0048*/ 	.byte	0x04, 0x17
        /*004a*/ 	.short	(.L_663 - .L_662)
.L_662:
        /*004c*/ 	.word	0x00000000
        /*0050*/ 	.short	0x0002
        /*0052*/ 	.short	0x0010
        /*0054*/ 	.byte	0x00, 0xf5, 0x21, 0x00


	//----- nvinfo : EIATTR_KPARAM_INFO
	.align		4
.L_663:
        /*0058*/ 	.byte	0x04, 0x17
        /*005a*/ 	.short	(.L_665 - .L_664)
.L_664:
        /*005c*/ 	.word	0x00000000
        /*0060*/ 	.short	0x0001
        /*0062*/ 	.short	0x0008
        /*0064*/ 	.byte	0x00, 0xf5, 0x21, 0x00


	//----- nvinfo : EIATTR_KPARAM_INFO
	.align		4
.L_665:
        /*0068*/ 	.byte	0x04, 0x17
        /*006a*/ 	.short	(.L_667 - .L_666)
.L_666:
        /*006c*/ 	.word	0x00000000
        /*0070*/ 	.short	0x0000
        /*0072*/ 	.short	0x0000
        /*0074*/ 	.byte	0x00, 0xf5, 0x21, 0x00


	//----- nvinfo : EIATTR_SPARSE_MMA_MASK
	.align		4
.L_667:
        /*0078*/ 	.byte	0x03, 0x50
        /*007a*/ 	.short	0x0000


	//----- nvinfo : EIATTR_MAXREG_COUNT
	.align		4
        /*007c*/ 	.byte	0x03, 0x1b
        /*007e*/ 	.short	0x00ff


	//----- nvinfo : EIATTR_MERCURY_ISA_VERSION
	.align		4
        /*0080*/ 	.byte	0x03, 0x5f
        /*0082*/ 	.short	0x0101


	//----- nvinfo : EIATTR_VRC_CTA_INIT_COUNT
	.align		4
        /*0084*/ 	.byte	0x02, 0x4a
	.zero		1
	.zero		1


	//----- nvinfo : EIATTR_EXIT_INSTR_OFFSETS
	.align		4
        /*0088*/ 	.byte	0x04, 0x1c
        /*008a*/ 	.short	(.L_669 - .L_668)


	//   ....[0]....
.L_668:
        /*008c*/ 	.word	0x00000070


	//   ....[1]....
        /*0090*/ 	.word	0x00000350


	//   ....[2]....
        /*0094*/ 	.word	0x000004e0


	//   ....[3]....
        /*0098*/ 	.word	0x000009d0


	//   ....[4]....
        /*009c*/ 	.word	0x00000e00


	//   ....[5]....
        /*00a0*/ 	.word	0x000012f0


	//   ....[6]....
        /*00a4*/ 	.word	0x00001760


	//----- nvinfo : EIATTR_CRS_STACK_SIZE
	.align		4
.L_669:
        /*00a8*/ 	.byte	0x04, 0x1e
        /*00aa*/ 	.short	(.L_671 - .L_670)
.L_670:
        /*00ac*/ 	.word	0x00000000


	//----- nvinfo : EIATTR_CBANK_PARAM_SIZE
	.align		4
.L_671:
        /*00b0*/ 	.byte	0x03, 0x19
        /*00b2*/ 	.short	0x0034


	//----- nvinfo : EIATTR_PARAM_CBANK
	.align		4
        /*00b4*/ 	.byte	0x04, 0x0a
        /*00b6*/ 	.short	(.L_673 - .L_672)
	.align		4
.L_672:
        /*00b8*/ 	.word	index@(.nv.constant0._ZN17fastertransformer13addBiasGeluV3I7__half2Li1024ELi1EEEvPT_PKS2_PKiS5_iS7_i)
        /*00bc*/ 	.short	0x0380
        /*00be*/ 	.short	0x0034


	//----- nvinfo : EIATTR_SW_WAR
	.align		4
.L_673:
        /*00c0*/ 	.byte	0x04, 0x36
        /*00c2*/ 	.short	(.L_675 - .L_674)
.L_674:
        /*00c4*/ 	.word	0x00000008
.L_675:


//--------------------- .nv.info._ZN17fastertransformer13addBiasGeluV2I7__half2Li512EEEvPT_PKS2_PKiS5_iS7_i --------------------------
	.section	.nv.info._ZN17fastertransformer13addBiasGeluV2I7__half2Li512EEEvPT_PKS2_PKiS5_iS7_i,"",@"SHT_CUDA_INFO"
	.sectionflags	@""
	.align	4


	//----- nvinfo : EIATTR_CUDA_API_VERSION
	.align		4
        /*0000*/ 	.byte	0x04, 0x37
        /*0002*/ 	.short	(.L_677 - .L_676)
.L_676:
        /*0004*/ 	.word	0x00000082


	//----- nvinfo : EIATTR_KPARAM_INFO
	.align		4
.L_677:
        /*0008*/ 	.byte	0x04, 0x17
        /*000a*/ 	.short	(.L_679 - .L_678)
.L_678:
        /*000c*/ 	.word	0x00000000
        /*0010*/ 	.short	0x0006
        /*0012*/ 	.short	0x0030
        /*0014*/ 	.byte	0x00, 0xf0, 0x11, 0x00


	//----- nvinfo : EIATTR_KPARAM_INFO
	.align		4
.L_679:
        /*0018*/ 	.byte	0x04, 0x17
        /*001a*/ 	.short	(.L_681 - .L_680)
.L_680:
        /*001c*/ 	.word	0x00000000
        /*0020*/ 	.short	0x0005
        /*0022*/ 	.short	0x0028
        /*0024*/ 	.byte	0x00, 0xf5, 0x21, 0x00


	//----- nvinfo : EIATTR_KPARAM_INFO
	.align		4
.L_681:
        /*0028*/ 	.byte	0x04, 0x17
        /*002a*/ 	.short	(.L_683 - .L_682)
.L_682:
        /*002c*/ 	.word	0x00000000
        /*0030*/ 	.short	0x0004
        /*0032*/ 	.short	0x0020
        /*0034*/ 	.byte	0x00, 0xf0, 0x11, 0x00


	//----- nvinfo : EIATTR_KPARAM_INFO
	.align		4
.L_683:
        /*0038*/ 	.byte	0x04, 0x17
        /*003a*/ 	.short	(.L_685 - .L_684)
.L_684:
        /*003c*/ 	.word	0x00000000
        /*0040*/ 	.short	0x0003
        /*0042*/ 	.short	0x0018
        /*0044*/ 	.byte	0x00, 0xf5, 0x21, 0x00


	//----- nvinfo : EIATTR_KPARAM_INFO
	.align		4
.L_685:
        /*0048*/ 	.byte	0x04, 0x17
        /*004a*/ 	.short	(.L_687 - .L_686)
.L_686:
        /*004c*/ 	.word	0x00000000
        /*0050*/ 	.short	0x0002
        /*0052*/ 	.short	0x0010
        /*0054*/ 	.byte	0x00, 0xf5, 0x21, 0x00


	//----- nvinfo : EIATTR_KPARAM_INFO
	.align		4
.L_687:
        /*0058*/ 	.byte	0x04, 0x17
        /*005a*/ 	.short	(.L_689 - .L_688)
.L_688:
        /*005c*/ 	.word	0x00000000
        /*0060*/ 	.short	0x0001
        /*0062*/ 	.short	0x0008
        /*0064*/ 	.byte	0x00, 0xf5, 0x21, 0x00


	//----- nvinfo : EIATTR_KPARAM_INFO
	.align		4
.L_689:
        /*0068*/ 	.byte	0x04, 0x17
        /*006a*/ 	.short	(.L_691 - .L_690)
.L_690:
        /*006c*/ 	.word	0x00000000
        /*0070*/ 	.short	0x0000
        /*0072*/ 	.short	0x0000
        /*0074*/ 	.byte	0x00, 0xf5, 0x21, 0x00


	//----- nvinfo : EIATTR_SPARSE_MMA_MASK
	.align		4
.L_691:
        /*0078*/ 	.byte	0x03, 0x50
        /*007a*/ 	.short	0x0000


	//----- nvinfo : EIATTR_MAXREG_COUNT
	.align		4
        /*007c*/ 	.byte	0x03, 0x1b
        /*007e*/ 	.short	0x00ff


	//----- nvinfo : EIATTR_MERCURY_ISA_VERSION
	.align		4
        /*0080*/ 	.byte	0x03, 0x5f
        /*0082*/ 	.short	0x0101


	//----- nvinfo : EIATTR_VRC_CTA_INIT_COUNT
	.align		4
        /*0084*/ 	.byte	0x02, 0x4a
	.zero		1
	.zero		1


	//----- nvinfo : EIATTR_EXIT_INSTR_OFFSETS
	.align		4
        /*0088*/ 	.byte	0x04, 0x1c
        /*008a*/ 	.short	(.L_693 - .L_692)


	//   ....[0]....
.L_692:
        /*008c*/ 	.word	0x00000070


	//   ....[1]....
        /*0090*/ 	.word	0x00000350


	//   ....[2]....
        /*0094*/ 	.word	0x000004e0


	//   ....[3]....
        /*0098*/ 	.word	0x000009d0


	//   ....[4]....
        /*009c*/ 	.word	0x00000e00


	//   ....[5]....
        /*00a0*/ 	.word	0x000012f0


	//   ....[6]....
        /*00a4*/ 	.word	0x00001760


	//----- nvinfo : EIATTR_CRS_STACK_SIZE
	.align		4
.L_693:
        /*00a8*/ 	.byte	0x04, 0x1e
        /*00aa*/ 	.short	(.L_695 - .L_694)
.L_694:
        /*00ac*/ 	.word	0x00000000


	//----- nvinfo : EIATTR_CBANK_PARAM_SIZE
	.align		4
.L_695:
        /*00b0*/ 	.byte	0x03, 0x19
        /*00b2*/ 	.short	0x0034


	//----- nvinfo : EIATTR_PARAM_CBANK
	.align		4
        /*00b4*/ 	.byte	0x04, 0x0a
        /*00b6*/ 	.short	(.L_697 - .L_696)
	.align		4
.L_696:
        /*00b8*/ 	.word	index@(.nv.constant0._ZN17fastertransformer13addBiasGeluV2I7__half2Li512EEEvPT_PKS2_PKiS5_iS7_i)
        /*00bc*/ 	.short	0x0380
        /*00be*/ 	.short	0x0034


	//----- nvinfo : EIATTR_SW_WAR
	.align		4
.L_697:
        /*00c0*/ 	.byte	0x04, 0x36
        /*00c2*/ 	.short	(.L_699 - .L_698)
.L_698:
        /*00c4*/ 	.word	0x00000008
.L_699:


//--------------------- .nv.info._ZN17fastertransformer13addBiasGeluV3I7__half2Li512ELi1EEEvPT_PKS2_PKiS5_iS7_i --------------------------
	.section	.nv.info._ZN17fastertransformer13addBiasGeluV3I7__half2Li512ELi1EEEvPT_PKS2_PKiS5_iS7_i,"",@"SHT_CUDA_INFO"
	.sectionflags	@""
	.align	4


	//----- nvinfo : EIATTR_CUDA_API_VERSION
	.align		4
        /*0000*/ 	.byte	0x04, 0x37
        /*0002*/ 	.short	(.L_701 - .L_700)
.L_700:
        /*0004*/ 	.word	0x00000082


	//----- nvinfo : EIATTR_KPARAM_INFO
	.align		4
.L_701:
        /*0008*/ 	.byte	0x04, 0x17
        /*000a*/ 	.short	(.L_703 - .L_702)
.L_702:
        /*000c*/ 	.word	0x00000000
        /*0010*/ 	.short	0x0006
        /*0012*/ 	.short	0x0030
        /*0014*/ 	.byte	0x00, 0xf0, 0x11, 0x00


	//----- nvinfo : EIATTR_KPARAM_INFO
	.align		4
.L_703:
        /*0018*/ 	.byte	0x04, 0x17
        /*001a*/ 	.short	(.L_705 - .L_704)
.L_704:
        /*001c*/ 	.word	0x00000000
        /*0020*/ 	.short	0x0005
        /*0022*/ 	.short	0x0028
        /*0024*/ 	.byte	0x00, 0xf5, 0x21, 0x00


	//----- nvinfo : EIATTR_KPARAM_INFO
	.align		4
.L_705:
        /*0028*/ 	.byte	0x04, 0x17
        /*002a*/ 	.short	(.L_707 - .L_706)
.L_706:
        /*002c*/ 	.word	0x00000000
        /*0030*/ 	.short	0x0004
        /*0032*/ 	.short	0x0020
        /*0034*/ 	.byte	0x00, 0xf0, 0x11, 0x00


	//----- nvinfo : EIATTR_KPARAM_INFO
	.align		4
.L_707:
        /*0038*/ 	.byte	0x04, 0x17
        /*003a*/ 	.short	(.L_709 - .L_708)
.L_708:
        /*003c*/ 	.word	0x00000000
        /*0040*/ 	.short	0x0003
        /*0042*/ 	.short	0x0018
        /*0044*/ 	.byte	0x00, 0xf5, 0x21, 0x00


	//----- nvinfo : EIATTR_KPARAM_INFO
	.align		4
.L_709:
        /*0048*/ 	.byte	0x04, 0x17
        /*004a*/ 	.short	(.L_711 - .L_710)
.L_710:
        /*004c*/ 	.word	0x00000000
        /*0050*/ 	.short	0x0002
        /*0052*/ 	.short	0x0010
        /*0054*/ 	.byte	0x00, 0xf5, 0x21, 0x00


	//----- nvinfo : EIATTR_KPARAM_INFO
	.align		4
.L_711:
        /*0058*/ 	.byte	0x04, 0x17
        /*005a*/ 	.short	(.L_713 - .L_712)
.L_712:
        /*005c*/ 	.word	0x00000000
        /*0060*/ 	.short	0x0001
        /*0062*/ 	.short	0x0008
        /*0064*/ 	.byte	0x00, 0xf5, 0x21, 0x00


	//----- nvinfo : EIATTR_KPARAM_INFO
	.align		4
.L_713:
        /*0068*/ 	.byte	0x04, 0x17
        /*006a*/ 	.short	(.L_715 - .L_714)
.L_714:
        /*006c*/ 	.word	0x00000000
        /*0070*/ 	.short	0x0000
        /*0072*/ 	.short	0x0000
        /*0074*/ 	.byte	0x00, 0xf5, 0x21, 0x00


	//----- nvinfo : EIATTR_SPARSE_MMA_MASK
	.align		4
.L_715:
        /*0078*/ 	.byte	0x03, 0x50
        /*007a*/ 	.short	0x0000


	//----- nvinfo : EIATTR_MAXREG_COUNT
	.align		4
        /*007c*/ 	.byte	0x03, 0x1b
        /*007e*/ 	.short	0x00ff


	//----- nvinfo : EIATTR_MERCURY_ISA_VERSION
	.align		4
        /*0080*/ 	.byte	0x03, 0x5f
        /*0082*/ 	.short	0x0101


	//----- nvinfo : EIATTR_VRC_CTA_INIT_COUNT
	.align		4
        /*0084*/ 	.byte	0x02, 0x4a
	.zero		1
	.zero		1


	//----- nvinfo : EIATTR_EXIT_INSTR_OFFSETS
	.align		4
        /*0088*/ 	.byte	0x04, 0x1c
        /*008a*/ 	.short	(.L_717 - .L_716)


	//   ....[0]....
.L_716:
        /*008c*/ 	.word	0x00000070


	//   ....[1]....
        /*0090*/ 	.word	0x00000350


	//   ....[2]....
        /*0094*/ 	.word	0x000004e0


	//   ....[3]....
        /*0098*/ 	.word	0x000009d0


	//   ....[4]....
        /*009c*/ 	.word	0x00000e00


	//   ....[5]....
        /*00a0*/ 	.word	0x000012f0


	//   ....[6]....
        /*00a4*/ 	.word	0x00001760


	//----- nvinfo : EIATTR_CRS_STACK_SIZE
	.align		4
.L_717:
        /*00a8*/ 	.byte	0x04, 0x1e
        /*00aa*/ 	.short	(.L_719 - .L_718)
.L_718:
        /*00ac*/ 	.word	0x00000000


	//----- nvinfo : EIATTR_CBANK_PARAM_SIZE
	.align		4
.L_719:
        /*00b0*/ 	.byte	0x03, 0x19
        /*00b2*/ 	.short	0x0034


	//----- nvinfo : EIATTR_PARAM_CBANK
	.align		4
        /*00b4*/ 	.byte	0x04, 0x0a
        /*00b6*/ 	.short	(.L_721 - .L_720)
	.align		4
.L_720:
        /*00b8*/ 	.word	index@(.nv.constant0._ZN17fastertransformer13addBiasGeluV3I7__half2Li512ELi1EEEvPT_PKS2_PKiS5_iS7_i)
        /*00bc*/ 	.short	0x0380
        /*00be*/ 	.short	0x0034


	//----- nvinfo : EIATTR_SW_WAR
	.align		4
.L_721:
        /*00c0*/ 	.byte	0x04, 0x36
        /*00c2*/ 	.short	(.L_723 - .L_722)
.L_722:
        /*00c4*/ 	.word	0x00000008
.L_723:


//--------------------- .nv.info._ZN17fastertransformer13addBiasGeluV2I7__half2Li256EEEvPT_PKS2_PKiS5_iS7_i --------------------------
	.section	.nv.info._ZN17fastertransformer13addBiasGeluV2I7__half2Li256EEEvPT_PKS2_PKiS5_iS7_i,"",@"SHT_CUDA_INFO"
	.sectionflags	@""
	.align	4


	//----- nvinfo : EIATTR_CUDA_API_VERSION
	.align		4
        /*0000*/ 	.byte	0x04, 0x37
        /*0002*/ 	.short	(.L_725 - .L_724)
.L_724:
        /*0004*/ 	.word	0x00000082


	//----- nvinfo : EIATTR_KPARAM_INFO
	.align		4
.L_725:
        /*0008*/ 	.byte	0x04, 0x17
        /*000a*/ 	.short	(.L_727 - .L_726)
.L_726:
        /*000c*/ 	.word	0x00000000
        /*0010*/ 	.short	0x0006
        /*0012*/ 	.short	0x0030
        /*0014*/ 	.byte	0x00, 0xf0, 0x11, 0x00


	//----- nvinfo : EIATTR_KPARAM_INFO
	.align		4
.L_727:
        /*0018*/ 	.byte	0x04, 0x17
        /*001a*/ 	.short	(.L_729 - .L_728)
.L_728:
        /*001c*/ 	.word	0x00000000
        /*0020*/ 	.short	0x0005
        /*0022*/ 	.short	0x0028
        /*0024*/ 	.byte	0x00, 0xf5, 0x21, 0x00


	//----- nvinfo : EIATTR_KPARAM_INFO
	.align		4
.L_729:
        /*0028*/ 	.byte	0x04, 0x17
        /*002a*/ 	.short	(.L_731 - .L_730)
.L_730:
        /*002c*/ 	.word	0x00000000
        /*0030*/ 	.short	0x0004
        /*0032*/ 	.short	0x0020
        /*0034*/ 	.byte	0x00, 0xf0, 0x11, 0x00


	//----- nvinfo : EIATTR_KPARAM_INFO
	.align		4
.L_731:
        /*0038*/ 	.byte	0x04, 0x17
        /*003a*/ 	.short	(.L_733 - .L_732)
.L_732:
        /*003c*/ 	.word	0x00000000
        /*0040*/ 	.short	0x0003
        /*0042*/ 	.short	0x0018
        /*0044*/ 	.byte	0x00, 0xf5, 0x21, 0x00


	//----- nvinfo : EIATTR_KPARAM_INFO
	.align		4
.L_733:
        /*0048*/ 	.byte	0x04, 0x17
        /*004a*/ 	.short	(.L_735 - .L_734)
.L_734:
        /*004c*/ 	.word	0x00000000
        /*0050*/ 	.short	0x0002
        /*0052*/ 	.short	0x0010
        /*0054*/ 	.byte	0x00, 0xf5, 0x21, 0x00


	//----- nvinfo : EIATTR_KPARAM_INFO
	.align		4
.L_735:
        /*0058*/ 	.byte	0x04, 0x17
        /*005a*/ 	.short	(.L_737 - .L_736)
.L_736:
        /*005c*/ 	.word	0x00000000
        /*0060*/ 	.short	0x0001
        /*0062*/ 	.short	0x0008
        /*0064*/ 	.byte	0x00, 0xf5, 0x21, 0x00


	//----- nvinfo : EIATTR_KPARAM_INFO
	.align		4
.L_737:
        /*0068*/ 	.byte	0x04, 0x17
        /*006a*/ 	.short	(.L_739 - .L_738)
.L_738:
        /*006c*/ 	.word	0x00000000
        /*0070*/ 	.short	0x0000
        /*0072*/ 	.short	0x0000
        /*0074*/ 	.byte	0x00, 0xf5, 0x21, 0x00


	//----- nvinfo : EIATTR_SPARSE_MMA_MASK
	.align		4
.L_739:
        /*0078*/ 	.byte	0x03, 0x50
        /*007a*/ 	.short	0x0000


	//----- nvinfo : EIATTR_MAXREG_COUNT
	.align		4
        /*007c*/ 	.byte	0x03, 0x1b
        /*007e*/ 	.short	0x00ff


	//----- nvinfo : EIATTR_MERCURY_ISA_VERSION
	.align		4
        /*0080*/ 	.byte	0x03, 0x5f
        /*0082*/ 	.short	0x0101


	//----- nvinfo : EIATTR_VRC_CTA_INIT_COUNT
	.align		4
        /*0084*/ 	.byte	0x02, 0x4a
	.zero		1
	.zero		1


	//----- nvinfo : EIATTR_EXIT_INSTR_OFFSETS
	.align		4
        /*0088*/ 	.byte	0x04, 0x1c
        /*008a*/ 	.short	(.L_741 - .L_740)


	//   ....[0]....
.L_740:
        /*008c*/ 	.word	0x00000070


	//   ....[1]....
        /*0090*/ 	.word	0x00000350


	//   ....[2]....
        /*0094*/ 	.word	0x000004e0


	//   ....[3]....
        /*0098*/ 	.word	0x000009d0


	//   ....[4]....
        /*009c*/ 	.word	0x00000e00


	//   ....[5]....
        /*00a0*/ 	.word	0x000012f0


	//   ....[6]....
        /*00a4*/ 	.word	0x00001760


	//----- nvinfo : EIATTR_CRS_STACK_SIZE
	.align		4
.L_741:
        /*00a8*/ 	.byte	0x04, 0x1e
        /*00aa*/ 	.short	(.L_743 - .L_742)
.L_742:
        /*00ac*/ 	.word	0x00000000


	//----- nvinfo : EIATTR_CBANK_PARAM_SIZE
	.align		4
.L_743:
        /*00b0*/ 	.byte	0x03, 0x19
        /*00b2*/ 	.short	0x0034


	//----- nvinfo : EIATTR_PARAM_CBANK
	.align		4
        /*00b4*/ 	.byte	0x04, 0x0a
        /*00b6*/ 	.short	(.L_745 - .L_744)
	.align		4
.L_744:
        /*00b8*/ 	.word	index@(.nv.constant0._ZN17fastertransformer13addBiasGeluV2I7__half2Li256EEEvPT_PKS2_PKiS5_iS7_i)
        /*00bc*/ 	.short	0x0380
        /*00be*/ 	.short	0x0034


	//----- nvinfo : EIATTR_SW_WAR
	.align		4
.L_745:
        /*00c0*/ 	.byte	0x04, 0x36
        /*00c2*/ 	.short	(.L_747 - .L_746)
.L_746:
        /*00c4*/ 	.word	0x00000008
.L_747:


//--------------------- .nv.info._ZN17fastertransformer13addBiasGeluV3I7__half2Li256ELi1EEEvPT_PKS2_PKiS5_iS7_i --------------------------
	.section	.nv.info._ZN17fastertransformer13addBiasGeluV3I7__half2Li256ELi1EEEvPT_PKS2_PKiS5_iS7_i,"",@"SHT_CUDA_INFO"
	.sectionflags	@""
	.align	4


	//----- nvinfo : EIATTR_CUDA_API_VERSION
	.align		4
        /*0000*/ 	.byte	0x04, 0x37
        /*0002*/ 	.short	(.L_749 - .L_748)
.L_748:
        /*0004*/ 	.word	0x00000082


	//----- nvinfo : EIATTR_KPARAM_INFO
	.align		4
.L_749:
        /*0008*/ 	.byte	0x04, 0x17
        /*000a*/ 	.short	(.L_751 - .L_750)
.L_750:
        /*000c*/ 	.word	0x00000000
        /*0010*/ 	.short	0x0006
        /*0012*/ 	.short	0x0030
        /*0014*/ 	.byte	0x00, 0xf0, 0x11, 0x00


	//----- nvinfo : EIATTR_KPARAM_INFO
	.align		4
.L_751:
        /*0018*/ 	.byte	0x04, 0x17
        /*001a*/ 	.short	(.L_753 - .L_752)
.L_752:
        /*001c*/ 	.word	0x00000000
        /*0020*/ 	.short	0x0005
        /*0022*/ 	.short	0x0028
        /*0024*/ 	.byte	0x00, 0xf5, 0x21, 0x00


	//----- nvinfo : EIATTR_KPARAM_INFO
	.align		4
.L_753:
        /*0028*/ 	.byte	0x04, 0x17
        /*002a*/ 	.short	(.L_755 - .L_754)
.L_754:
        /*002c*/ 	.word	0x00000000
        /*0030*/ 	.short	0x0004
        /*0032*/ 	.short	0x0020
        /*0034*/ 	.byte	0x00, 0xf0, 0x11, 0x00


	//----- nvinfo : EIATTR_KPARAM_INFO
	.align		4
.L_755:
        /*0038*/ 	.byte	0x04, 0x17
        /*003a*/ 	.short	(.L_757 - .L_756)
.L_756:
        /*003c*/ 	.word	0x00000000
        /*0040*/ 	.short	0x0003
        /*0042*/ 	.short	0x0018
        /*0044*/ 	.byte	0x00, 0xf5, 0x21, 0x00


	//----- nvinfo : EIATTR_KPARAM_INFO
	.align		4
.L_757:
        /*0048*/ 	.byte	0x04, 0x17
        /*004a*/ 	.short	(.L_759 - .L_758)
.L_758:
        /*004c*/ 	.word	0x00000000
        /*0050*/ 	.short	0x0002
        /*0052*/ 	.short	0x0010
        /*0054*/ 	.byte	0x00, 0xf5, 0x21, 0x00


	//----- nvinfo : EIATTR_KPARAM_INFO
	.align		4
.L_759:
        /*0058*/ 	.byte	0x04, 0x17
        /*005a*/ 	.short	(.L_761 - .L_760)
.L_760:
        /*005c*/ 	.word	0x00000000
        /*0060*/ 	.short	0x0001
        /*0062*/ 	.short	0x0008
        /*0064*/ 	.byte	0x00, 0xf5, 0x21, 0x00


	//----- nvinfo : EIATTR_KPARAM_INFO
	.align		4
.L_761:
        /*0068*/ 	.byte	0x04, 0x17
        /*006a*/ 	.short	(.L_763 - .L_762)
.L_762:
        /*006c*/ 	.word	0x00000000
        /*0070*/ 	.short	0x0000
        /*0072*/ 	.short	0x0000
        /*0074*/ 	.byte	0x00, 0xf5, 0x21, 0x00


	//----- nvinfo : EIATTR_SPARSE_MMA_MASK
	.align		4
.L_763:
        /*0078*/ 	.byte	0x03, 0x50
        /*007a*/ 	.short	0x0000


	//----- nvinfo : EIATTR_MAXREG_COUNT
	.align		4
        /*007c*/ 	.byte	0x03, 0x1b
        /*007e*/ 	.short	0x00ff


	//----- nvinfo : EIATTR_MERCURY_ISA_VERSION
	.align		4
        /*0080*/ 	.byte	0x03, 0x5f
        /*0082*/ 	.short	0x0101


	//----- nvinfo : EIATTR_VRC_CTA_INIT_COUNT
	.align		4
        /*0084*/ 	.byte	0x02, 0x4a
	.zero		1
	.zero		1


	//----- nvinfo : EIATTR_EXIT_INSTR_OFFSETS
	.align		4
        /*0088*/ 	.byte	0x04, 0x1c
        /*008a*/ 	.short	(.L_765 - .L_764)


	//   ....[0]....
.L_764:
        /*008c*/ 	.word	0x00000070


	//   ....[1]....
        /*0090*/ 	.word	0x00000350


	//   ....[2]....
        /*0094*/ 	.word	0x000004e0


	//   ....[3]....
        /*0098*/ 	.word	0x000009d0


	//   ....[4]....
        /*009c*/ 	.word	0x00000e00


	//   ....[5]....
        /*00a0*/ 	.word	0x000012f0


	//   ....[6]....
        /*00a4*/ 	.word	0x00001760


	//----- nvinfo : EIATTR_CRS_STACK_SIZE
	.align		4
.L_765:
        /*00a8*/ 	.byte	0x04, 0x1e
        /*00aa*/ 	.short	(.L_767 - .L_766)
.L_766:
        /*00ac*/ 	.word	0x00000000


	//----- nvinfo : EIATTR_CBANK_PARAM_SIZE
	.align		4
.L_767:
        /*00b0*/ 	.byte	0x03, 0x19
        /*00b2*/ 	.short	0x0034


	//----- nvinfo : EIATTR_PARAM_CBANK
	.align		4
        /*00b4*/ 	.byte	0x04, 0x0a
        /*00b6*/ 	.short	(.L_769 - .L_768)
	.align		4
.L_768:
        /*00b8*/ 	.word	index@(.nv.constant0._ZN17fastertransformer13addBiasGeluV3I7__half2Li256ELi1EEEvPT_PKS2_PKiS5_iS7_i)
        /*00bc*/ 	.short	0x0380
        /*00be*/ 	.short	0x0034


	//----- nvinfo : EIATTR_SW_WAR
	.align		4
.L_769:
        /*00c0*/ 	.byte	0x04, 0x36
        /*00c2*/ 	.short	(.L_771 - .L_770)
.L_770:
        /*00c4*/ 	.word	0x00000008
.L_771:


//--------------------- .nv.info._ZN17fastertransformer13add_bias_tanhIfEEvPT_PKS1_ii --------------------------
	.section	.nv.info._ZN17fastertransformer13add_bias_tanhIfEEvPT_PKS1_ii,"",@"SHT_CUDA_INFO"
	.sectionflags	@""
	.align	4


	//----- nvinfo : EIATTR_CUDA_API_VERSION
	.align		4
        /*0000*/ 	.byte	0x04, 0x37
        /*0002*/ 	.short	(.L_773 - .L_772)
.L_772:
        /*0004*/ 	.word	0x00000082


	//----- nvinfo : EIATTR_KPARAM_INFO
	.align		4
.L_773:
        /*0008*/ 	.byte	0x04, 0x17
        /*000a*/ 	.short	(.L_775 - .L_774)
.L_774:
        /*000c*/ 	.word	0x00000000
        /*0010*/ 	.short	0x0003
        /*0012*/ 	.short	0x0014
        /*0014*/ 	.byte	0x00, 0xf0, 0x11, 0x00


	//----- nvinfo : EIATTR_KPARAM_INFO
	.align		4
.L_775:
        /*0018*/ 	.byte	0x04, 0x17
        /*001a*/ 	.short	(.L_777 - .L_776)
.L_776:
        /*001c*/ 	.word	0x00000000
        /*0020*/ 	.short	0x0002
        /*0022*/ 	.short	0x0010
        /*0024*/ 	.byte	0x00, 0xf0, 0x11, 0x00


	//----- nvinfo : EIATTR_KPARAM_INFO
	.align		4
.L_777:
        /*0028*/ 	.byte	0x04, 0x17
        /*002a*/ 	.short	(.L_779 - .L_778)
.L_778:
        /*002c*/ 	.word	0x00000000
        /*0030*/ 	.short	0x0001
        /*0032*/ 	.short	0x0008
        /*0034*/ 	.byte	0x00, 0xf5, 0x21, 0x00


	//----- nvinfo : EIATTR_KPARAM_INFO
	.align		4
.L_779:
        /*0038*/ 	.byte	0x04, 0x17
        /*003a*/ 	.short	(.L_781 - .L_780)
.L_780:
        /*003c*/ 	.word	0x00000000
        /*0040*/ 	.short	0x0000
        /*0042*/ 	.short	0x0000
        /*0044*/ 	.byte	0x00, 0xf5, 0x21, 0x00


	//----- nvinfo : EIATTR_SPARSE_MMA_MASK
	.align		4
.L_781:
        /*0048*/ 	.byte	0x03, 0x50
        /*004a*/ 	.short	0x0000


	//----- nvinfo : EIATTR_MAXREG_COUNT
	.align		4
        /*004c*/ 	.byte	0x03, 0x1b
        /*004e*/ 	.short	0x00ff


	//----- nvinfo : EIATTR_MERCURY_ISA_VERSION
	.align		4
        /*0050*/ 	.byte	0x03, 0x5f
        /*0052*/ 	.short	0x0101


	//----- nvinfo : EIATTR_VRC_CTA_INIT_COUNT
	.align		4
        /*0054*/ 	.byte	0x02, 0x4a
	.zero		1
	.zero		1


	//----- nvinfo : EIATTR_EXIT_INSTR_OFFSETS
	.align		4
        /*0058*/ 	.byte	0x04, 0x1c
        /*005a*/ 	.short	(.L_783 - .L_782)


	//   ....[0]....
.L_782:
        /*005c*/ 	.word	0x00000080


	//   ....[1]....
        /*0060*/ 	.word	0x00000330


	//----- nvinfo : EIATTR_CRS_STACK_SIZE
	.align		4
.L_783:
        /*0064*/ 	.byte	0x04, 0x1e
        /*0066*/ 	.short	(.L_785 - .L_784)
.L_784:
        /*0068*/ 	.word	0x00000000


	//----- nvinfo : EIATTR_CBANK_PARAM_SIZE
	.align		4
.L_785:
        /*006c*/ 	.byte	0x03, 0x19
        /*006e*/ 	.short	0x0018


	//----- nvinfo : EIATTR_PARAM_CBANK
	.align		4
        /*0070*/ 	.byte	0x04, 0x0a
        /*0072*/ 	.short	(.L_787 - .L_786)
	.align		4
.L_786:
        /*0074*/ 	.word	index@(.nv.constant0._ZN17fastertransformer13add_bias_tanhIfEEvPT_PKS1_ii)
        /*0078*/ 	.short	0x0380
        /*007a*/ 	.short	0x0018


	//----- nvinfo : EIATTR_SW_WAR
	.align		4
.L_787:
        /*007c*/ 	.byte	0x04, 0x36
        /*007e*/ 	.short	(.L_789 - .L_788)
.L_788:
        /*0080*/ 	.word	0x00000008
.L_789:


//--------------------- .nv.info._ZN17fastertransformer18generic_activationINS_18IdentityActivationEf6__halfEEvPT0_PKT1_PKS3_S7_PKiS9_iPKfSD_SB_iii --------------------------
	.section	.nv.info._ZN17fastertransformer18generic_activationINS_18IdentityActivationEf6__halfEEvPT0_PKT1_PKS3_S7_PKiS9_iPKfSD_SB_iii,"",@"SHT_CUDA_INFO"
	.sectionflags	@""
	.align	4


	//----- nvinfo : EIATTR_CUDA_API_VERSION
	.align		4
        /*0000*/ 	.byte	0x04, 0x37
        /*0002*/ 	.short	(.L_791 - .L_790)
.L_790:
        /*0004*/ 	.word	0x00000082


	//----- nvinfo : EIATTR_KPARAM_INFO
	.align		4
.L_791:
        /*0008*/ 	.byte	0x04, 0x17
        /*000a*/ 	.short	(.L_793 - .L_792)
.L_792:
        /*000c*/ 	.word	0x00000000
        /*0010*/ 	.short	0x000c
        /*0012*/ 	.short	0x0058
        /*0014*/ 	.byte	0x00, 0xf0, 0x11, 0x00


	//----- nvinfo : EIATTR_KPARAM_INFO
	.align		4
.L_793:
        /*0018*/ 	.byte	0x04, 0x17
        /*001a*/ 	.short	(.L_795 - .L_794)
.L_794:
        /*001c*/ 	.word	0x00000000
        /*0020*/ 	.short	0x000b
        /*0022*/ 	.short	0x0054
        /*0024*/ 	.byte	0x00, 0xf0, 0x11, 0x00


	//----- nvinfo : EIATTR_KPARAM_INFO
	.align		4
.L_795:
        /*0028*/ 	.byte	0x04, 0x17
        /*002a*/ 	.short	(.L_797 - .L_796)
.L_796:
        /*002c*/ 	.word	0x00000000
        /*0030*/ 	.short	0x000a
        /*0032*/ 	.short	0x0050
        /*0034*/ 	.byte	0x00, 0xf0, 0x11, 0x00


	//----- nvinfo : EIATTR_KPARAM_INFO
	.align		4
.L_797:
        /*0038*/ 	.byte	0x04, 0x17
        /*003a*/ 	.short	(.L_799 - .L_798)
.L_798:
        /*003c*/ 	.word	0x00000000
        /*0040*/ 	.short	0x0009
        /*0042*/ 	.short	0x0048
        /*0044*/ 	.byte	0x00, 0xf5, 0x21, 0x00


	//----- nvinfo : EIATTR_KPARAM_INFO
	.align		4
.L_799:
        /*0048*/ 	.byte	0x04, 0x17
        /*004a*/ 	.short	(.L_801 - .L_800)
.L_800:
        /*004c*/ 	.word	0x00000000
        /*0050*/ 	.short	0x0008
        /*0052*/ 	.short	0x0040
        /*0054*/ 	.byte	0x00, 0xf5, 0x21, 0x00


	//----- nvinfo : EIATTR_KPARAM_INFO
	.align		4
.L_801:
        /*0058*/ 	.byte	0x04, 0x17
        /*005a*/ 	.short	(.L_803 - .L_802)
.L_802:
        /*005c*/ 	.word	0x00000000
        /*0060*/ 	.short	0x0007
        /*0062*/ 	.short	0x0038
        /*0064*/ 	.byte	0x00, 0xf5, 0x21, 0x00


	//----- nvinfo : EIATTR_KPARAM_INFO
	.align		4
.L_803:
        /*0068*/ 	.byte	0x04, 0x17
        /*006a*/ 	.short	(.L_805 - .L_804)
.L_804:
        /*006c*/ 	.word	0x00000000
        /*0070*/ 	.short	0x0006
        /*0072*/ 	.short	0x0030
        /*0074*/ 	.byte	0x00, 0xf0, 0x11, 0x00


	//----- nvinfo : EIATTR_KPARAM_INFO
	.align		4
.L_805:
        /*0078*/ 	.byte	0x04, 0x17
        /*007a*/ 	.short	(.L_807 - .L_806)
.L_806:
        /*007c*/ 	.word	0x00000000
        /*0080*/ 	.short	0x0005
        /*0082*/ 	.short	0x0028
        /*0084*/ 	.byte	0x00, 0xf5, 0x21, 0x00


	//----- nvinfo : EIATTR_KPARAM_INFO
	.align		4
.L_807:
        /*0088*/ 	.byte	0x04, 0x17
        /*008a*/ 	.short	(.L_809 - .L_808)
.L_808:
        /*008c*/ 	.word	0x00000000
        /*0090*/ 	.short	0x0004
        /*0092*/ 	.short	0x0020
        /*0094*/ 	.byte	0x00, 0xf5, 0x21, 0x00


	//----- nvinfo : EIATTR_KPARAM_INFO
	.align		4
.L_809:
        /*0098*/ 	.byte	0x04, 0x17
        /*009a*/ 	.short	(.L_811 - .L_810)
.L_810:
        /*009c*/ 	.word	0x00000000
        /*00a0*/ 	.short	0x0003
        /*00a2*/ 	.short	0x0018
        /*00a4*/ 	.byte	0x00, 0xf5, 0x21, 0x00


	//----- nvinfo : EIATTR_KPARAM_INFO
	.align		4
.L_811:
        /*00a8*/ 	.byte	0x04, 0x17
        /*00aa*/ 	.short	(.L_813 - .L_812)
.L_812:
        /*00ac*/ 	.word	0x00000000
        /*00b0*/ 	.short	0x0002
        /*00b2*/ 	.short	0x0010
        /*00b4*/ 	.byte	0x00, 0xf5, 0x21, 0x00


	//----- nvinfo : EIATTR_KPARAM_INFO
	.align		4
.L_813:
        /*00b8*/ 	.byte	0x04, 0x17
        /*00ba*/ 	.short	(.L_815 - .L_814)
.L_814:
        /*00bc*/ 	.word	0x00000000
        /*00c0*/ 	.short	0x0001
        /*00c2*/ 	.short	0x0008
        /*00c4*/ 	.byte	0x00, 0xf5, 0x21, 0x00


	//----- nvinfo : EIATTR_KPARAM_INFO
	.align		4
.L_815:
        /*00c8*/ 	.byte	0x04, 0x17
        /*00ca*/ 	.short	(.L_817 - .L_816)
.L_816:
        /*00cc*/ 	.word	0x00000000
        /*00d0*/ 	.short	0x0000
        /*00d2*/ 	.short	0x0000
        /*00d4*/ 	.byte	0x00, 0xf5, 0x21, 0x00


	//----- nvinfo : EIATTR_SPARSE_MMA_MASK
	.align		4
.L_817:
        /*00d8*/ 	.byte	0x03, 0x50
        /*00da*/ 	.short	0x0000


	//----- nvinfo : EIATTR_MAXREG_COUNT
	.align		4
        /*00dc*/ 	.byte	0x03, 0x1b
        /*00de*/ 	.short	0x00ff


	//----- nvinfo : EIATTR_MERCURY_ISA_VERSION
	.align		4
        /*00e0*/ 	.byte	0x03, 0x5f
        /*00e2*/ 	.short	0x0101


	//----- nvinfo : EIATTR_VRC_CTA_INIT_COUNT
	.align		4
        /*00e4*/ 	.byte	0x02, 0x4a
	.zero		1
	.zero		1


	//----- nvinfo : EIATTR_EXIT_INSTR_OFFSETS
	.align		4
        /*00e8*/ 	.byte	0x04, 0x1c
        /*00ea*/ 	.short	(.L_819 - .L_818)


	//   ....[0]....
.L_818:
        /*00ec*/ 	.word	0x00000090


	//   ....[1]....
        /*00f0*/ 	.word	0x000009f0


	//----- nvinfo : EIATTR_CRS_STACK_SIZE
	.align		4
.L_819:
        /*00f4*/ 	.byte	0x04, 0x1e
        /*00f6*/ 	.short	(.L_821 - .L_820)
.L_820:
        /*00f8*/ 	.word	0x00000000


	//----- nvinfo : EIATTR_CBANK_PARAM_SIZE
	.align		4
.L_821:
        /*00fc*/ 	.byte	0x03, 0x19
        /*00fe*/ 	.short	0x005c


	//----- nvinfo : EIATTR_PARAM_CBANK
	.align		4
        /*0100*/ 	.byte	0x04, 0x0a
        /*0102*/ 	.short	(.L_823 - .L_822)
	.align		4
.L_822:
        /*0104*/ 	.word	index@(.nv.constant0._ZN17fastertransformer18generic_activationINS_18IdentityActivationEf6__halfEEvPT0_PKT1_PKS3_S7_PKiS9_iPKfSD_SB_iii)
        /*0108*/ 	.short	0x0380
        /*010a*/ 	.short	0x005c


	//----- nvinfo : EIATTR_SW_WAR
	.align		4
.L_823:
        /*010c*/ 	.byte	0x04, 0x36
        /*010e*/ 	.short	(.L_825 - .L_824)
.L_824:
        /*0110*/ 	.word	0x00000008
.L_825:


//--------------------- .nv.info._ZN17fastertransformer18generic_activationINS_18IdentityActivationE7__half2S2_EEvPT0_PKT1_PKS3_S7_PKiS9_iPKfSD_SB_iii --------------------------
	.section	.nv.info._ZN17fastertransformer18generic_activationINS_18IdentityActivationE7__half2S2_EEvPT0_PKT1_PKS3_S7_PKiS9_iPKfSD_SB_iii,"",@"SHT_CUDA_INFO"
	.sectionflags	@""
	.align	4


	//----- nvinfo : EIATTR_CUDA_API_VERSION
	.align		4
        /*0000*/ 	.byte	0x04, 0x37
        /*0002*/ 	.short	(.L_827 - .L_826)
.L_826:
        /*0004*/ 	.word	0x00000082


	//----- nvinfo : EIATTR_KPARAM_INFO
	.align		4
.L_827:
        /*0008*/ 	.byte	0x04, 0x17
        /*000a*/ 	.short	(.L_829 - .L_828)
.L_828:
        /*000c*/ 	.word	0x00000000
        /*0010*/ 	.short	0x000c
        /*0012*/ 	.short	0x0058
        /*0014*/ 	.byte	0x00, 0xf0, 0x11, 0x00


	//----- nvinfo : EIATTR_KPARAM_INFO
	.align		4
.L_829:
        /*0018*/ 	.byte	0x04, 0x17
        /*001a*/ 	.short	(.L_831 - .L_830)
.L_830:
        /*001c*/ 	.word	0x00000000
        /*0020*/ 	.short	0x000b
        /*0022*/ 	.short	0x0054
        /*0024*/ 	.byte	0x00, 0xf0, 0x11, 0x00


	//----- nvinfo : EIATTR_KPARAM_INFO
	.align		4
.L_831:
        /*0028*/ 	.byte	0x04, 0x17
        /*002a*/ 	.short	(.L_833 - .L_832)
.L_832:
        /*002c*/ 	.word	0x00000000
        /*0030*/ 	.short	0x000a
        /*0032*/ 	.short	0x0050
        /*0034*/ 	.byte	0x00, 0xf0, 0x11, 0x00


	//----- nvinfo : EIATTR_KPARAM_INFO
	.align		4
.L_833:
        /*0038*/ 	.byte	0x04, 0x17
        /*003a*/ 	.short	(.L_835 - .L_834)
.L_834:
        /*003c*/ 	.word	0x00000000
        /*0040*/ 	.short	0x0009
        /*0042*/ 	.short	0x0048
        /*0044*/ 	.byte	0x00, 0xf5, 0x21, 0x00


	//----- nvinfo : EIATTR_KPARAM_INFO
	.align		4
.L_835:
        /*0048*/ 	.byte	0x04, 0x17
        /*004a*/ 	.short	(.L_837 - .L_836)
.L_836:
        /*004c*/ 	.word	0x00000000
        /*0050*/ 	.short	0x0008
        /*0052*/ 	.short	0x0040
        /*0054*/ 	.byte	0x00, 0xf5, 0x21, 0x00


	//----- nvinfo : EIATTR_KPARAM_INFO
	.align		4
.L_837:
        /*0058*/ 	.byte	0x04, 0x17
        /*005a*/ 	.short	(.L_839 - .L_838)
.L_838:
        /*005c*/ 	.word	0x00000000
        /*0060*/ 	.short	0x0007
        /*0062*/ 	.short	0x0038
        /*0064*/ 	.byte	0x00, 0xf5, 0x21, 0x00


	//----- nvinfo : EIATTR_KPARAM_INFO
	.align		4
.L_839:
        /*0068*/ 	.byte	0x04, 0x17
        /*006a*/ 	.short	(.L_841 - .L_840)
.L_840:
        /*006c*/ 	.word	0x00000000
        /*0070*/ 	.short	0x0006
        /*0072*/ 	.short	0x0030
        /*0074*/ 	.byte	0x00, 0xf0, 0x11, 0x00


	//----- nvinfo : EIATTR_KPARAM_INFO
	.align		4
.L_841:
        /*0078*/ 	.byte	0x04, 0x17
        /*007a*/ 	.short	(.L_843 - .L_842)
.L_842:
        /*007c*/ 	.word	0x00000000
        /*0080*/ 	.short	0x0005
        /*0082*/ 	.short	0x0028
        /*0084*/ 	.byte	0x00, 0xf5, 0x21, 0x00


	//----- nvinfo : EIATTR_KPARAM_INFO
	.align		4
.L_843:
        /*0088*/ 	.byte	0x04, 0x17
        /*008a*/ 	.short	(.L_845 - .L_844)
.L_844:
        /*008c*/ 	.word	0x00000000
        /*0090*/ 	.short	0x0004
        /*0092*/ 	.short	0x0020
        /*0094*/ 	.byte	0x00, 0xf5, 0x21, 0x00


	//----- nvinfo : EIATTR_KPARAM_INFO
	.align		4
.L_845:
        /*0098*/ 	.byte	0x04, 0x17
        /*009a*/ 	.short	(.L_847 - .L_846)
.L_846:
        /*009c*/ 	.word	0x00000000
        /*00a0*/ 	.short	0x0003
        /*00a2*/ 	.short	0x0018
        /*00a4*/ 	.byte	0x00, 0xf5, 0x21, 0x00


	//----- nvinfo : EIATTR_KPARAM_INFO
	.align		4
.L_847:
        /*00a8*/ 	.byte	0x04, 0x17
        /*00aa*/ 	.short	(.L_849 - .L_848)
.L_848:
        /*00ac*/ 	.word	0x00000000
        /*00b0*/ 	.short	0x0002
        /*00b2*/ 	.short	0x0010
        /*00b4*/ 	.byte	0x00, 0xf5, 0x21, 0x00


	//----- nvinfo : EIATTR_KPARAM_INFO
	.align		4
.L_849:
        /*00b8*/ 	.byte	0x04, 0x17
        /*00ba*/ 	.short	(.L_851 - .L_850)
.L_850:
        /*00bc*/ 	.word	0x00000000
        /*00c0*/ 	.short	0x0001
        /*00c2*/ 	.short	0x0008
        /*00c4*/ 	.byte	0x00, 0xf5, 0x21, 0x00


	//----- nvinfo : EIATTR_KPARAM_INFO
	.align		4
.L_851:
        /*00c8*/ 	.byte	0x04, 0x17
        /*00ca*/ 	.short	(.L_853 - .L_852)
.L_852:
        /*00cc*/ 	.word	0x00000000
        /*00d0*/ 	.short	0x0000
        /*00d2*/ 	.short	0x0000
        /*00d4*/ 	.byte	0x00, 0xf5, 0x21, 0x00


	//----- nvinfo : EIATTR_SPARSE_MMA_MASK
	.align		4
.L_853:
        /*00d8*/ 	.byte	0x03, 0x50
        /*00da*/ 	.short	0x0000


	//----- nvinfo : EIATTR_MAXREG_COUNT
	.align		4
        /*00dc*/ 	.byte	0x03, 0x1b
        /*00de*/ 	.short	0x00ff


	//----- nvinfo : EIATTR_MERCURY_ISA_VERSION
	.align		4
        /*00e0*/ 	.byte	0x03, 0x5f
        /*00e2*/ 	.short	0x0101


	//----- nvinfo : EIATTR_VRC_CTA_INIT_COUNT
	.align		4
        /*00e4*/ 	.byte	0x02, 0x4a
	.zero		1
	.zero		1


	//----- nvinfo : EIATTR_EXIT_INSTR_OFFSETS
	.align		4
        /*00e8*/ 	.byte	0x04, 0x1c
        /*00ea*/ 	.short	(.L_855 - .L_854)


	//   ....[0]....
.L_854:
        /*00ec*/ 	.word	0x00000090


	//   ....[1]....
        /*00f0*/ 	.word	0x00000a90


	//----- nvinfo : EIATTR_CRS_STACK_SIZE
	.align		4
.L_855:
        /*00f4*/ 	.byte	0x04, 0x1e
        /*00f6*/ 	.short	(.L_857 - .L_856)
.L_856:
        /*00f8*/ 	.word	0x00000000


	//----- nvinfo : EIATTR_CBANK_PARAM_SIZE
	.align		4
.L_857:
        /*00fc*/ 	.byte	0x03, 0x19
        /*00fe*/ 	.short	0x005c


	//----- nvinfo : EIATTR_PARAM_CBANK
	.align		4
        /*0100*/ 	.byte	0x04, 0x0a
        /*0102*/ 	.short	(.L_859 - .L_858)
	.align		4
.L_858:
        /*0104*/ 	.word	index@(.nv.constant0._ZN17fastertransformer18generic_activationINS_18IdentityActivationE7__half2S2_EEvPT0_PKT1_PKS3_S7_PKiS9_iPKfSD_SB_iii)
        /*0108*/ 	.short	0x0380
        /*010a*/ 	.short	0x005c


	//----- nvinfo : EIATTR_SW_WAR
	.align		4
.L_859:
        /*010c*/ 	.byte	0x04, 0x36
        /*010e*/ 	.short	(.L_861 - .L_860)
.L_860:
        /*0110*/ 	.word	0x00000008
.L_861:


//--------------------- .nv.info._ZN17fastertransformer18generic_activationINS_18IdentityActivationEffEEvPT0_PKT1_PKS2_S6_PKiS8_iPKfSC_SA_iii --------------------------
	.section	.nv.info._ZN17fastertransformer18generic_activationINS_18IdentityActivationEffEEvPT0_PKT1_PKS2_S6_PKiS8_iPKfSC_SA_iii,"",@"SHT_CUDA_INFO"
	.sectionflags	@""
	.align	4


	//----- nvinfo : EIATTR_CUDA_API_VERSION
	.align		4
        /*0000*/ 	.byte	0x04, 0x37
        /*0002*/ 	.short	(.L_863 - .L_862)
.L_862:
        /*0004*/ 	.word	0x00000082


	//----- nvinfo : EIATTR_KPARAM_INFO
	.align		4
.L_863:
        /*0008*/ 	.byte	0x04, 0x17
        /*000a*/ 	.short	(.L_865 - .L_864)
.L_864:
        /*000c*/ 	.word	0x00000000
        /*0010*/ 	.short	0x000c
        /*0012*/ 	.short	0x0058
        /*0014*/ 	.byte	0x00, 0xf0, 0x11, 0x00


	//----- nvinfo : EIATTR_KPARAM_INFO
	.align		4
.L_865:
        /*0018*/ 	.byte	0x04, 0x17
        /*001a*/ 	.short	(.L_867 - .L_866)
.L_866:
        /*001c*/ 	.word	0x00000000
        /*0020*/ 	.short	0x000b
        /*0022*/ 	.short	0x0054
        /*0024*/ 	.byte	0x00, 0xf0, 0x11, 0x00


	//----- nvinfo : EIATTR_KPARAM_INFO
	.align		4
.L_867:
        /*0028*/ 	.byte	0x04, 0x17
        /*002a*/ 	.short	(.L_869 - .L_868)
.L_868:
        /*002c*/ 	.word	0x00000000
        /*0030*/ 	.short	0x000a
        /*0032*/ 	.short	0x0050
        /*0034*/ 	.byte	0x00, 0xf0, 0x11, 0x00


	//----- nvinfo : EIATTR_KPARAM_INFO
	.align		4
.L_869:
        /*0038*/ 	.byte	0x04, 0x17
        /*003a*/ 	.short	(.L_871 - .L_870)
.L_870:
        /*003c*/ 	.word	0x00000000
        /*0040*/ 	.short	0x0009
        /*0042*/ 	.short	0x0048
        /*0044*/ 	.byte	0x00, 0xf5, 0x21, 0x00


	//----- nvinfo : EIATTR_KPARAM_INFO
	.align		4
.L_871:
        /*0048*/ 	.byte	0x04, 0x17
        /*004a*/ 	.short	(.L_873 - .L_872)
.L_872:
        /*004c*/ 	.word	0x00000000
        /*0050*/ 	.short	0x0008
        /*0052*/ 	.short	0x0040
        /*0054*/ 	.byte	0x00, 0xf5, 0x21, 0x00


	//----- nvinfo : EIATTR_KPARAM_INFO
	.align		4
.L_873:
        /*0058*/ 	.byte	0x04, 0x17
        /*005a*/ 	.short	(.L_875 - .L_874)
.L_874:
        /*005c*/ 	.word	0x00000000
        /*0060*/ 	.short	0x0007
        /*0062*/ 	.short	0x0038
        /*0064*/ 	.byte	0x00, 0xf5, 0x21, 0x00


	//----- nvinfo : EIATTR_KPARAM_INFO
	.align		4
.L_875:
        /*0068*/ 	.byte	0x04, 0x17
        /*006a*/ 	.short	(.L_877 - .L_876)
.L_876:
        /*006c*/ 	.word	0x00000000
        /*0070*/ 	.short	0x0006
        /*0072*/ 	.short	0x0030
        /*0074*/ 	.byte	0x00, 0xf0, 0x11, 0x00


	//----- nvinfo : EIATTR_KPARAM_INFO
	.align		4
.L_877:
        /*0078*/ 	.byte	0x04, 0x17
        /*007a*/ 	.short	(.L_879 - .L_878)
.L_878:
        /*007c*/ 	.word	0x00000000
        /*0080*/ 	.short	0x0005
        /*0082*/ 	.short	0x0028
        /*0084*/ 	.byte	0x00, 0xf5, 0x21, 0x00


	//----- nvinfo : EIATTR_KPARAM_INFO
	.align		4
.L_879:
        /*0088*/ 	.byte	0x04, 0x17
        /*008a*/ 	.short	(.L_881 - .L_880)
.L_880:
        /*008c*/ 	.word	0x00000000
        /*0090*/ 	.short	0x0004
        /*0092*/ 	.short	0x0020
        /*0094*/ 	.byte	0x00, 0xf5, 0x21, 0x00


	//----- nvinfo : EIATTR_KPARAM_INFO
	.align		4
.L_881:
        /*0098*/ 	.byte	0x04, 0x17
        /*009a*/ 	.short	(.L_883 - .L_882)
.L_882:
        /*009c*/ 	.word	0x00000000
        /*00a0*/ 	.short	0x0003
        /*00a2*/ 	.short	0x0018
        /*00a4*/ 	.byte	0x00, 0xf5, 0x21, 0x00


	//----- nvinfo : EIATTR_KPARAM_INFO
	.align		4
.L_883:
        /*00a8*/ 	.byte	0x04, 0x17
        /*00aa*/ 	.short	(.L_885 - .L_884)
.L_884:
        /*00ac*/ 	.word	0x00000000
        /*00b0*/ 	.short	0x0002
        /*00b2*/ 	.short	0x0010
        /*00b4*/ 	.byte	0x00, 0xf5, 0x21, 0x00


	//----- nvinfo : EIATTR_KPARAM_INFO
	.align		4
.L_885:
        /*00b8*/ 	.byte	0x04, 0x17
        /*00ba*/ 	.short	(.L_887 - .L_886)
.L_886:
        /*00bc*/ 	.word	0x00000000
        /*00c0*/ 	.short	0x0001
        /*00c2*/ 	.short	0x0008
        /*00c4*/ 	.byte	0x00, 0xf5, 0x21, 0x00


	//----- nvinfo : EIATTR_KPARAM_INFO
	.align		4
.L_887:
        /*00c8*/ 	.byte	0x04, 0x17
        /*00ca*/ 	.short	(.L_889 - .L_888)
.L_888:
        /*00cc*/ 	.word	0x00000000
        /*00d0*/ 	.short	0x0000
        /*00d2*/ 	.short	0x0000
        /*00d4*/ 	.byte	0x00, 0xf5, 0x21, 0x00


	//----- nvinfo : EIATTR_SPARSE_MMA_MASK
	.align		4
.L_889:
        /*00d8*/ 	.byte	0x03, 0x50
        /*00da*/ 	.short	0x0000


	//----- nvinfo : EIATTR_MAXREG_COUNT
	.align		4
        /*00dc*/ 	.byte	0x03, 0x1b
        /*00de*/ 	.short	0x00ff


	//----- nvinfo : EIATTR_MERCURY_ISA_VERSION
	.align		4
        /*00e0*/ 	.byte	0x03, 0x5f
        /*00e2*/ 	.short	0x0101


	//----- nvinfo : EIATTR_VRC_CTA_INIT_COUNT
	.align		4
        /*00e4*/ 	.byte	0x02, 0x4a
	.zero		1
	.zero		1


	//----- nvinfo : EIATTR_EXIT_INSTR_OFFSETS
	.align		4
        /*00e8*/ 	.byte	0x04, 0x1c
        /*00ea*/ 	.short	(.L_891 - .L_890)


	//   ....[0]....
.L_890:
        /*00ec*/ 	.word	0x00000090


	//   ....[1]....
        /*00f0*/ 	.word	0x000009d0


	//----- nvinfo : EIATTR_CRS_STACK_SIZE
	.align		4
.L_891:
        /*00f4*/ 	.byte	0x04, 0x1e
        /*00f6*/ 	.short	(.L_893 - .L_892)
.L_892:
        /*00f8*/ 	.word	0x00000000


	//----- nvinfo : EIATTR_CBANK_PARAM_SIZE
	.align		4
.L_893:
        /*00fc*/ 	.byte	0x03, 0x19
        /*00fe*/ 	.short	0x005c


	//----- nvinfo : EIATTR_PARAM_CBANK
	.align		4
        /*0100*/ 	.byte	0x04, 0x0a
        /*0102*/ 	.short	(.L_895 - .L_894)
	.align		4
.L_894:
        /*0104*/ 	.word	index@(.nv.constant0._ZN17fastertransformer18generic_activationINS_18IdentityActivationEffEEvPT0_PKT1_PKS2_S6_PKiS8_iPKfSC_SA_iii)
        /*0108*/ 	.short	0x0380
        /*010a*/ 	.short	0x005c


	//----- nvinfo : EIATTR_SW_WAR
	.align		4
.L_895:
        /*010c*/ 	.byte	0x04, 0x36
        /*010e*/ 	.short	(.L_897 - .L_896)
.L_896:
        /*0110*/ 	.word	0x00000008
.L_897:


//--------------------- .nv.info._ZN17fastertransformer18generic_activationINS_14SiluActivationE7__half2S2_EEvPT0_PKT1_PKS3_S7_PKiS9_iPKfSD_SB_iii --------------------------
	.section	.nv.info._ZN17fastertransformer18generic_activationINS_14SiluActivationE7__half2S2_EEvPT0_PKT1_PKS3_S7_PKiS9_iPKfSD_SB_iii,"",@"SHT_CUDA_INFO"
	.sectionflags	@""
	.align	4


	//----- nvinfo : EIATTR_CUDA_API_VERSION
	.align		4
        /*0000*/ 	.byte	0x04, 0x37
        /*0002*/ 	.short	(.L_899 - .L_898)
.L_898:
        /*0004*/ 	.word	0x00000082


	//----- nvinfo : EIATTR_KPARAM_INFO
	.align		4
.L_899:
        /*0008*/ 	.byte	0x04, 0x17
        /*000a*/ 	.short	(.L_901 - .L_900)
.L_900:
        /*000c*/ 	.word	0x00000000
        /*0010*/ 	.short	0x000c
        /*0012*/ 	.short	0x0058
        /*0014*/ 	.byte	0x00, 0xf0, 0x11, 0x00


	//----- nvinfo : EIATTR_KPARAM_INFO
	.align		4
.L_901:
        /*0018*/ 	.byte	0x04, 0x17
        /*001a*/ 	.short	(.L_903 - .L_902)
.L_902:
        /*001c*/ 	.word	0x00000000
        /*0020*/ 	.short	0x000b
        /*0022*/ 	.short	0x0054
        /*0024*/ 	.byte	0x00, 0xf0, 0x11, 0x00


	//----- nvinfo : EIATTR_KPARAM_INFO
	.align		4
.L_903:
        /*0028*/ 	.byte	0x04, 0x17
        /*002a*/ 	.short	(.L_905 - .L_904)
.L_904:
        /*002c*/ 	.word	0x00000000
        /*0030*/ 	.short	0x000a
        /*0032*/ 	.short	0x0050
        /*0034*/ 	.byte	0x00, 0xf0, 0x11, 0x00


	//----- nvinfo : EIATTR_KPARAM_INFO
	.align		4
.L_905:
        /*0038*/ 	.byte	0x04, 0x17
        /*003a*/ 	.short	(.L_907 - .L_906)
.L_906:
        /*003c*/ 	.word	0x00000000
        /*0040*/ 	.short	0x0009
        /*0042*/ 	.short	0x0048
        /*0044*/ 	.byte	0x00, 0xf5, 0x21, 0x00


	//----- nvinfo : EIATTR_KPARAM_INFO
	.align		4
.L_907:
        /*0048*/ 	.byte	0x04, 0x17
        /*004a*/ 	.short	(.L_909 - .L_908)
.L_908:
        /*004c*/ 	.word	0x00000000
        /*0050*/ 	.short	0x0008
        /*0052*/ 	.short	0x0040
        /*0054*/ 	.byte	0x00, 0xf5, 0x21, 0x00


	//----- nvinfo : EIATTR_KPARAM_INFO
	.align		4
.L_909:
        /*0058*/ 	.byte	0x04, 0x17
        /*005a*/ 	.short	(.L_911 - .L_910)
.L_910:
        /*005c*/ 	.word	0x00000000
        /*0060*/ 	.short	0x0007
        /*0062*/ 	.short	0x0038
        /*0064*/ 	.byte	0x00, 0xf5, 0x21, 0x00


	//----- nvinfo : EIATTR_KPARAM_INFO
	.align		4
.L_911:
        /*0068*/ 	.byte	0x04, 0x17
        /*006a*/ 	.short	(.L_913 - .L_912)
.L_912:
        /*006c*/ 	.word	0x00000000
        /*0070*/ 	.short	0x0006
        /*0072*/ 	.short	0x0030
        /*0074*/ 	.byte	0x00, 0xf0, 0x11, 0x00


	//----- nvinfo : EIATTR_KPARAM_INFO
	.align		4
.L_913:
        /*0078*/ 	.byte	0x04, 0x17
        /*007a*/ 	.short	(.L_915 - .L_914)
.L_914:
        /*007c*/ 	.word	0x00000000
        /*0080*/ 	.short	0x0005
        /*0082*/ 	.short	0x0028
        /*0084*/ 	.byte	0x00, 0xf5, 0x21, 0x00


	//----- nvinfo : EIATTR_KPARAM_INFO
	.align		4
.L_915:
        /*0088*/ 	.byte	0x04, 0x17
        /*008a*/ 	.short	(.L_917 - .L_916)
.L_916:
        /*008c*/ 	.word	0x00000000
        /*0090*/ 	.short	0x0004
        /*0092*/ 	.short	0x0020
        /*0094*/ 	.byte	0x00, 0xf5, 0x21, 0x00


	//----- nvinfo : EIATTR_KPARAM_INFO
	.align		4
.L_917:
        /*0098*/ 	.byte	0x04, 0x17
        /*009a*/ 	.short	(.L_919 - .L_918)
.L_918:
        /*009c*/ 	.word	0x00000000
        /*00a0*/ 	.short	0x0003
        /*00a2*/ 	.short	0x0018
        /*00a4*/ 	.byte	0x00, 0xf5, 0x21, 0x00


	//----- nvinfo : EIATTR_KPARAM_INFO
	.align		4
.L_919:
        /*00a8*/ 	.byte	0x04, 0x17
        /*00aa*/ 	.short	(.L_921 - .L_920)
.L_920:
        /*00ac*/ 	.word	0x00000000
        /*00b0*/ 	.short	0x0002
        /*00b2*/ 	.short	0x0010
        /*00b4*/ 	.byte	0x00, 0xf5, 0x21, 0x00


	//----- nvinfo : EIATTR_KPARAM_INFO
	.align		4
.L_921:
        /*00b8*/ 	.byte	0x04, 0x17
        /*00ba*/ 	.short	(.L_923 - .L_922)
.L_922:
        /*00bc*/ 	.word	0x00000000
        /*00c0*/ 	.short	0x0001
        /*00c2*/ 	.short	0x0008
        /*00c4*/ 	.byte	0x00, 0xf5, 0x21, 0x00


	//----- nvinfo : EIATTR_KPARAM_INFO
	.align		4
.L_923:
        /*00c8*/ 	.byte	0x04, 0x17
        /*00ca*/ 	.short	(.L_925 - .L_924)
.L_924:
        /*00cc*/ 	.word	0x00000000
        /*00d0*/ 	.short	0x0000
        /*00d2*/ 	.short	0x0000
        /*00d4*/ 	.byte	0x00, 0xf5, 0x21, 0x00


	//----- nvinfo : EIATTR_SPARSE_MMA_MASK
	.align		4
.L_925:
        /*00d8*/ 	.byte	0x03, 0x50
        /*00da*/ 	.short	0x0000


	//----- nvinfo : EIATTR_MAXREG_COUNT
	.align		4
        /*00dc*/ 	.byte	0x03, 0x1b
        /*00de*/ 	.short	0x00ff


	//----- nvinfo : EIATTR_MERCURY_ISA_VERSION
	.align		4
        /*00e0*/ 	.byte	0x03, 0x5f
        /*00e2*/ 	.short	0x0101


	//----- nvinfo : EIATTR_VRC_CTA_INIT_COUNT
	.align		4
        /*00e4*/ 	.byte	0x02, 0x4a
	.zero		1
	.zero		1


	//----- nvinfo : EIATTR_EXIT_INSTR_OFFSETS
	.align		4
        /*00e8*/ 	.byte	0x04, 0x1c
        /*00ea*/ 	.short	(.L_927 - .L_926)


	//   ....[0]....
.L_926:
        /*00ec*/ 	.word	0x00000090


	//   ....[1]....
        /*00f0*/ 	.word	0x00000c90


	//----- nvinfo : EIATTR_CRS_STACK_SIZE
	.align		4
.L_927:
        /*00f4*/ 	.byte	0x04, 0x1e
        /*00f6*/ 	.short	(.L_929 - .L_928)
.L_928:
        /*00f8*/ 	.word	0x00000000


	//----- nvinfo : EIATTR_CBANK_PARAM_SIZE
	.align		4
.L_929:
        /*00fc*/ 	.byte	0x03, 0x19
        /*00fe*/ 	.short	0x005c


	//----- nvinfo : EIATTR_PARAM_CBANK
	.align		4
        /*0100*/ 	.byte	0x04, 0x0a
        /*0102*/ 	.short	(.L_931 - .L_930)
	.align		4
.L_930:
        /*0104*/ 	.word	index@(.nv.constant0._ZN17fastertransformer18generic_activationINS_14SiluActivationE7__half2S2_EEvPT0_PKT1_PKS3_S7_PKiS9_iPKfSD_SB_iii)
        /*0108*/ 	.short	0x0380
        /*010a*/ 	.short	0x005c


	//----- nvinfo : EIATTR_SW_WAR
	.align		4
.L_931:
        /*010c*/ 	.byte	0x04, 0x36
        /*010e*/ 	.short	(.L_933 - .L_932)
.L_932:
        /*0110*/ 	.word	0x00000008
.L_933:


//--------------------- .nv.info._ZN17fastertransformer18generic_activationINS_14SiluActivationEffEEvPT0_PKT1_PKS2_S6_PKiS8_iPKfSC_SA_iii --------------------------
	.section	.nv.info._ZN17fastertransformer18generic_activationINS_14SiluActivationEffEEvPT0_PKT1_PKS2_S6_PKiS8_iPKfSC_SA_iii,"",@"SHT_CUDA_INFO"
	.sectionflags	@""
	.align	4


	//----- nvinfo : EIATTR_CUDA_API_VERSION
	.align		4
        /*0000*/ 	.byte	0x04, 0x37
        /*0002*/ 	.short	(.L_935 - .L_934)
.L_934:
        /*0004*/ 	.word	0x00000082


	//----- nvinfo : EIATTR_KPARAM_INFO
	.align		4
.L_935:
        /*0008*/ 	.byte	0x04, 0x17
        /*000a*/ 	.short	(.L_937 - .L_936)
.L_936:
        /*000c*/ 	.word	0x00000000
        /*0010*/ 	.short	0x000c
        /*0012*/ 	.short	0x0058
        /*0014*/ 	.byte	0x00, 0xf0, 0x11, 0x00


	//----- nvinfo : EIATTR_KPARAM_INFO
	.align		4
.L_937:
        /*0018*/ 	.byte	0x04, 0x17
        /*001a*/ 	.short	(.L_939 - .L_938)
.L_938:
        /*001c*/ 	.word	0x00000000
        /*0020*/ 	.short	0x000b
        /*0022*/ 	.short	0x0054
        /*0024*/ 	.byte	0x00, 0xf0, 0x11, 0x00


	//----- nvinfo : EIATTR_KPARAM_INFO
	.align		4
.L_939:
        /*0028*/ 	.byte	0x04, 0x17
        /*002a*/ 	.short	(.L_941 - .L_940)
.L_940:
        /*002c*/ 	.word	0x00000000
        /*0030*/ 	.short	0x000a
        /*0032*/ 	.short	0x0050
        /*0034*/ 	.byte	0x00, 0xf0, 0x11, 0x00


	//----- nvinfo : EIATTR_KPARAM_INFO
	.align		4
.L_941:
        /*0038*/ 	.byte	0x04, 0x17
        /*003a*/ 	.short	(.L_943 - .L_942)
.L_942:
        /*003c*/ 	.word	0x00000000
        /*0040*/ 	.short	0x0009
        /*0042*/ 	.short	0x0048
        /*0044*/ 	.byte	0x00, 0xf5, 0x21, 0x00


	//----- nvinfo : EIATTR_KPARAM_INFO
	.align		4
.L_943:
        /*0048*/ 	.byte	0x04, 0x17
        /*004a*/ 	.short	(.L_945 - .L_944)
.L_944:
        /*004c*/ 	.word	0x00000000
        /*0050*/ 	.short	0x0008
        /*0052*/ 	.short	0x0040
        /*0054*/ 	.byte	0x00, 0xf5, 0x21, 0x00


	//----- nvinfo : EIATTR_KPARAM_INFO
	.align		4
.L_945:
        /*0058*/ 	.byte	0x04, 0x17
        /*005a*/ 	.short	(.L_947 - .L_946)
.L_946:
        /*005c*/ 	.word	0x00000000
        /*0060*/ 	.short	0x0007
        /*0062*/ 	.short	0x0038
        /*0064*/ 	.byte	0x00, 0xf5, 0x21, 0x00


	//----- nvinfo : EIATTR_KPARAM_INFO
	.align		4
.L_947:
        /*0068*/ 	.byte	0x04, 0x17
        /*006a*/ 	.short	(.L_949 - .L_948)
.L_948:
        /*006c*/ 	.word	0x00000000
        /*0070*/ 	.short	0x0006
        /*0072*/ 	.short	0x0030
        /*0074*/ 	.byte	0x00, 0xf0, 0x11, 0x00


	//----- nvinfo : EIATTR_KPARAM_INFO
	.align		4
.L_949:
        /*0078*/ 	.byte	0x04, 0x17
        /*007a*/ 	.short	(.L_951 - .L_950)
.L_950:
        /*007c*/ 	.word	0x00000000
        /*0080*/ 	.short	0x0005
        /*0082*/ 	.short	0x0028
        /*0084*/ 	.byte	0x00, 0xf5, 0x21, 0x00


	//----- nvinfo : EIATTR_KPARAM_INFO
	.align		4
.L_951:
        /*0088*/ 	.byte	0x04, 0x17
        /*008a*/ 	.short	(.L_953 - .L_952)
.L_952:
        /*008c*/ 	.word	0x00000000
        /*0090*/ 	.short	0x0004
        /*0092*/ 	.short	0x0020
        /*0094*/ 	.byte	0x00, 0xf5, 0x21, 0x00


	//----- nvinfo : EIATTR_KPARAM_INFO
	.align		4
.L_953:
        /*0098*/ 	.byte	0x04, 0x17
        /*009a*/ 	.short	(.L_955 - .L_954)
.L_954:
        /*009c*/ 	.word	0x00000000
        /*00a0*/ 	.short	0x0003
        /*00a2*/ 	.short	0x0018
        /*00a4*/ 	.byte	0x00, 0xf5, 0x21, 0x00


	//----- nvinfo : EIATTR_KPARAM_INFO
	.align		4
.L_955:
        /*00a8*/ 	.byte	0x04, 0x17
        /*00aa*/ 	.short	(.L_957 - .L_956)
.L_956:
        /*00ac*/ 	.word	0x00000000
        /*00b0*/ 	.short	0x0002
        /*00b2*/ 	.short	0x0010
        /*00b4*/ 	.byte	0x00, 0xf5, 0x21, 0x00


	//----- nvinfo : EIATTR_KPARAM_INFO
	.align		4
.L_957:
        /*00b8*/ 	.byte	0x04, 0x17
        /*00ba*/ 	.short	(.L_959 - .L_958)
.L_958:
        /*00bc*/ 	.word	0x00000000
        /*00c0*/ 	.short	0x0001
        /*00c2*/ 	.short	0x0008
        /*00c4*/ 	.byte	0x00, 0xf5, 0x21, 0x00


	//----- nvinfo : EIATTR_KPARAM_INFO
	.align		4
.L_959:
        /*00c8*/ 	.byte	0x04, 0x17
        /*00ca*/ 	.short	(.L_961 - .L_960)
.L_960:
        /*00cc*/ 	.word	0x00000000
        /*00d0*/ 	.short	0x0000
        /*00d2*/ 	.short	0x0000
        /*00d4*/ 	.byte	0x00, 0xf5, 0x21, 0x00


	//----- nvinfo : EIATTR_SPARSE_MMA_MASK
	.align		4
.L_961:
        /*00d8*/ 	.byte	0x03, 0x50
        /*00da*/ 	.short	0x0000


	//----- nvinfo : EIATTR_MAXREG_COUNT
	.align		4
        /*00dc*/ 	.byte	0x03, 0x1b
        /*00de*/ 	.short	0x00ff


	//----- nvinfo : EIATTR_MERCURY_ISA_VERSION
	.align		4
        /*00e0*/ 	.byte	0x03, 0x5f
        /*00e2*/ 	.short	0x0101


	//----- nvinfo : EIATTR_VRC_CTA_INIT_COUNT
	.align		4
        /*00e4*/ 	.byte	0x02, 0x4a
	.zero		1
	.zero		1


	//----- nvinfo : EIATTR_EXIT_INSTR_OFFSETS
	.align		4
        /*00e8*/ 	.byte	0x04, 0x1c
        /*00ea*/ 	.short	(.L_963 - .L_962)


	//   ....[0]....
.L_962:
        /*00ec*/ 	.word	0x00000090


	//   ....[1]....
        /*00f0*/ 	.word	0x00000b10


	//----- nvinfo : EIATTR_CRS_STACK_SIZE
	.align		4
.L_963:
        /*00f4*/ 	.byte	0x04, 0x1e
        /*00f6*/ 	.short	(.L_965 - .L_964)
.L_964:
        /*00f8*/ 	.word	0x00000000


	//----- nvinfo : EIATTR_CBANK_PARAM_SIZE
	.align		4
.L_965:
        /*00fc*/ 	.byte	0x03, 0x19
        /*00fe*/ 	.short	0x005c


	//----- nvinfo : EIATTR_PARAM_CBANK
	.align		4
        /*0100*/ 	.byte	0x04, 0x0a
        /*0102*/ 	.short	(.L_967 - .L_966)
	.align		4
.L_966:
        /*0104*/ 	.word	index@(.nv.constant0._ZN17fastertransformer18generic_activationINS_14SiluActivationEffEEvPT0_PKT1_PKS2_S6_PKiS8_iPKfSC_SA_iii)
        /*0108*/ 	.short	0x0380
        /*010a*/ 	.short	0x005c


	//----- nvinfo : EIATTR_SW_WAR
	.align		4
.L_967:
        /*010c*/ 	.byte	0x04, 0x36
        /*010e*/ 	.short	(.L_969 - .L_968)
.L_968:
        /*0110*/ 	.word	0x00000008
.L_969:


//--------------------- .nv.info._ZN17fastertransformer18generic_activationINS_14ReluActivationE7__half2S2_EEvPT0_PKT1_PKS3_S7_PKiS9_iPKfSD_SB_iii --------------------------
	.section	.nv.info._ZN17fastertransformer18generic_activationINS_14ReluActivationE7__half2S2_EEvPT0_PKT1_PKS3_S7_PKiS9_iPKfSD_SB_iii,"",@"SHT_CUDA_INFO"
	.sectionflags	@""
	.align	4


	//----- nvinfo : EIATTR_CUDA_API_VERSION
	.align		4
        /*0000*/ 	.byte	0x04, 0x37
        /*0002*/ 	.short	(.L_971 - .L_970)
.L_970:
        /*0004*/ 	.word	0x00000082


	//----- nvinfo : EIATTR_KPARAM_INFO
	.align		4
.L_971:
        /*0008*/ 	.byte	0x04, 0x17
        /*000a*/ 	.short	(.L_973 - .L_972)
.L_972:
        /*000c*/ 	.word	0x00000000
        /*0010*/ 	.short	0x000c
        /*0012*/ 	.short	0x0058
        /*0014*/ 	.byte	0x00, 0xf0, 0x11, 0x00


	//----- nvinfo : EIATTR_KPARAM_INFO
	.align		4
.L_973:
        /*0018*/ 	.byte	0x04, 0x17
        /*001a*/ 	.short	(.L_975 - .L_974)
.L_974:
        /*001c*/ 	.word	0x00000000
        /*0020*/ 	.short	0x000b
        /*0022*/ 	.short	0x0054
        /*0024*/ 	.byte	0x00, 0xf0, 0x11, 0x00


	//----- nvinfo : EIATTR_KPARAM_INFO
	.align		4
.L_975:
        /*0028*/ 	.byte	0x04, 0x17
        /*002a*/ 	.short	(.L_977 - .L_976)
.L_976:
        /*002c*/ 	.word	0x00000000
        /*0030*/ 	.short	0x000a
        /*0032*/ 	.short	0x0050
        /*0034*/ 	.byte	0x00, 0xf0, 0x11, 0x00


	//----- nvinfo : EIATTR_KPARAM_INFO
	.align		4
.L_977:
        /*0038*/ 	.byte	0x04, 0x17
        /*003a*/ 	.short	(.L_979 - .L_978)
.L_978:
        /*003c*/ 	.word	0x00000000
        /*0040*/ 	.short	0x0009
        /*0042*/ 	.short	0x0048
        /*0044*/ 	.byte	0x00, 0xf5, 0x21, 0x00


	//----- nvinfo : EIATTR_KPARAM_INFO
	.align		4
.L_979:
        /*0048*/ 	.byte	0x04, 0x17
        /*004a*/ 	.short	(.L_981 - .L_980)
.L_980:
        /*004c*/ 	.word	0x00000000
        /*0050*/ 	.short	0x0008
        /*0052*/ 	.short	0x0040
        /*0054*/ 	.byte	0x00, 0xf5, 0x21, 0x00


	//----- nvinfo : EIATTR_KPARAM_INFO
	.align		4
.L_981:
        /*0058*/ 	.byte	0x04, 0x17
        /*005a*/ 	.short	(.L_983 - .L_982)
.L_982:
        /*005c*/ 	.word	0x00000000
        /*0060*/ 	.short	0x0007
        /*0062*/ 	.short	0x0038
        /*0064*/ 	.byte	0x00, 0xf5, 0x21, 0x00


	//----- nvinfo : EIATTR_KPARAM_INFO
	.align		4
.L_983:
        /*0068*/ 	.byte	0x04, 0x17
        /*006a*/ 	.short	(.L_985 - .L_984)
.L_984:
        /*006c*/ 	.word	0x00000000
        /*0070*/ 	.short	0x0006
        /*0072*/ 	.short	0x0030
        /*0074*/ 	.byte	0x00, 0xf0, 0x11, 0x00


	//----- nvinfo : EIATTR_KPARAM_INFO
	.align		4
.L_985:
        /*0078*/ 	.byte	0x04, 0x17
        /*007a*/ 	.short	(.L_987 - .L_986)
.L_986:
        /*007c*/ 	.word	0x00000000
        /*0080*/ 	.short	0x0005
        /*0082*/ 	.short	0x0028
        /*0084*/ 	.byte	0x00, 0xf5, 0x21, 0x00


	//----- nvinfo : EIATTR_KPARAM_INFO
	.align		4
.L_987:
        /*0088*/ 	.byte	0x04, 0x17
        /*008a*/ 	.short	(.L_989 - .L_988)
.L_988:
        /*008c*/ 	.word	0x00000000
        /*0090*/ 	.short	0x0004
        /*0092*/ 	.short	0x0020
        /*0094*/ 	.byte	0x00, 0xf5, 0x21, 0x00


	//----- nvinfo : EIATTR_KPARAM_INFO
	.align		4
.L_989:
        /*0098*/ 	.byte	0x04, 0x17
        /*009a*/ 	.short	(.L_991 - .L_990)
.L_990:
        /*009c*/ 	.word	0x00000000
        /*00a0*/ 	.short	0x0003
        /*00a2*/ 	.short	0x0018
        /*00a4*/ 	.byte	0x00, 0xf5, 0x21, 0x00


	//----- nvinfo : EIATTR_KPARAM_INFO
	.align		4
.L_991:
        /*00a8*/ 	.byte	0x04, 0x17
        /*00aa*/ 	.short	(.L_993 - .L_992)
.L_992:
        /*00ac*/ 	.word	0x00000000
        /*00b0*/ 	.short	0x0002
        /*00b2*/ 	.short	0x0010
        /*00b4*/ 	.byte	0x00, 0xf5, 0x21, 0x00


	//----- nvinfo : EIATTR_KPARAM_INFO
	.align		4
.L_993:
        /*00b8*/ 	.byte	0x04, 0x17
        /*00ba*/ 	.short	(.L_995 - .L_994)
.L_994:
        /*00bc*/ 	.word	0x00000000
        /*00c0*/ 	.short	0x0001
        /*00c2*/ 	.short	0x0008
        /*00c4*/ 	.byte	0x00, 0xf5, 0x21, 0x00


	//----- nvinfo : EIATTR_KPARAM_INFO
	.align		4
.L_995:
        /*00c8*/ 	.byte	0x04, 0x17
        /*00ca*/ 	.short	(.L_997 - .L_996)
.L_996:
        /*00cc*/ 	.word	0x00000000
        /*00d0*/ 	.short	0x0000
        /*00d2*/ 	.short	0x0000
        /*00d4*/ 	.byte	0x00, 0xf5, 0x21, 0x00


	//----- nvinfo : EIATTR_SPARSE_MMA_MASK
	.align		4
.L_997:
        /*00d8*/ 	.byte	0x03, 0x50
        /*00da*/ 	.short	0x0000


	//----- nvinfo : EIATTR_MAXREG_COUNT
	.align		4
        /*00dc*/ 	.byte	0x03, 0x1b
        /*00de*/ 	.short	0x00ff


	//----- nvinfo : EIATTR_MERCURY_ISA_VERSION
	.align		4
        /*00e0*/ 	.byte	0x03, 0x5f
        /*00e2*/ 	.short	0x0101


	//----- nvinfo : EIATTR_VRC_CTA_INIT_COUNT
	.align		4
        /*00e4*/ 	.byte	0x02, 0x4a
	.zero		1
	.zero		1


	//----- nvinfo : EIATTR_EXIT_INSTR_OFFSETS
	.align		4
        /*00e8*/ 	.byte	0x04, 0x1c
        /*00ea*/ 	.short	(.L_999 - .L_998)


	//   ....[0]....
.L_998:
        /*00ec*/ 	.word	0x00000090


	//   ....[1]....
        /*00f0*/ 	.word	0x00000ba0


	//----- nvinfo : EIATTR_CRS_STACK_SIZE
	.align		4
.L_999:
        /*00f4*/ 	.byte	0x04, 0x1e
        /*00f6*/ 	.short	(.L_1001 - .L_1000)
.L_1000:
        /*00f8*/ 	.word	0x00000000


	//----- nvinfo : EIATTR_CBANK_PARAM_SIZE
	.align		4
.L_1001:
        /*00fc*/ 	.byte	0x03, 0x19
        /*00fe*/ 	.short	0x005c


	//----- nvinfo : EIATTR_PARAM_CBANK
	.align		4
        /*0100*/ 	.byte	0x04, 0x0a
        /*0102*/ 	.short	(.L_1003 - .L_1002)
	.align		4
.L_1002:
        /*0104*/ 	.word	index@(.nv.constant0._ZN17fastertransformer18generic_activationINS_14ReluActivationE7__half2S2_EEvPT0_PKT1_PKS3_S7_PKiS9_iPKfSD_SB_iii)
        /*0108*/ 	.short	0x0380
        /*010a*/ 	.short	0x005c


	//----- nvinfo : EIATTR_SW_WAR
	.align		4
.L_1003:
        /*010c*/ 	.byte	0x04, 0x36
        /*010e*/ 	.short	(.L_1005 - .L_1004)
.L_1004:
        /*0110*/ 	.word	0x00000008
.L_1005:


//--------------------- .nv.info._ZN17fastertransformer18generic_activationINS_14ReluActivationEffEEvPT0_PKT1_PKS2_S6_PKiS8_iPKfSC_SA_iii --------------------------
	.section	.nv.info._ZN17fastertransformer18generic_activationINS_14ReluActivationEffEEvPT0_PKT1_PKS2_S6_PKiS8_iPKfSC_SA_iii,"",@"SHT_CUDA_INFO"
	.sectionflags	@""
	.align	4


	//----- nvinfo : EIATTR_CUDA_API_VERSION
	.align		4
        /*0000*/ 	.byte	0x04, 0x37
        /*0002*/ 	.short	(.L_1007 - .L_1006)
.L_1006:
        /*0004*/ 	.word	0x00000082


	//----- nvinfo : EIATTR_KPARAM_INFO
	.align		4
.L_1007:
        /*0008*/ 	.byte	0x04, 0x17
        /*000a*/ 	.short	(.L_1009 - .L_1008)
.L_1008:
        /*000c*/ 	.word	0x00000000
        /*0010*/ 	.short	0x000c
        /*0012*/ 	.short	0x0058
        /*0014*/ 	.byte	0x00, 0xf0, 0x11, 0x00


	//----- nvinfo : EIATTR_KPARAM_INFO
	.align		4
.L_1009:
        /*0018*/ 	.byte	0x04, 0x17
        /*001a*/ 	.short	(.L_1011 - .L_1010)
.L_1010:
        /*001c*/ 	.word	0x00000000
        /*0020*/ 	.short	0x000b
        /*0022*/ 	.short	0x0054
        /*0024*/ 	.byte	0x00, 0xf0, 0x11, 0x00


	//----- nvinfo : EIATTR_KPARAM_INFO
	.align		4
.L_1011:
        /*0028*/ 	.byte	0x04, 0x17
        /*002a*/ 	.short	(.L_1013 - .L_1012)
.L_1012:
        /*002c*/ 	.word	0x00000000
        /*0030*/ 	.short	0x000a
        /*0032*/ 	.short	0x0050
        /*0034*/ 	.byte	0x00, 0xf0, 0x11, 0x00


	//----- nvinfo : EIATTR_KPARAM_INFO
	.align		4
.L_1013:
        /*0038*/ 	.byte	0x04, 0x17
        /*003a*/ 	.short	(.L_1015 - .L_1014)
.L_1014:
        /*003c*/ 	.word	0x00000000
        /*0040*/ 	.short	0x0009
        /*0042*/ 	.short	0x0048
        /*0044*/ 	.byte	0x00, 0xf5, 0x21, 0x00


	//----- nvinfo : EIATTR_KPARAM_INFO
	.align		4
.L_1015:
        /*0048*/ 	.byte	0x04, 0x17
        /*004a*/ 	.short	(.L_1017 - .L_1016)
.L_1016:
        /*004c*/ 	.word	0x00000000
        /*0050*/ 	.short	0x0008
        /*0052*/ 	.short	0x0040
        /*0054*/ 	.byte	0x00, 0xf5, 0x21, 0x00


	//----- nvinfo : EIATTR_KPARAM_INFO
	.align		4
.L_1017:
        /*0058*/ 	.byte	0x04, 0x17
        /*005a*/ 	.short	(.L_1019 - .L_1018)
.L_1018:
        /*005c*/ 	.word	0x00000000
        /*0060*/ 	.short	0x0007
        /*0062*/ 	.short	0x0038
        /*0064*/ 	.byte	0x00, 0xf5, 0x21, 0x00


	//----- nvinfo : EIATTR_KPARAM_INFO
	.align		4
.L_1019:
        /*0068*/ 	.byte	0x04, 0x17
        /*006a*/ 	.short	(.L_1021 - .L_1020)
.L_1020:
        /*006c*/ 	.word	0x00000000
        /*0070*/ 	.short	0x0006
        /*0072*/ 	.short	0x0030
        /*0074*/ 	.byte	0x00, 0xf0, 0x11, 0x00


	//----- nvinfo : EIATTR_KPARAM_INFO
	.align		4
.L_1021:
        /*0078*/ 	.byte	0x04, 0x17
        /*007a*/ 	.short	(.L_1023 - .L_1022)
.L_1022:
        /*007c*/ 	.word	0x00000000
        /*0080*/ 	.short	0x0005
        /*0082*/ 	.short	0x0028
        /*0084*/ 	.byte	0x00, 0xf5, 0x21, 0x00


	//----- nvinfo : EIATTR_KPARAM_INFO
	.align		4
.L_1023:
        /*0088*/ 	.byte	0x04, 0x17
        /*008a*/ 	.short	(.L_1025 - .L_1024)
.L_1024:
        /*008c*/ 	.word	0x00000000
        /*0090*/ 	.short	0x0004
        /*0092*/ 	.short	0x0020
        /*0094*/ 	.byte	0x00, 0xf5, 0x21, 0x00


	//----- nvinfo : EIATTR_KPARAM_INFO
	.align		4
.L_1025:
        /*0098*/ 	.byte	0x04, 0x17
        /*009a*/ 	.short	(.L_1027 - .L_1026)
.L_1026:
        /*009c*/ 	.word	0x00000000
        /*00a0*/ 	.short	0x0003
        /*00a2*/ 	.short	0x0018
        /*00a4*/ 	.byte	0x00, 0xf5, 0x21, 0x00


	//----- nvinfo : EIATTR_KPARAM_INFO
	.align		4
.L_1027:
        /*00a8*/ 	.byte	0x04, 0x17
        /*00aa*/ 	.short	(.L_1029 - .L_1028)
.L_1028:
        /*00ac*/ 	.word	0x00000000
        /*00b0*/ 	.short	0x0002
        /*00b2*/ 	.short	0x0010
        /*00b4*/ 	.byte	0x00, 0xf5, 0x21, 0x00


	//----- nvinfo : EIATTR_KPARAM_INFO
	.align		4
.L_1029:
        /*00b8*/ 	.byte	0x04, 0x17
        /*00ba*/ 	.short	(.L_1031 - .L_1030)
.L_1030:
        /*00bc*/ 	.word	0x00000000
        /*00c0*/ 	.short	0x0001
        /*00c2*/ 	.short	0x0008
        /*00c4*/ 	.byte	0x00, 0xf5, 0x21, 0x00


	//----- nvinfo : EIATTR_KPARAM_INFO
	.align		4
.L_1031:
        /*00c8*/ 	.byte	0x04, 0x17
        /*00ca*/ 	.short	(.L_1033 - .L_1032)
.L_1032:
        /*00cc*/ 	.word	0x00000000
        /*00d0*/ 	.short	0x0000
        /*00d2*/ 	.short	0x0000
        /*00d4*/ 	.byte	0x00, 0xf5, 0x21, 0x00


	//----- nvinfo : EIATTR_SPARSE_MMA_MASK
	.align		4
.L_1033:
        /*00d8*/ 	.byte	0x03, 0x50
        /*00da*/ 	.short	0x0000


	//----- nvinfo : EIATTR_MAXREG_COUNT
	.align		4
        /*00dc*/ 	.byte	0x03, 0x1b
        /*00de*/ 	.short	0x00ff


	//----- nvinfo : EIATTR_MERCURY_ISA_VERSION
	.align		4
        /*00e0*/ 	.byte	0x03, 0x5f
        /*00e2*/ 	.short	0x0101


	//----- nvinfo : EIATTR_VRC_CTA_INIT_COUNT
	.align		4
        /*00e4*/ 	.byte	0x02, 0x4a
	.zero		1
	.zero		1


	//----- nvinfo : EIATTR_EXIT_INSTR_OFFSETS
	.align		4
        /*00e8*/ 	.byte	0x04, 0x1c
        /*00ea*/ 	.short	(.L_1035 - .L_1034)


	//   ....[0]....
.L_1034:
        /*00ec*/ 	.word	0x00000090


	//   ....[1]....
        /*00f0*/ 	.word	0x00000a90


	//----- nvinfo : EIATTR_CRS_STACK_SIZE
	.align		4
.L_1035:
        /*00f4*/ 	.byte	0x04, 0x1e
        /*00f6*/ 	.short	(.L_1037 - .L_1036)
.L_1036:
        /*00f8*/ 	.word	0x00000000


	//----- nvinfo : EIATTR_CBANK_PARAM_SIZE
	.align		4
.L_1037:
        /*00fc*/ 	.byte	0x03, 0x19
        /*00fe*/ 	.short	0x005c


	//----- nvinfo : EIATTR_PARAM_CBANK
	.align		4
        /*0100*/ 	.byte	0x04, 0x0a
        /*0102*/ 	.short	(.L_1039 - .L_1038)
	.align		4
.L_1038:
        /*0104*/ 	.word	index@(.nv.constant0._ZN17fastertransformer18generic_activationINS_14ReluActivationEffEEvPT0_PKT1_PKS2_S6_PKiS8_iPKfSC_SA_iii)
        /*0108*/ 	.short	0x0380
        /*010a*/ 	.short	0x005c


	//----- nvinfo : EIATTR_SW_WAR
	.align		4
.L_1039:
        /*010c*/ 	.byte	0x04, 0x36
        /*010e*/ 	.short	(.L_1041 - .L_1040)
.L_1040:
        /*0110*/ 	.word	0x00000008
.L_1041:


//--------------------- .nv.info._ZN17fastertransformer18generic_activationINS_14GeluActivationE7__half2S2_EEvPT0_PKT1_PKS3_S7_PKiS9_iPKfSD_SB_iii --------------------------
	.section	.nv.info._ZN17fastertransformer18generic_activationINS_14GeluActivationE7__half2S2_EEvPT0_PKT1_PKS3_S7_PKiS9_iPKfSD_SB_iii,"",@"SHT_CUDA_INFO"
	.sectionflags	@""
	.align	4


	//----- nvinfo : EIATTR_CUDA_API_VERSION
	.align		4
        /*0000*/ 	.byte	0x04, 0x37
        /*0002*/ 	.short	(.L_1043 - .L_1042)
.L_1042:
        /*0004*/ 	.word	0x00000082


	//----- nvinfo : EIATTR_KPARAM_INFO
	.align		4
.L_1043:
        /*0008*/ 	.byte	0x04, 0x17
        /*000a*/ 	.short	(.L_1045 - .L_1044)
.L_1044:
        /*000c*/ 	.word	0x00000000
        /*0010*/ 	.short	0x000c
        /*0012*/ 	.short	0x0058
        /*0014*/ 	.byte	0x00, 0xf0, 0x11, 0x00


	//----- nvinfo : EIATTR_KPARAM_INFO
	.align		4
.L_1045:
        /*0018*/ 	.byte	0x04, 0x17
        /*001a*/ 	.short	(.L_1047 - .L_1046)
.L_1046:
        /*001c*/ 	.word	0x00000000
        /*0020*/ 	.short	0x000b
        /*0022*/ 	.short	0x0054
        /*0024*/ 	.byte	0x00, 0xf0, 0x11, 0x00


	//----- nvinfo : EIATTR_KPARAM_INFO
	.align		4
.L_1047:
        /*0028*/ 	.byte	0x04, 0x17
        /*002a*/ 	.short	(.L_1049 - .L_1048)
.L_1048:
        /*002c*/ 	.word	0x00000000
        /*0030*/ 	.short	0x000a
        /*0032*/ 	.short	0x0050
        /*0034*/ 	.byte	0x00, 0xf0, 0x11, 0x00


	//----- nvinfo : EIATTR_KPARAM_INFO
	.align		4
.L_1049:
        /*0038*/ 	.byte	0x04, 0x17
        /*003a*/ 	.short	(.L_1051 - .L_1050)
.L_1050:
        /*003c*/ 	.word	0x00000000
        /*0040*/ 	.short	0x0009
        /*0042*/ 	.short	0x0048
        /*0044*/ 	.byte	0x00, 0xf5, 0x21, 0x00


	//----- nvinfo : EIATTR_KPARAM_INFO
	.align		4
.L_1051:
        /*0048*/ 	.byte	0x04, 0x17
        /*004a*/ 	.short	(.L_1053 - .L_1052)
.L_1052:
        /*004c*/ 	.word	0x00000000
        /*0050*/ 	.short	0x0008
        /*0052*/ 	.short	0x0040
        /*0054*/ 	.byte	0x00, 0xf5, 0x21, 0x00


	//----- nvinfo : EIATTR_KPARAM_INFO
	.align		4
.L_1053:
        /*0058*/ 	.byte	0x04, 0x17
        /*005a*/ 	.short	(.L_1055 - .L_1054)
.L_1054:
        /*005c*/ 	.word	0x00000000
        /*0060*/ 	.short	0x0007
        /*0062*/ 	.short	0x0038
        /*0064*/ 	.byte	0x00, 0xf5, 0x21, 0x00


	//----- nvinfo : EIATTR_KPARAM_INFO
	.align		4
.L_1055:
        /*0068*/ 	.byte	0x04, 0x17
        /*006a*/ 	.short	(.L_1057 - .L_1056)
.L_1056:
        /*006c*/ 	.word	0x00000000
        /*0070*/ 	.short	0x0006
        /*0072*/ 	.short	0x0030
        /*0074*/ 	.byte	0x00, 0xf0, 0x11, 0x00


	//----- nvinfo : EIATTR_KPARAM_INFO
	.align		4
.L_1057:
        /*0078*/ 	.byte	0x04, 0x17
        /*007a*/ 	.short	(.L_1059 - .L_1058)
.L_1058:
        /*007c*/ 	.word	0x00000000
        /*0080*/ 	.short	0x0005
        /*0082*/ 	.short	0x0028
        /*0084*/ 	.byte	0x00, 0xf5, 0x21, 0x00


	//----- nvinfo : EIATTR_KPARAM_INFO
	.align		4
.L_1059:
        /*0088*/ 	.byte	0x04, 0x17
        /*008a*/ 	.short	(.L_1061 - .L_1060)
.L_1060:
        /*008c*/ 	.word	0x00000000
        /*0090*/ 	.short	0x0004
        /*0092*/ 	.short	0x0020
        /*0094*/ 	.byte	0x00, 0xf5, 0x21, 0x00


	//----- nvinfo : EIATTR_KPARAM_INFO
	.align		4
.L_1061:
        /*0098*/ 	.byte	0x04, 0x17
        /*009a*/ 	.short	(.L_1063 - .L_1062)
.L_1062:
        /*009c*/ 	.word	0x00000000
        /*00a0*/ 	.short	0x0003
        /*00a2*/ 	.short	0x0018
        /*00a4*/ 	.byte	0x00, 0xf5, 0x21, 0x00


	//----- nvinfo : EIATTR_KPARAM_INFO
	.align		4
.L_1063:
        /*00a8*/ 	.byte	0x04, 0x17
        /*00aa*/ 	.short	(.L_1065 - .L_1064)
.L_1064:
        /*00ac*/ 	.word	0x00000000
        /*00b0*/ 	.short	0x0002
        /*00b2*/ 	.short	0x0010
        /*00b4*/ 	.byte	0x00, 0xf5, 0x21, 0x00


	//----- nvinfo : EIATTR_KPARAM_INFO
	.align		4
.L_1065:
        /*00b8*/ 	.byte	0x04, 0x17
        /*00ba*/ 	.short	(.L_1067 - .L_1066)
.L_1066:
        /*00bc*/ 	.word	0x00000000
        /*00c0*/ 	.short	0x0001
        /*00c2*/ 	.short	0x0008
        /*00c4*/ 	.byte	0x00, 0xf5, 0x21, 0x00


	//----- nvinfo : EIATTR_KPARAM_INFO
	.align		4
.L_1067:
        /*00c8*/ 	.byte	0x04, 0x17
        /*00ca*/ 	.short	(.L_1069 - .L_1068)
.L_1068:
        /*00cc*/ 	.word	0x00000000
        /*00d0*/ 	.short	0x0000
        /*00d2*/ 	.short	0x0000
        /*00d4*/ 	.byte	0x00, 0xf5, 0x21, 0x00


	//----- nvinfo : EIATTR_SPARSE_MMA_MASK
	.align		4
.L_1069:
        /*00d8*/ 	.byte	0x03, 0x50
        /*00da*/ 	.short	0x0000


	//----- nvinfo : EIATTR_MAXREG_COUNT
	.align		4
        /*00dc*/ 	.byte	0x03, 0x1b
        /*00de*/ 	.short	0x00ff


	//----- nvinfo : EIATTR_MERCURY_ISA_VERSION
	.align		4
        /*00e0*/ 	.byte	0x03, 0x5f
        /*00e2*/ 	.short	0x0101


	//----- nvinfo : EIATTR_VRC_CTA_INIT_COUNT
	.align		4
        /*00e4*/ 	.byte	0x02, 0x4a
	.zero		1
	.zero		1


	//----- nvinfo : EIATTR_EXIT_INSTR_OFFSETS
	.align		4
        /*00e8*/ 	.byte	0x04, 0x1c
        /*00ea*/ 	.short	(.L_1071 - .L_1070)


	//   ....[0]....
.L_1070:
        /*00ec*/ 	.word	0x00000090


	//   ....[1]....
        /*00f0*/ 	.word	0x00000cf0


	//----- nvinfo : EIATTR_CRS_STACK_SIZE
	.align		4
.L_1071:
        /*00f4*/ 	.byte	0x04, 0x1e
        /*00f6*/ 	.short	(.L_1073 - .L_1072)
.L_1072:
        /*00f8*/ 	.word	0x00000000


	//----- nvinfo : EIATTR_CBANK_PARAM_SIZE
	.align		4
.L_1073:
        /*00fc*/ 	.byte	0x03, 0x19
        /*00fe*/ 	.short	0x005c


	//----- nvinfo : EIATTR_PARAM_CBANK
	.align		4
        /*0100*/ 	.byte	0x04, 0x0a
        /*0102*/ 	.short	(.L_1075 - .L_1074)
	.align		4
.L_1074:
        /*0104*/ 	.word	index@(.nv.constant0._ZN17fastertransformer18generic_activationINS_14GeluActivationE7__half2S2_EEvPT0_PKT1_PKS3_S7_PKiS9_iPKfSD_SB_iii)
        /*0108*/ 	.short	0x0380
        /*010a*/ 	.short	0x005c


	//----- nvinfo : EIATTR_SW_WAR
	.align		4
.L_1075:
        /*010c*/ 	.byte	0x04, 0x36
        /*010e*/ 	.short	(.L_1077 - .L_1076)
.L_1076:
        /*0110*/ 	.word	0x00000008
.L_1077:


//--------------------- .nv.info._ZN17fastertransformer18generic_activationINS_14GeluActivationEffEEvPT0_PKT1_PKS2_S6_PKiS8_iPKfSC_SA_iii --------------------------
	.section	.nv.info._ZN17fastertransformer18generic_activationINS_14GeluActivationEffEEvPT0_PKT1_PKS2_S6_PKiS8_iPKfSC_SA_iii,"",@"SHT_CUDA_INFO"
	.sectionflags	@""
	.align	4


	//----- nvinfo : EIATTR_CUDA_API_VERSION
	.align		4
        /*0000*/ 	.byte	0x04, 0x37
        /*0002*/ 	.short	(.L_1079 - .L_1078)
.L_1078:
        /*0004*/ 	.word	0x00000082


	//----- nvinfo : EIATTR_KPARAM_INFO
	.align		4
.L_1079:
        /*0008*/ 	.byte	0x04, 0x17
        /*000a*/ 	.short	(.L_1081 - .L_1080)
.L_1080:
        /*000c*/ 	.word	0x00000000
        /*0010*/ 	.short	0x000c
        /*0012*/ 	.short	0x0058
        /*0014*/ 	.byte	0x00, 0xf0, 0x11, 0x00


	//----- nvinfo : EIATTR_KPARAM_INFO
	.align		4
.L_1081:
        /*0018*/ 	.byte	0x04, 0x17
        /*001a*/ 	.short	(.L_1083 - .L_1082)
.L_1082:
        /*001c*/ 	.word	0x00000000
        /*0020*/ 	.short	0x000b
        /*0022*/ 	.short	0x0054
        /*0024*/ 	.byte	0x00, 0xf0, 0x11, 0x00


	//----- nvinfo : EIATTR_KPARAM_INFO
	.align		4
.L_1083:
        /*0028*/ 	.byte	0x04, 0x17
        /*002a*/ 	.short	(.L_1085 - .L_1084)
.L_1084:
        /*002c*/ 	.word	0x00000000
        /*0030*/ 	.short	0x000a
        /*0032*/ 	.short	0x0050
        /*0034*/ 	.byte	0x00, 0xf0, 0x11, 0x00


	//----- nvinfo : EIATTR_KPARAM_INFO
	.align		4
.L_1085:
        /*0038*/ 	.byte	0x04, 0x17
        /*003a*/ 	.short	(.L_1087 - .L_1086)
.L_1086:
        /*003c*/ 	.word	0x00000000
        /*0040*/ 	.short	0x0009
        /*0042*/ 	.short	0x0048
        /*0044*/ 	.byte	0x00, 0xf5, 0x21, 0x00


	//----- nvinfo : EIATTR_KPARAM_INFO
	.align		4
.L_1087:
        /*0048*/ 	.byte	0x04, 0x17
        /*004a*/ 	.short	(.L_1089 - .L_1088)
.L_1088:
        /*004c*/ 	.word	0x00000000
        /*0050*/ 	.short	0x0008
        /*0052*/ 	.short	0x0040
        /*0054*/ 	.byte	0x00, 0xf5, 0x21, 0x00


	//----- nvinfo : EIATTR_KPARAM_INFO
	.align		4
.L_1089:
        /*0058*/ 	.byte	0x04, 0x17
        /*005a*/ 	.short	(.L_1091 - .L_1090)
.L_1090:
        /*005c*/ 	.word	0x00000000
        /*0060*/ 	.short	0x0007
        /*0062*/ 	.short	0x0038
        /*0064*/ 	.byte	0x00, 0xf5, 0x21, 0x00


	//----- nvinfo : EIATTR_KPARAM_INFO
	.align		4
.L_1091:
        /*0068*/ 	.byte	0x04, 0x17
        /*006a*/ 	.short	(.L_1093 - .L_1092)
.L_1092:
        /*006c*/ 	.word	0x00000000
        /*0070*/ 	.short	0x0006
        /*0072*/ 	.short	0x0030
        /*0074*/ 	.byte	0x00, 0xf0, 0x11, 0x00


	//----- nvinfo : EIATTR_KPARAM_INFO
	.align		4
.L_1093:
        /*0078*/ 	.byte	0x04, 0x17
        /*007a*/ 	.short	(.L_1095 - .L_1094)
.L_1094:
        /*007c*/ 	.word	0x00000000
        /*0080*/ 	.short	0x0005
        /*0082*/ 	.short	0x0028
        /*0084*/ 	.byte	0x00, 0xf5, 0x21, 0x00


	//----- nvinfo : EIATTR_KPARAM_INFO
	.align		4
.L_1095:
        /*0088*/ 	.byte	0x04, 0x17
        /*008a*/ 	.short	(.L_1097 - .L_1096)
.L_1096:
        /*008c*/ 	.word	0x00000000
        /*0090*/ 	.short	0x0004
        /*0092*/ 	.short	0x0020
        /*0094*/ 	.byte	0x00, 0xf5, 0x21, 0x00


	//----- nvinfo : EIATTR_KPARAM_INFO
	.align		4
.L_1097:
        /*0098*/ 	.byte	0x04, 0x17
        /*009a*/ 	.short	(.L_1099 - .L_1098)
.L_1098:
        /*009c*/ 	.word	0x00000000
        /*00a0*/ 	.short	0x0003
        /*00a2*/ 	.short	0x0018
        /*00a4*/ 	.byte	0x00, 0xf5, 0x21, 0x00


	//----- nvinfo : EIATTR_KPARAM_INFO
	.align		4
.L_1099:
        /*00a8*/ 	.byte	0x04, 0x17
        /*00aa*/ 	.short	(.L_1101 - .L_1100)
.L_1100:
        /*00ac*/ 	.word	0x00000000
        /*00b0*/ 	.short	0x0002
        /*00b2*/ 	.short	0x0010
        /*00b4*/ 	.byte	0x00, 0xf5, 0x21, 0x00


	//----- nvinfo : EIATTR_KPARAM_INFO
	.align		4
.L_1101:
        /*00b8*/ 	.byte	0x04, 0x17
        /*00ba*/ 	.short	(.L_1103 - .L_1102)
.L_1102:
        /*00bc*/ 	.word	0x00000000
        /*00c0*/ 	.short	0x0001
        /*00c2*/ 	.short	0x0008
        /*00c4*/ 	.byte	0x00, 0xf5, 0x21, 0x00


	//----- nvinfo : EIATTR_KPARAM_INFO
	.align		4
.L_1103:
        /*00c8*/ 	.byte	0x04, 0x17
        /*00ca*/ 	.short	(.L_1105 - .L_1104)
.L_1104:
        /*00cc*/ 	.word	0x00000000
        /*00d0*/ 	.short	0x0000
        /*00d2*/ 	.short	0x0000
        /*00d4*/ 	.byte	0x00, 0xf5, 0x21, 0x00


	//----- nvinfo : EIATTR_SPARSE_MMA_MASK
	.align		4
.L_1105:
        /*00d8*/ 	.byte	0x03, 0x50
        /*00da*/ 	.short	0x0000


	//----- nvinfo : EIATTR_MAXREG_COUNT
	.align		4
        /*00dc*/ 	.byte	0x03, 0x1b
        /*00de*/ 	.short	0x00ff


	//----- nvinfo : EIATTR_MERCURY_ISA_VERSION
	.align		4
        /*00e0*/ 	.byte	0x03, 0x5f
        /*00e2*/ 	.short	0x0101


	//----- nvinfo : EIATTR_VRC_CTA_INIT_COUNT
	.align		4
        /*00e4*/ 	.byte	0x02, 0x4a
	.zero		1
	.zero		1


	//----- nvinfo : EIATTR_EXIT_INSTR_OFFSETS
	.align		4
        /*00e8*/ 	.byte	0x04, 0x1c
        /*00ea*/ 	.short	(.L_1107 - .L_1106)


	//   ....[0]....
.L_1106:
        /*00ec*/ 	.word	0x00000090


	//   ....[1]....
        /*00f0*/ 	.word	0x00000b70


	//----- nvinfo : EIATTR_CRS_STACK_SIZE
	.align		4
.L_1107:
        /*00f4*/ 	.byte	0x04, 0x1e
        /*00f6*/ 	.short	(.L_1109 - .L_1108)
.L_1108:
        /*00f8*/ 	.word	0x00000000


	//----- nvinfo : EIATTR_CBANK_PARAM_SIZE
	.align		4
.L_1109:
        /*00fc*/ 	.byte	0x03, 0x19
        /*00fe*/ 	.short	0x005c


	//----- nvinfo : EIATTR_PARAM_CBANK
	.align		4
        /*0100*/ 	.byte	0x04, 0x0a
        /*0102*/ 	.short	(.L_1111 - .L_1110)
	.align		4
.L_1110:
        /*0104*/ 	.word	index@(.nv.constant0._ZN17fastertransformer18generic_activationINS_14GeluActivationEffEEvPT0_PKT1_PKS2_S6_PKiS8_iPKfSC_SA_iii)
        /*0108*/ 	.short	0x0380
        /*010a*/ 	.short	0x005c


	//----- nvinfo : EIATTR_SW_WAR
	.align		4
.L_1111:
        /*010c*/ 	.byte	0x04, 0x36
        /*010e*/ 	.short	(.L_1113 - .L_1112)
.L_1112:
        /*0110*/ 	.word	0x00000008
.L_1113:


//--------------------- .nv.info._ZN17fastertransformer14sigmoid_kernelI7__half2EEvPT_if --------------------------
	.section	.nv.info._ZN17fastertransformer14sigmoid_kernelI7__half2EEvPT_if,"",@"SHT_CUDA_INFO"
	.sectionflags	@""
	.align	4


	//----- nvinfo : EIATTR_CUDA_API_VERSION
	.align		4
        /*0000*/ 	.byte	0x04, 0x37
        /*0002*/ 	.short	(.L_1115 - .L_1114)
.L_1114:
        /*0004*/ 	.word	0x00000082


	//----- nvinfo : EIATTR_KPARAM_INFO
	.align		4
.L_1115:
        /*0008*/ 	.byte	0x04, 0x17
        /*000a*/ 	.short	(.L_1117 - .L_1116)
.L_1116:
        /*000c*/ 	.word	0x00000000
        /*0010*/ 	.short	0x0002
        /*0012*/ 	.short	0x000c
        /*0014*/ 	.byte	0x00, 0xf0, 0x11, 0x00


	//----- nvinfo : EIATTR_KPARAM_INFO
	.align		4
.L_1117:
        /*0018*/ 	.byte	0x04, 0x17
        /*001a*/ 	.short	(.L_1119 - .L_1118)
.L_1118:
        /*001c*/ 	.word	0x00000000
        /*0020*/ 	.short	0x0001
        /*0022*/ 	.short	0x0008
        /*0024*/ 	.byte	0x00, 0xf0, 0x11, 0x00


	//----- nvinfo : EIATTR_KPARAM_INFO
	.align		4
.L_1119:
        /*0028*/ 	.byte	0x04, 0x17
        /*002a*/ 	.short	(.L_1121 - .L_1120)
.L_1120:
        /*002c*/ 	.word	0x00000000
        /*0030*/ 	.short	0x0000
        /*0032*/ 	.short	0x0000
        /*0034*/ 	.byte	0x00, 0xf5, 0x21, 0x00


	//----- nvinfo : EIATTR_SPARSE_MMA_MASK
	.align		4
.L_1121:
        /*0038*/ 	.byte	0x03, 0x50
        /*003a*/ 	.short	0x0000


	//----- nvinfo : EIATTR_MAXREG_COUNT
	.align		4
        /*003c*/ 	.byte	0x03, 0x1b
        /*003e*/ 	.short	0x00ff


	//----- nvinfo : EIATTR_MERCURY_ISA_VERSION
	.align		4
        /*0040*/ 	.byte	0x03, 0x5f
        /*0042*/ 	.short	0x0101


	//----- nvinfo : EIATTR_VRC_CTA_INIT_COUNT
	.align		4
        /*0044*/ 	.byte	0x02, 0x4a
	.zero		1
	.zero		1


	//----- nvinfo : EIATTR_EXIT_INSTR_OFFSETS
	.align		4
        /*0048*/ 	.byte	0x04, 0x1c
        /*004a*/ 	.short	(.L_1123 - .L_1122)


	//   ....[0]....
.L_1122:
        /*004c*/ 	.word	0x000000c0


	//   ....[1]....
        /*0050*/ 	.word	0x00000200


	//----- nvinfo : EIATTR_CBANK_PARAM_SIZE
	.align		4
.L_1123:
        /*0054*/ 	.byte	0x03, 0x19
        /*0056*/ 	.short	0x0010


	//----- nvinfo : EIATTR_PARAM_CBANK
	.align		4
        /*0058*/ 	.byte	0x04, 0x0a
        /*005a*/ 	.short	(.L_1125 - .L_1124)
	.align		4
.L_1124:
        /*005c*/ 	.word	index@(.nv.constant0._ZN17fastertransformer14sigmoid_kernelI7__half2EEvPT_if)
        /*0060*/ 	.short	0x0380
        /*0062*/ 	.short	0x0010


	//----- nvinfo : EIATTR_SW_WAR
	.align		4
.L_1125:
        /*0064*/ 	.byte	0x04, 0x36
        /*0066*/ 	.short	(.L_1127 - .L_1126)
.L_1126:
        /*0068*/ 	.word	0x00000008
.L_1127:


//--------------------- .nv.info._ZN17fastertransformer13add_bias_tanhI6__halfEEvPT_PKS2_ii --------------------------
	.section	.nv.info._ZN17fastertransformer13add_bias_tanhI6__halfEEvPT_PKS2_ii,"",@"SHT_CUDA_INFO"
	.sectionflags	@""
	.align	4


	//----- nvinfo : EIATTR_CUDA_API_VERSION
	.align		4
        /*0000*/ 	.byte	0x04, 0x37
        /*0002*/ 	.short	(.L_1129 - .L_1128)
.L_1128:
        /*0004*/ 	.word	0x00000082


	//----- nvinfo : EIATTR_KPARAM_INFO
	.align		4
.L_1129:
        /*0008*/ 	.byte	0x04, 0x17
        /*000a*/ 	.short	(.L_1131 - .L_1130)
.L_1130:
        /*000c*/ 	.word	0x00000000
        /*0010*/ 	.short	0x0003
        /*0012*/ 	.short	0x0014
        /*0014*/ 	.byte	0x00, 0xf0, 0x11, 0x00


	//----- nvinfo : EIATTR_KPARAM_INFO
	.align		4
.L_1131:
        /*0018*/ 	.byte	0x04, 0x17
        /*001a*/ 	.short	(.L_1133 - .L_1132)
.L_1132:
        /*001c*/ 	.word	0x00000000
        /*0020*/ 	.short	0x0002
        /*0022*/ 	.short	0x0010
        /*0024*/ 	.byte	0x00, 0xf0, 0x11, 0x00


	//----- nvinfo : EIATTR_KPARAM_INFO
	.align		4
.L_1133:
        /*0028*/ 	.byte	0x04, 0x17
        /*002a*/ 	.short	(.L_1135 - .L_1134)
.L_1134:
        /*002c*/ 	.word	0x00000000
        /*0030*/ 	.short	0x0001
        /*0032*/ 	.short	0x0008
        /*0034*/ 	.byte	0x00, 0xf5, 0x21, 0x00


	//----- nvinfo : EIATTR_KPARAM_INFO
	.align		4
.L_1135:
        /*0038*/ 	.byte	0x04, 0x17
        /*003a*/ 	.short	(.L_1137 - .L_1136)
.L_1136:
        /*003c*/ 	.word	0x00000000
        /*0040*/ 	.short	0x0000
        /*0042*/ 	.short	0x0000
        /*0044*/ 	.byte	0x00, 0xf5, 0x21, 0x00


	//----- nvinfo : EIATTR_SPARSE_MMA_MASK
	.align		4
.L_1137:
        /*0048*/ 	.byte	0x03, 0x50
        /*004a*/ 	.short	0x0000


	//----- nvinfo : EIATTR_MAXREG_COUNT
	.align		4
        /*004c*/ 	.byte	0x03, 0x1b
        /*004e*/ 	.short	0x00ff


	//----- nvinfo : EIATTR_MERCURY_ISA_VERSION
	.align		4
        /*0050*/ 	.byte	0x03, 0x5f
        /*0052*/ 	.short	0x0101


	//----- nvinfo : EIATTR_VRC_CTA_INIT_COUNT
	.align		4
        /*0054*/ 	.byte	0x02, 0x4a
	.zero		1
	.zero		1


	//----- nvinfo : EIATTR_EXIT_INSTR_OFFSETS
	.align		4
        /*0058*/ 	.byte	0x04, 0x1c
        /*005a*/ 	.short	(.L_1139 - .L_1138)


	//   ....[0]....
.L_1138:
        /*005c*/ 	.word	0x00000080


	//   ....[1]....
        /*0060*/ 	.word	0x00000390


	//   ....[2]....
        /*0064*/ 	.word	0x00000450


	//----- nvinfo : EIATTR_CRS_STACK_SIZE
	.align		4
.L_1139:
        /*0068*/ 	.byte	0x04, 0x1e
        /*006a*/ 	.short	(.L_1141 - .L_1140)
.L_1140:
        /*006c*/ 	.word	0x00000000


	//----- nvinfo : EIATTR_CBANK_PARAM_SIZE
	.align		4
.L_1141:
        /*0070*/ 	.byte	0x03, 0x19
        /*0072*/ 	.short	0x0018


	//----- nvinfo : EIATTR_PARAM_CBANK
	.align		4
        /*0074*/ 	.byte	0x04, 0x0a
        /*0076*/ 	.short	(.L_1143 - .L_1142)
	.align		4
.L_1142:
        /*0078*/ 	.word	index@(.nv.constant0._ZN17fastertransformer13add_bias_tanhI6__halfEEvPT_PKS2_ii)
        /*007c*/ 	.short	0x0380
        /*007e*/ 	.short	0x0018


	//----- nvinfo : EIATTR_SW_WAR
	.align		4
.L_1143:
        /*0080*/ 	.byte	0x04, 0x36
        /*0082*/ 	.short	(.L_1145 - .L_1144)
.L_1144:
        /*0084*/ 	.word	0x00000008
.L_1145:


//--------------------- .nv.callgraph             --------------------------
	.section	.nv.callgraph,"",@"SHT_CUDA_CALLGRAPH"
	.align	4
	.sectionentsize	8
	.align		4
        /*0000*/ 	.word	0x00000000
	.align		4
        /*0004*/ 	.word	0xffffffff
	.align		4
        /*0008*/ 	.word	0x00000000
	.align		4
        /*000c*/ 	.word	0xfffffffe
	.align		4
        /*0010*/ 	.word	0x00000000
	.align		4
        /*0014*/ 	.word	0xfffffffd
	.align		4
        /*0018*/ 	.word	0x00000000
	.align		4
        /*001c*/ 	.word	0xfffffffc


//--------------------- .text._ZN17fastertransformer14sigmoid_kernelI6__halfEEvPT_if --------------------------
	.section	.text._ZN17fastertransformer14sigmoid_kernelI6__halfEEvPT_if,"ax",@progbits
	.align	128
        .global         _ZN17fastertransformer14sigmoid_kernelI6__halfEEvPT_if
        .type           _ZN17fastertransformer14sigmoid_kernelI6__halfEEvPT_if,@function
        .size           _ZN17fastertransformer14sigmoid_kernelI6__halfEEvPT_if,(.L_x_307 - _ZN17fastertransformer14sigmoid_kernelI6__halfEEvPT_if)
        .other          _ZN17fastertransformer14sigmoid_kernelI6__halfEEvPT_if,@"STO_CUDA_ENTRY STV_DEFAULT"
_ZN17fastertransformer14sigmoid_kernelI6__halfEEvPT_if:
.text._ZN17fastertransformer14sigmoid_kernelI6__halfEEvPT_if:
[----:B------:R-:W-:Y:S01]  /*0000*/  LDC R1, c[0x0][0x37c] ;  /* 0x0000df00ff017b82 */ /* 0x000fe20000000800 */
[----:B------:R-:W0:Y:S07]  /*0010*/  S2R R0, SR_TID.X ;  /* 0x0000000000007919 */ /* 0x000e2e0000002100 */
[----:B------:R-:W-:Y:S01]  /*0020*/  S2UR UR4, SR_CTAID.Y ;  /* 0x00000000000479c3 */ /* 0x000fe20000002600 */
[----:B------:R-:W1:Y:S01]  /*0030*/  LDCU UR5, c[0x0][0x370] ;  /* 0x00006e00ff0577ac */ /* 0x000e620008000800 */
[----:B------:R-:W2:Y:S06]  /*0040*/  LDCU UR7, c[0x0][0x388] ;  /* 0x00007100ff0777ac */ /* 0x000eac0008000800 */
[----:B------:R-:W1:Y:S08]  /*0050*/  S2UR UR6, SR_CTAID.X ;  /* 0x00000000000679c3 */ /* 0x000e700000002500 */
[----:B------:R-:W0:Y:S01]  /*0060*/  LDC R5, c[0x0][0x360] ;  /* 0x0000d800ff057b82 */ /* 0x000e220000000800 */
[----:B-1----:R-:W-:-:S06]  /*0070*/  UIMAD UR4, UR4, UR5, UR6 ;  /* 0x00000005040472a4 */ /* 0x002fcc000f8e0206 */
[----:B0-----:R-:W-:-:S05]  /*0080*/  IMAD R5, R5, UR4, R0 ;  /* 0x0000000405057c24 */ /* 0x001fca000f8e0200 */
[----:B--2---:R-:W-:-:S13]  /*0090*/  ISETP.GE.AND P0, PT, R5, UR7, PT ;  /* 0x0000000705007c0c */ /* 0x004fda000bf06270 */
[----:B------:R-:W-:Y:S05]  /*00a0*/  @P0 EXIT ;  /* 0x000000000000094d */ /* 0x000fea0003800000 */
[----:B------:R-:W0:Y:S01]  /*00b0*/  LDC.64 R2, c[0x0][0x380] ;  /* 0x0000e000ff027b82 */ /* 0x000e220000000a00 */
[----:B------:R-:W1:Y:S01]  /*00c0*/  LDCU.64 UR4, c[0x0][0x358] ;  /* 0x00006b00ff0477ac */ /* 0x000e620008000a00 */
[----:B------:R-:W2:Y:S01]  /*00d0*/  LDCU UR6, c[0x0][0x38c] ;  /* 0x00007180ff0677ac */ /* 0x000ea20008000800 */
[----:B0-----:R-:W-:-:S05]  /*00e0*/  IMAD.WIDE R2, R5, 0x2, R2 ;  /* 0x0000000205027825 */ /* 0x001fca00078e0202 */
[----:B-1----:R-:W3:Y:S02]  /*00f0*/  LDG.E.U16 R0, desc[UR4][R2.64] ;  /* 0x0000000402007981 */ /* 0x002ee4000c1e1500 */
[----:B---3--:R-:W-:-:S05]  /*0100*/  HADD2.F32 R0, -RZ, R0.H0_H0 ;  /* 0x20000000ff007230 */ /* 0x008fca0000004100 */
[----:B------:R-:W-:-:S06]  /*0110*/  FMUL.FTZ R0, R0, -1.4426950216293334961 ;  /* 0xbfb8aa3b00007820 */ /* 0x000fcc0000410000 */
[----:B------:R-:W0:Y:S02]  /*0120*/  MUFU.EX2 R0, R0 ;  /* 0x0000000000007308 */ /* 0x000e240000000800 */
[----:B0-----:R-:W-:-:S06]  /*0130*/  FADD.FTZ R4, R0, 1 ;  /* 0x3f80000000047421 */ /* 0x001fcc0000010000 */
[----:B------:R-:W2:Y:S02]  /*0140*/  MUFU.RCP R4, R4 ;  /* 0x0000000400047308 */ /* 0x000ea40000001000 */
[----:B--2---:R-:W-:-:S05]  /*0150*/  FMUL.FTZ R5, R4, UR6 ;  /* 0x0000000604057c20 */ /* 0x004fca0008410000 */
[----:B------:R-:W-:-:S05]  /*0160*/  F2FP.F16.F32.PACK_AB R5, RZ, R5 ;  /* 0x00000005ff05723e */ /* 0x000fca00000000ff */
[----:B------:R-:W-:Y:S01]  /*0170*/  STG.E.U16 desc[UR4][R2.64], R5 ;  /* 0x0000000502007986 */ /* 0x000fe2000c101504 */
[----:B------:R-:W-:Y:S05]  /*0180*/  EXIT ;  /* 0x000000000000794d */ /* 0x000fea0003800000 */
.L_x_0:
[----:B------:R-:W-:-:S00]  /*0190*/  BRA `(.L_x_0) ;  /* 0xfffffffc00fc7947 */ /* 0x000fc0000383ffff */
[----:B------:R-:W-:-:S00]  /*01a0*/  NOP ;  /* 0x0000000000007918 */ /* 0x000fc00000000000 */
        /* <DEDUP_REMOVED lines=13> */
.L_x_307:


//--------------------- .text._ZN17fastertransformer14sigmoid_kernelIfEEvPT_if --------------------------
	.section	.text._ZN17fastertransformer14sigmoid_kernelIfEEvPT_if,"ax",@progbits
	.align	128
        .global         _ZN17fastertransformer14sigmoid_kernelIfEEvPT_if
        .type           _ZN17fastertransformer14sigmoid_kernelIfEEvPT_if,@function
        .size           _ZN17fastertransformer14sigmoid_kernelIfEEvPT_if,(.L_x_308 - _ZN17fastertransformer14sigmoid_kernelIfEEvPT_if)
        .other          _ZN17fastertransformer14sigmoid_kernelIfEEvPT_if,@"STO_CUDA_ENTRY STV_DEFAULT"
_ZN17fastertransformer14sigmoid_kernelIfEEvPT_if:
.text._ZN17fastertransformer14sigmoid_kernelIfEEvPT_if:
        /* <DEDUP_REMOVED lines=15> */
[----:B-1----:R-:W3:Y:S02]  /*00f0*/  LDG.E R0, desc[UR4][R2.64] ;  /* 0x0000000402007981 */ /* 0x002ee4000c1e1900 */
[----:B---3--:R-:W-:-:S06]  /*0100*/  FMUL.FTZ R0, R0, -1.4426950216293334961 ;  /* 0xbfb8aa3b00007820 */ /* 0x008fcc0000410000 */
[----:B------:R-:W0:Y:S02]  /*0110*/  MUFU.EX2 R0, R0 ;  /* 0x0000000000007308 */ /* 0x000e240000000800 */
[----:B0-----:R-:W-:-:S06]  /*0120*/  FADD.FTZ R4, R0, 1 ;  /* 0x3f80000000047421 */ /* 0x001fcc0000010000 */
[----:B------:R-:W2:Y:S02]  /*0130*/  MUFU.RCP R4, R4 ;  /* 0x0000000400047308 */ /* 0x000ea40000001000 */
[----:B--2---:R-:W-:-:S05]  /*0140*/  FMUL.FTZ R5, R4, UR6 ;  /* 0x0000000604057c20 */ /* 0x004fca0008410000 */
[----:B------:R-:W-:Y:S01]  /*0150*/  STG.E desc[UR4][R2.64], R5 ;  /* 0x0000000502007986 */ /* 0x000fe2000c101904 */
[----:B------:R-:W-:Y:S05]  /*0160*/  EXIT ;  /* 0x000000000000794d */ /* 0x000fea0003800000 */
.L_x_1:
        /* <DEDUP_REMOVED lines=9> */
.L_x_308:


//--------------------- .text._ZN17fastertransformer13addBiasGeluV3I7__half2Li40960ELi2EEEvPT_PKS2_PKiS5_iS7_i --------------------------
	.section	.text._ZN17fastertransformer13addBiasGeluV3I7__half2Li40960ELi2EEEvPT_PKS2_PKiS5_iS7_i,"ax",@progbits
	.align	128
        .global         _ZN17fastertransformer13addBiasGeluV3I7__half2Li40960ELi2EEEvPT_PKS2_PKiS5_iS7_i
        .type           _ZN17fastertransformer13addBiasGeluV3I7__half2Li40960ELi2EEEvPT_PKS2_PKiS5_iS7_i,@function
        .size           _ZN17fastertransformer13addBiasGeluV3I7__half2Li40960ELi2EEEvPT_PKS2_PKiS5_iS7_i,(.L_x_309 - _ZN17fastertransformer13addBiasGeluV3I7__half2Li40960ELi2EEEvPT_PKS2_PKiS5_iS7_i)
        .other          _ZN17fastertransformer13addBiasGeluV3I7__half2Li40960ELi2EEEvPT_PKS2_PKiS5_iS7_i,@"STO_CUDA_ENTRY STV_DEFAULT"
_ZN17fastertransformer13addBiasGeluV3I7__half2Li40960ELi2EEEvPT_PKS2_PKiS5_iS7_i:
.text._ZN17fastertransformer13addBiasGeluV3I7__half2Li40960ELi2EEEvPT_PKS2_PKiS5_iS7_i:
[----:B------:R-:W-:Y:S01]  /*0000*/  LDC R1, c[0x0][0x37c] ;  /* 0x0000df00ff017b82 */ /* 0x000fe20000000800 */
[----:B------:R-:W0:Y:S07]  /*0010*/  S2R R3, SR_TID.X ;  /* 0x0000000000037919 */ /* 0x000e2e0000002100 */
[----:B------:R-:W0:Y:S01]  /*0020*/  S2UR UR4, SR_CTAID.X ;  /* 0x00000000000479c3 */ /* 0x000e220000002500 */
[----:B------:R-:W1:Y:S07]  /*0030*/  LDCU UR5, c[0x0][0x3a0] ;  /* 0x00007400ff0577ac */ /* 0x000e6e0008000800 */
[----:B------:R-:W0:Y:S02]  /*0040*/  LDC R0, c[0x0][0x360] ;  /* 0x0000d800ff007b82 */ /* 0x000e240000000800 */
[----:B0-----:R-:W-:-:S05]  /*0050*/  IMAD R3, R0, UR4, R3 ;  /* 0x0000000400037c24 */ /* 0x001fca000f8e0203 */
[----:B------:R-:W-:-:S04]  /*0060*/  SHF.L.U32 R3, R3, 0x1, RZ ;  /* 0x0000000103037819 */ /* 0x000fc800000006ff */
[----:B-1----:R-:W-:-:S13]  /*0070*/  ISETP.GE.AND P0, PT, R3, UR5, PT ;  /* 0x0000000503007c0c */ /* 0x002fda000bf06270 */
[----:B------:R-:W-:Y:S05]  /*0080*/  @P0 EXIT ;  /* 0x000000000000094d */ /* 0x000fea0003800000 */
[----:B------:R-:W0:Y:S01]  /*0090*/  LDCU.64 UR8, c[0x0][0x390] ;  /* 0x00007200ff0877ac */ /* 0x000e220008000a00 */
[----:B------:R-:W1:Y:S01]  /*00a0*/  LDCU UR4, c[0x0][0x370] ;  /* 0x00006e00ff0477ac */ /* 0x000e620008000800 */
[----:B------:R-:W2:Y:S01]  /*00b0*/  LDCU.64 UR6, c[0x0][0x358] ;  /* 0x00006b00ff0677ac */ /* 0x000ea20008000a00 */
[----:B0-----:R-:W-:-:S04]  /*00c0*/  UISETP.NE.U32.AND UP0, UPT, UR8, URZ, UPT ;  /* 0x000000ff0800728c */ /* 0x001fc8000bf05070 */
[----:B------:R-:W-:Y:S01]  /*00d0*/  UISETP.NE.AND.EX UP0, UPT, UR9, URZ, UPT, UP0 ;  /* 0x000000ff0900728c */ /* 0x000fe2000bf05300 */
[----:B-1----:R-:W-:-:S08]  /*00e0*/  IMAD R0, R0, UR4, RZ ;  /* 0x0000000400007c24 */ /* 0x002fd0000f8e02ff */
[----:B--2---:R-:W-:Y:S05]  /*00f0*/  BRA.U UP0, `(.L_x_2) ;  /* 0x0000000500c07547 */ /* 0x004fea000b800000 */
[----:B------:R-:W0:Y:S01]  /*0100*/  LDCU.64 UR8, c[0x0][0x388] ;  /* 0x00007100ff0877ac */ /* 0x000e220008000a00 */
[----:B------:R-:W1:Y:S08]  /*0110*/  LDC.64 R4, c[0x0][0x380] ;  /* 0x0000e000ff047b82 */ /* 0x000e700000000a00 */
[----:B------:R-:W2:Y:S08]  /*0120*/  LDC.64 R8, c[0x0][0x380] ;  /* 0x0000e000ff087b82 */ /* 0x000eb00000000a00 */
[----:B------:R-:W3:Y:S01]  /*0130*/  LDC.64 R6, c[0x0][0x388] ;  /* 0x0000e200ff067b82 */ /* 0x000ee20000000a00 */
[----:B0-----:R-:W-:-:S04]  /*0140*/  UISETP.NE.U32.AND UP0, UPT, UR8, URZ, UPT ;  /* 0x000000ff0800728c */ /* 0x001fc8000bf05070 */
[----:B------:R-:W-:-:S09]  /*0150*/  UISETP.NE.AND.EX UP0, UPT, UR9, URZ, UPT, UP0 ;  /* 0x000000ff0900728c */ /* 0x000fd2000bf05300 */
[----:B------:R-:W-:Y:S05]  /*0160*/  BRA.U !UP0, `(.L_x_3) ;  /* 0x0000000108f07547 */ /* 0x000fea000b800000 */
.L_x_4:
[C---:B------:R-:W-:Y:S01]  /*0170*/  IMAD.HI R2, R3.reuse, 0x66666667, RZ ;  /* 0x6666666703027827 */ /* 0x040fe200078e02ff */
[----:B------:R-:W-:-:S04]  /*0180*/  IADD3 R10, PT, PT, R3, 0x1, RZ ;  /* 0x00000001030a7810 */ /* 0x000fc80007ffe0ff */
[----:B01----:R-:W-:Y:S01]  /*0190*/  SHF.R.U32.HI R5, RZ, 0x1f, R2 ;  /* 0x0000001fff057819 */ /* 0x003fe20000011602 */
[----:B------:R-:W-:-:S03]  /*01a0*/  IMAD.HI R4, R10, 0x66666667, RZ ;  /* 0x666666670a047827 */ /* 0x000fc600078e02ff */
[----:B------:R-:W-:Y:S02]  /*01b0*/  LEA.HI.SX32 R2, R2, R5, 0x12 ;  /* 0x0000000502027211 */ /* 0x000fe400078f92ff */
[----:B------:R-:W-:-:S03]  /*01c0*/  SHF.R.U32.HI R5, RZ, 0x1f, R4 ;  /* 0x0000001fff057819 */ /* 0x000fc60000011604 */
[----:B------:R-:W-:Y:S01]  /*01d0*/  IMAD R13, R2, -0xa000, R3 ;  /* 0xffff6000020d7824 */ /* 0x000fe200078e0203 */
[----:B------:R-:W-:Y:S01]  /*01e0*/  LEA.HI.SX32 R11, R4, R5, 0x12 ;  /* 0x00000005040b7211 */ /* 0x000fe200078f92ff */
[----:B--2---:R-:W-:-:S04]  /*01f0*/  IMAD.WIDE R4, R3, 0x4, R8 ;  /* 0x0000000403047825 */ /* 0x004fc800078e0208 */
[----:B---3--:R-:W-:Y:S01]  /*0200*/  IMAD.WIDE R12, R13, 0x4, R6 ;  /* 0x000000040d0c7825 */ /* 0x008fe200078e0206 */
[----:B------:R-:W2:Y:S03]  /*0210*/  LDG.E R2, desc[UR6][R4.64] ;  /* 0x0000000604027981 */ /* 0x000ea6000c1e1900 */
[----:B------:R-:W-:Y:S02]  /*0220*/  IMAD R11, R11, -0xa000, R10 ;  /* 0xffff60000b0b7824 */ /* 0x000fe400078e020a */
[----:B------:R-:W2:Y:S02]  /*0230*/  LDG.E.CONSTANT R13, desc[UR6][R12.64] ;  /* 0x000000060c0d7981 */ /* 0x000ea4000c1e9900 */
[----:B------:R-:W-:Y:S02]  /*0240*/  IMAD.WIDE R14, R11, 0x4, R6 ;  /* 0x000000040b0e7825 */ /* 0x000fe400078e0206 */
[----:B------:R-:W3:Y:S04]  /*0250*/  LDG.E R10, desc[UR6][R4.64+0x4] ;  /* 0x00000406040a7981 */ /* 0x000ee8000c1e1900 */
[----:B------:R-:W3:Y:S01]  /*0260*/  LDG.E.CONSTANT R15, desc[UR6][R14.64] ;  /* 0x000000060e0f7981 */ /* 0x000ee2000c1e9900 */
[----:B------:R-:W-:-:S04]  /*0270*/  LEA R3, R0, R3, 0x1 ;  /* 0x0000000300037211 */ /* 0x000fc800078e08ff */
[----:B------:R-:W-:Y:S01]  /*0280*/  ISETP.GE.AND P0, PT, R3, UR5, PT ;  /* 0x0000000503007c0c */ /* 0x000fe2000bf06270 */
[----:B--2---:R-:W-:-:S04]  /*0290*/  HFMA2 R2, R2, 1, 1, R13 ;  /* 0x3c003c0002027831 */ /* 0x004fc8000000000d */
[----:B------:R-:W-:Y:S02]  /*02a0*/  HMUL2 R11, R2, R2 ;  /* 0x00000002020b7232 */ /* 0x000fe40000000000 */
[----:B---3--:R-:W-:Y:S02]  /*02b0*/  HADD2 R10, R10, R15 ;  /* 0x0000000f0a0a7230 */ /* 0x008fe40000000000 */
[----:B------:R-:W-:Y:S02]  /*02c0*/  HFMA2 R11, R2, R11, -RZ ;  /* 0x0000000b020b7231 */ /* 0x000fe400001000ff */
[----:B------:R-:W-:Y:S02]  /*02d0*/  HMUL2 R13, R10, R10 ;  /* 0x0000000a0a0d7232 */ /* 0x000fe40000000000 */
[----:B------:R-:W-:Y:S02]  /*02e0*/  HADD2.F32 R12, -RZ, R2.H1_H1 ;  /* 0x30000002ff0c7230 */ /* 0x000fe40000004100 */
[----:B------:R-:W-:-:S02]  /*02f0*/  HADD2.F32 R16, -RZ, R11.H0_H0 ;  /* 0x2000000bff107230 */ /* 0x000fc40000004100 */
[----:B------:R-:W-:Y:S02]  /*0300*/  HFMA2 R13, R10, R13, -RZ ;  /* 0x0000000d0a0d7231 */ /* 0x000fe400001000ff */
[----:B------:R-:W-:Y:S02]  /*0310*/  HADD2.F32 R11, -RZ, R11.H1_H1 ;  /* 0x3000000bff0b7230 */ /* 0x000fe40000004100 */
[----:B------:R-:W-:Y:S02]  /*0320*/  HADD2.F32 R17, -RZ, R2.H0_H0 ;  /* 0x20000002ff117230 */ /* 0x000fe40000004100 */
[--C-:B------:R-:W-:Y:S02]  /*0330*/  HADD2.F32 R14, -RZ, R13.reuse.H0_H0 ;  /* 0x2000000dff0e7230 */ /* 0x100fe40000004100 */
[----:B------:R-:W-:Y:S01]  /*0340*/  FFMA.FTZ R11, R11, 0.044714998453855514526, R12 ;  /* 0x3d3727130b0b7823 */ /* 0x000fe2000001000c */
[----:B------:R-:W-:Y:S02]  /*0350*/  HADD2.F32 R15, -RZ, R10.H0_H0 ;  /* 0x2000000aff0f7230 */ /* 0x000fe40000004100 */
[----:B------:R-:W-:-:S02]  /*0360*/  HADD2.F32 R13, -RZ, R13.H1_H1 ;  /* 0x3000000dff0d7230 */ /* 0x000fc40000004100 */
[----:B------:R-:W-:Y:S02]  /*0370*/  HADD2.F32 R12, -RZ, R10.H1_H1 ;  /* 0x3000000aff0c7230 */ /* 0x000fe40000004100 */
[----:B------:R-:W-:Y:S01]  /*0380*/  FFMA.FTZ R16, R16, 0.044714998453855514526, R17 ;  /* 0x3d37271310107823 */ /* 0x000fe20000010011 */
[----:B------:R-:W-:Y:S02]  /*0390*/  FFMA.FTZ R14, R14, 0.044714998453855514526, R15 ;  /* 0x3d3727130e0e7823 */ /* 0x000fe4000001000f */
[----:B------:R-:W-:Y:S01]  /*03a0*/  FFMA.FTZ R12, R13, 0.044714998453855514526, R12 ;  /* 0x3d3727130d0c7823 */ /* 0x000fe2000001000c */
[----:B------:R-:W-:Y:S01]  /*03b0*/  FMUL.FTZ R11, R11, 0.79788458347320556641 ;  /* 0x3f4c422a0b0b7820 */ /* 0x000fe20000410000 */
[----:B------:R-:W-:Y:S01]  /*03c0*/  FMUL.FTZ R16, R16, 0.79788458347320556641 ;  /* 0x3f4c422a10107820 */ /* 0x000fe20000410000 */
[----:B------:R-:W-:Y:S01]  /*03d0*/  FMUL.FTZ R14, R14, 0.79788458347320556641 ;  /* 0x3f4c422a0e0e7820 */ /* 0x000fe20000410000 */
[----:B------:R-:W-:-:S03]  /*03e0*/  FMUL.FTZ R15, R12, 0.79788458347320556641 ;  /* 0x3f4c422a0c0f7820 */ /* 0x000fc60000410000 */
[----:B------:R-:W0:Y:S08]  /*03f0*/  MUFU.TANH R11, R11 ;  /* 0x0000000b000b7308 */ /* 0x000e300000002400 */
[----:B------:R-:W1:Y:S08]  /*0400*/  MUFU.TANH R16, R16 ;  /* 0x0000001000107308 */ /* 0x000e700000002400 */
[----:B------:R-:W2:Y:S08]  /*0410*/  MUFU.TANH R14, R14 ;  /* 0x0000000e000e7308 */ /* 0x000eb00000002400 */
[----:B------:R-:W3:Y:S01]  /*0420*/  MUFU.TANH R15, R15 ;  /* 0x0000000f000f7308 */ /* 0x000ee20000002400 */
[----:B0-----:R-:W-:Y:S01]  /*0430*/  FADD.FTZ R12, R11, 1 ;  /* 0x3f8000000b0c7421 */ /* 0x001fe20000010000 */
[----:B-1----:R-:W-:-:S03]  /*0440*/  FADD.FTZ R16, R16, 1 ;  /* 0x3f80000010107421 */ /* 0x002fc60000010000 */
[----:B------:R-:W-:Y:S01]  /*0450*/  FMUL.FTZ R11, R12, 0.5 ;  /* 0x3f0000000c0b7820 */ /* 0x000fe20000410000 */
[----:B------:R-:W-:Y:S01]  /*0460*/  FMUL.FTZ R16, R16, 0.5 ;  /* 0x3f00000010107820 */ /* 0x000fe20000410000 */
[----:B--2---:R-:W-:-:S04]  /*0470*/  FADD.FTZ R13, R14, 1 ;  /* 0x3f8000000e0d7421 */ /* 0x004fc80000010000 */
[----:B------:R-:W-:Y:S01]  /*0480*/  FMUL.FTZ R13, R13, 0.5 ;  /* 0x3f0000000d0d7820 */ /* 0x000fe20000410000 */
[----:B---3--:R-:W-:-:S04]  /*0490*/  FADD.FTZ R17, R15, 1 ;  /* 0x3f8000000f117421 */ /* 0x008fc80000010000 */
[----:B------:R-:W-:Y:S01]  /*04a0*/  FMUL.FTZ R12, R17, 0.5 ;  /* 0x3f000000110c7820 */ /* 0x000fe20000410000 */
[----:B------:R-:W-:-:S04]  /*04b0*/  F2FP.F16.F32.PACK_AB R11, R11, R16 ;  /* 0x000000100b0b723e */ /* 0x000fc800000000ff */
[----:B------:R-:W-:Y:S01]  /*04c0*/  F2FP.F16.F32.PACK_AB R12, R12, R13 ;  /* 0x0000000d0c0c723e */ /* 0x000fe200000000ff */
[----:B------:R-:W-:-:S04]  /*04d0*/  HMUL2 R11, R2, R11 ;  /* 0x0000000b020b7232 */ /* 0x000fc80000000000 */
[----:B------:R-:W-:Y:S01]  /*04e0*/  HFMA2 R13, R10, R12, -RZ ;  /* 0x0000000c0a0d7231 */ /* 0x000fe200001000ff */
[----:B------:R0:W-:Y:S04]  /*04f0*/  STG.E desc[UR6][R4.64], R11 ;  /* 0x0000000b04007986 */ /* 0x0001e8000c101906 */
[----:B------:R0:W-:Y:S01]  /*0500*/  STG.E desc[UR6][R4.64+0x4], R13 ;  /* 0x0000040d04007986 */ /* 0x0001e2000c101906 */
[----:B------:R-:W-:Y:S05]  /*0510*/  @!P0 BRA `(.L_x_4) ;  /* 0xfffffffc00148947 */ /* 0x000fea000383ffff */
[----:B------:R-:W-:Y:S05]  /*0520*/  EXIT ;  /* 0x000000000000794d */ /* 0x000fea0003800000 */
.L_x_3:
[----:B01-3--:R-:W-:-:S05]  /*0530*/  IMAD.WIDE R6, R3, 0x4, R4 ;  /* 0x0000000403067825 */ /* 0x00bfca00078e0204 */
[----:B--2---:R-:W2:Y:S04]  /*0540*/  LDG.E R8, desc[UR6][R6.64] ;  /* 0x0000000606087981 */ /* 0x004ea8000c1e1900 */
[----:B------:R-:W3:Y:S01]  /*0550*/  LDG.E R2, desc[UR6][R6.64+0x4] ;  /* 0x0000040606027981 */ /* 0x000ee2000c1e1900 */
[----:B------:R-:W-:-:S04]  /*0560*/  LEA R3, R0, R3, 0x1 ;  /* 0x0000000300037211 */ /* 0x000fc800078e08ff */
[----:B------:R-:W-:Y:S01]  /*0570*/  ISETP.GE.AND P0, PT, R3, UR5, PT ;  /* 0x0000000503007c0c */ /* 0x000fe2000bf06270 */
[----:B--2---:R-:W-:Y:S02]  /*0580*/  HMUL2 R9, R8, R8 ;  /* 0x0000000808097232 */ /* 0x004fe40000000000 */
[----:B------:R-:W-:Y:S02]  /*0590*/  HADD2.F32 R11, -RZ, R8.H0_H0 ;  /* 0x20000008ff0b7230 */ /* 0x000fe40000004100 */
[----:B---3--:R-:W-:Y:S02]  /*05a0*/  HMUL2 R12, R2, R2 ;  /* 0x00000002020c7232 */ /* 0x008fe40000000000 */
[----:B------:R-:W-:Y:S02]  /*05b0*/  HFMA2 R9, R8, R9, -RZ ;  /* 0x0000000908097231 */ /* 0x000fe400001000ff */
[----:B------:R-:W-:Y:S02]  /*05c0*/  HADD2.F32 R14, -RZ, R2.H0_H0 ;  /* 0x20000002ff0e7230 */ /* 0x000fe40000004100 */
[----:B------:R-:W-:-:S02]  /*05d0*/  HFMA2 R12, R2, R12, -RZ ;  /* 0x0000000c020c7231 */ /* 0x000fc400001000ff */
[--C-:B------:R-:W-:Y:S02]  /*05e0*/  HADD2.F32 R10, -RZ, R9.reuse.H0_H0 ;  /* 0x20000009ff0a7230 */ /* 0x100fe40000004100 */
[----:B------:R-:W-:Y:S02]  /*05f0*/  HADD2.F32 R9, -RZ, R9.H1_H1 ;  /* 0x30000009ff097230 */ /* 0x000fe40000004100 */
[----:B------:R-:W-:Y:S02]  /*0600*/  HADD2.F32 R13, -RZ, R12.H0_H0 ;  /* 0x2000000cff0d7230 */ /* 0x000fe40000004100 */
[----:B------:R-:W-:Y:S01]  /*0610*/  FFMA.FTZ R11, R10, 0.044714998453855514526, R11 ;  /* 0x3d3727130a0b7823 */ /* 0x000fe2000001000b */
[----:B------:R-:W-:Y:S02]  /*0620*/  HADD2.F32 R10, -RZ, R8.H1_H1 ;  /* 0x30000008ff0a7230 */ /* 0x000fe40000004100 */
[----:B------:R-:W-:Y:S02]  /*0630*/  HADD2.F32 R12, -RZ, R12.H1_H1 ;  /* 0x3000000cff0c7230 */ /* 0x000fe40000004100 */
[----:B------:R-:W-:Y:S01]  /*0640*/  FFMA.FTZ R14, R13, 0.044714998453855514526, R14 ;  /* 0x3d3727130d0e7823 */ /* 0x000fe2000001000e */
[----:B------:R-:W-:-:S02]  /*0650*/  HADD2.F32 R13, -RZ, R2.H1_H1 ;  /* 0x30000002ff0d7230 */ /* 0x000fc40000004100 */
[----:B------:R-:W-:Y:S01]  /*0660*/  FFMA.FTZ R9, R9, 0.044714998453855514526, R10 ;  /* 0x3d37271309097823 */ /* 0x000fe2000001000a */
[----:B------:R-:W-:Y:S01]  /*0670*/  FMUL.FTZ R11, R11, 0.79788458347320556641 ;  /* 0x3f4c422a0b0b7820 */ /* 0x000fe20000410000 */
[----:B------:R-:W-:Y:S01]  /*0680*/  FMUL.FTZ R14, R14, 0.79788458347320556641 ;  /* 0x3f4c422a0e0e7820 */ /* 0x000fe20000410000 */
[----:B------:R-:W-:Y:S01]  /*0690*/  FFMA.FTZ R12, R12, 0.044714998453855514526, R13 ;  /* 0x3d3727130c0c7823 */ /* 0x000fe2000001000d */
[----:B------:R-:W-:-:S03]  /*06a0*/  FMUL.FTZ R9, R9, 0.79788458347320556641 ;  /* 0x3f4c422a09097820 */ /* 0x000fc60000410000 */
[----:B------:R-:W0:Y:S01]  /*06b0*/  MUFU.TANH R11, R11 ;  /* 0x0000000b000b7308 */ /* 0x000e220000002400 */
[----:B------:R-:W-:-:S07]  /*06c0*/  FMUL.FTZ R13, R12, 0.79788458347320556641 ;  /* 0x3f4c422a0c0d7820 */ /* 0x000fce0000410000 */
[----:B------:R-:W1:Y:S08]  /*06d0*/  MUFU.TANH R9, R9 ;  /* 0x0000000900097308 */ /* 0x000e700000002400 */
[----:B------:R-:W2:Y:S01]  /*06e0*/  MUFU.TANH R14, R14 ;  /* 0x0000000e000e7308 */ /* 0x000ea20000002400 */
[----:B0-----:R-:W-:-:S04]  /*06f0*/  FADD.FTZ R11, R11, 1 ;  /* 0x3f8000000b0b7421 */ /* 0x001fc80000010000 */
[----:B------:R-:W-:-:S03]  /*0700*/  FMUL.FTZ R11, R11, 0.5 ;  /* 0x3f0000000b0b7820 */ /* 0x000fc60000410000 */
[----:B------:R-:W0:Y:S01]  /*0710*/  MUFU.TANH R13, R13 ;  /* 0x0000000d000d7308 */ /* 0x000e220000002400 */
[----:B-1----:R-:W-:-:S04]  /*0720*/  FADD.FTZ R10, R9, 1 ;  /* 0x3f800000090a7421 */ /* 0x002fc80000010000 */
[----:B------:R-:W-:Y:S01]  /*0730*/  FMUL.FTZ R10, R10, 0.5 ;  /* 0x3f0000000a0a7820 */ /* 0x000fe20000410000 */
[----:B--2---:R-:W-:-:S04]  /*0740*/  FADD.FTZ R12, R14, 1 ;  /* 0x3f8000000e0c7421 */ /* 0x004fc80000010000 */
[----:B------:R-:W-:Y:S01]  /*0750*/  F2FP.F16.F32.PACK_AB R10, R10, R11 ;  /* 0x0000000b0a0a723e */ /* 0x000fe200000000ff */
[----:B------:R-:W-:-:S04]  /*0760*/  FMUL.FTZ R12, R12, 0.5 ;  /* 0x3f0000000c0c7820 */ /* 0x000fc80000410000 */
[----:B------:R-:W-:Y:S02]  /*0770*/  HMUL2 R9, R8, R10 ;  /* 0x0000000a08097232 */ /* 0x000fe40000000000 */
[----:B0-----:R-:W-:-:S03]  /*0780*/  FADD.FTZ R15, R13, 1 ;  /* 0x3f8000000d0f7421 */ /* 0x001fc60000010000 */
[----:B------:R0:W-:Y:S01]  /*0790*/  STG.E desc[UR6][R6.64], R9 ;  /* 0x0000000906007986 */ /* 0x0001e2000c101906 */
[----:B------:R-:W-:-:S05]  /*07a0*/  FMUL.FTZ R15, R15, 0.5 ;  /* 0x3f0000000f0f7820 */ /* 0x000fca0000410000 */
[----:B------:R-:W-:-:S05]  /*07b0*/  F2FP.F16.F32.PACK_AB R12, R15, R12 ;  /* 0x0000000c0f0c723e */ /* 0x000fca00000000ff */
[----:B------:R-:W-:-:S05]  /*07c0*/  HFMA2 R11, R2, R12, -RZ ;  /* 0x0000000c020b7231 */ /* 0x000fca00001000ff */
[----:B------:R0:W-:Y:S01]  /*07d0*/  STG.E desc[UR6][R6.64+0x4], R11 ;  /* 0x0000040b06007986 */ /* 0x0001e2000c101906 */
[----:B------:R-:W-:Y:S05]  /*07e0*/  @!P0 BRA `(.L_x_3) ;  /* 0xfffffffc00508947 */ /* 0x000fea000383ffff */
[----:B------:R-:W-:Y:S05]  /*07f0*/  EXIT ;  /* 0x000000000000794d */ /* 0x000fea0003800000 */
.L_x_2:
[----:B------:R-:W0:Y:S02]  /*0800*/  LDCU.64 UR4, c[0x0][0x388] ;  /* 0x00007100ff0477ac */ /* 0x000e240008000a00 */
[----:B0-----:R-:W-:-:S04]  /*0810*/  UISETP.NE.U32.AND UP0, UPT, UR4, URZ, UPT ;  /* 0x000000ff0400728c */ /* 0x001fc8000bf05070 */
[----:B------:R-:W-:-:S09]  /*0820*/  UISETP.NE.AND.EX UP0, UPT, UR5, URZ, UPT, UP0 ;  /* 0x000000ff0500728c */ /* 0x000fd2000bf05300 */
[----:B------:R-:W-:Y:S05]  /*0830*/  BRA.U !UP0, `(.L_x_5) ;  /* 0x0000000908147547 */ /* 0x000fea000b800000 */
[----:B------:R-:W0:Y:S01]  /*0840*/  LDCU.64 UR4, c[0x0][0x3a8] ;  /* 0x00007500ff0477ac */ /* 0x000e220008000a00 */
[----:B------:R-:W1:Y:S01]  /*0850*/  LDC R2, c[0x0][0x3b0] ;  /* 0x0000ec00ff027b82 */ /* 0x000e620000000800 */
[----:B------:R-:W2:Y:S07]  /*0860*/  LDCU UR8, c[0x0][0x3a0] ;  /* 0x00007400ff0877ac */ /* 0x000eae0008000800 */
[----:B------:R-:W3:Y:S08]  /*0870*/  LDC.64 R6, c[0x0][0x390] ;  /* 0x0000e400ff067b82 */ /* 0x000ef00000000a00 */
[----:B------:R-:W4:Y:S01]  /*0880*/  LDC.64 R8, c[0x0][0x398] ;  /* 0x0000e600ff087b82 */ /* 0x000f220000000a00 */
[----:B0-----:R-:W-:-:S04]  /*0890*/  UISETP.NE.U32.AND UP0, UPT, UR4, URZ, UPT ;  /* 0x000000ff0400728c */ /* 0x001fc8000bf05070 */
[----:B------:R-:W-:Y:S01]  /*08a0*/  UISETP.NE.AND.EX UP0, UPT, UR5, URZ, UPT, UP0 ;  /* 0x000000ff0500728c */ /* 0x000fe2000bf05300 */
[----:B------:R-:W0:Y:S02]  /*08b0*/  LDCU.64 UR4, c[0x0][0x3a8] ;  /* 0x00007500ff0477ac */ /* 0x000e240008000a00 */
[----:B------:R-:W0:Y:S03]  /*08c0*/  LDC.64 R10, c[0x0][0x380] ;  /* 0x0000e000ff0a7b82 */ /* 0x000e260000000a00 */
[----:B------:R-:W-:-:S05]  /*08d0*/  PLOP3.LUT P1, PT, PT, PT, UP0, 0x80, 0x8 ;  /* 0x000000000008781c */ /* 0x000fca0003f2f008 */
[----:B--2---:R-:W0:Y:S08]  /*08e0*/  LDC.64 R4, c[0x0][0x388] ;  /* 0x0000e200ff047b82 */ /* 0x004e300000000a00 */
.L_x_6:
[----:B--2---:R-:W2:Y:S01]  /*08f0*/  @P1 LDC.64 R14, c[0x0][0x3a8] ;  /* 0x0000ea00ff0e1b82 */ /* 0x004ea20000000a00 */
[----:B------:R-:W-:-:S05]  /*0900*/  IMAD.HI R12, R3, 0x66666667, RZ ;  /* 0x66666667030c7827 */ /* 0x000fca00078e02ff */
[----:B------:R-:W-:-:S04]  /*0910*/  SHF.R.U32.HI R13, RZ, 0x1f, R12 ;  /* 0x0000001fff0d7819 */ /* 0x000fc8000001160c */
[----:B------:R-:W-:Y:S02]  /*0920*/  LEA.HI.SX32 R12, R12, R13, 0x12 ;  /* 0x0000000d0c0c7211 */ /* 0x000fe400078f92ff */
[----:B------:R-:W-:-:S03]  /*0930*/  MOV R13, RZ ;  /* 0x000000ff000d7202 */ /* 0x000fc60000000f00 */
[----:B--2---:R-:W-:-:S05]  /*0940*/  @P1 IMAD.WIDE R14, R12, 0x4, R14 ;  /* 0x000000040c0e1825 */ /* 0x004fca00078e020e */
[----:B------:R-:W2:Y:S01]  /*0950*/  @P1 LDG.E R13, desc[UR6][R14.64] ;  /* 0x000000060e0d1981 */ /* 0x000ea2000c1e1900 */
[----:B-1----:R-:W-:Y:S01]  /*0960*/  IABS R16, R2 ;  /* 0x0000000200107213 */ /* 0x002fe20000000000 */
[----:B------:R-:W-:-:S03]  /*0970*/  HFMA2 R18, -RZ, RZ, 0, 0 ;  /* 0x00000000ff127431 */ /* 0x000fc600000001ff */
[----:B------:R-:W1:Y:S08]  /*0980*/  I2F.RP R17, R16 ;  /* 0x0000001000117306 */ /* 0x000e700000209400 */
[----:B-1----:R-:W1:Y:S02]  /*0990*/  MUFU.RCP R17, R17 ;  /* 0x0000001100117308 */ /* 0x002e640000001000 */
[----:B-1----:R-:W-:-:S06]  /*09a0*/  IADD3 R19, PT, PT, R17, 0xffffffe, RZ ;  /* 0x0ffffffe11137810 */ /* 0x002fcc0007ffe0ff */
[----:B------:R-:W1:Y:S02]  /*09b0*/  F2I.FTZ.U32.TRUNC.NTZ R19, R19 ;  /* 0x0000001300137305 */ /* 0x000e64000021f000 */
[----:B-1----:R-:W-:-:S05]  /*09c0*/  IADD3 R21, PT, PT, RZ, -R19, RZ ;  /* 0x80000013ff157210 */ /* 0x002fca0007ffe0ff */
[----:B------:R-:W-:-:S04]  /*09d0*/  IMAD R21, R21, R16, RZ ;  /* 0x0000001015157224 */ /* 0x000fc800078e02ff */
[----:B------:R-:W-:Y:S01]  /*09e0*/  IMAD.HI.U32 R18, R19, R21, R18 ;  /* 0x0000001513127227 */ /* 0x000fe200078e0012 */
[----:B--2---:R-:W-:-:S04]  /*09f0*/  IADD3 R13, PT, PT, R12, R13, RZ ;  /* 0x0000000d0c0d7210 */ /* 0x004fc80007ffe0ff */
[----:B------:R-:W-:Y:S02]  /*0a00*/  IABS R15, R13 ;  /* 0x0000000d000f7213 */ /* 0x000fe40000000000 */
[----:B------:R-:W-:-:S03]  /*0a10*/  LOP3.LUT R13, R13, R2, RZ, 0x3c, !PT ;  /* 0x000000020d0d7212 */ /* 0x000fc600078e3cff */
[----:B------:R-:W-:Y:S01]  /*0a20*/  IMAD.HI.U32 R14, R18, R15, RZ ;  /* 0x0000000f120e7227 */ /* 0x000fe200078e00ff */
[----:B------:R-:W-:-:S04]  /*0a30*/  ISETP.GE.AND P2, PT, R13, RZ, PT ;  /* 0x000000ff0d00720c */ /* 0x000fc80003f46270 */
[----:B------:R-:W-:-:S05]  /*0a40*/  IADD3 R17, PT, PT, -R14, RZ, RZ ;  /* 0x000000ff0e117210 */ /* 0x000fca0007ffe1ff */
[----:B------:R-:W-:Y:S01]  /*0a50*/  IMAD R15, R16, R17, R15 ;  /* 0x00000011100f7224 */ /* 0x000fe200078e020f */
[----:B------:R-:W-:-:S04]  /*0a60*/  LOP3.LUT R17, RZ, R2, RZ, 0x33, !PT ;  /* 0x00000002ff117212 */ /* 0x000fc800078e33ff */
[----:B------:R-:W-:-:S13]  /*0a70*/  ISETP.GT.U32.AND P1, PT, R16, R15, PT ;  /* 0x0000000f1000720c */ /* 0x000fda0003f24070 */
[-C--:B------:R-:W-:Y:S02]  /*0a80*/  @!P1 IADD3 R15, PT, PT, R15, -R16.reuse, RZ ;  /* 0x800000100f0f9210 */ /* 0x080fe40007ffe0ff */
[----:B------:R-:W-:Y:S02]  /*0a90*/  @!P1 IADD3 R14, PT, PT, R14, 0x1, RZ ;  /* 0x000000010e0e9810 */ /* 0x000fe40007ffe0ff */
[----:B------:R-:W-:-:S13]  /*0aa0*/  ISETP.GE.U32.AND P0, PT, R15, R16, PT ;  /* 0x000000100f00720c */ /* 0x000fda0003f06070 */
[----:B------:R-:W-:Y:S02]  /*0ab0*/  @P0 IADD3 R14, PT, PT, R14, 0x1, RZ ;  /* 0x000000010e0e0810 */ /* 0x000fe40007ffe0ff */
[----:B------:R-:W-:Y:S02]  /*0ac0*/  ISETP.NE.AND P0, PT, R2, RZ, PT ;  /* 0x000000ff0200720c */ /* 0x000fe40003f05270 */
[----:B------:R-:W-:-:S04]  /*0ad0*/  @!P2 IADD3 R14, PT, PT, -R14, RZ, RZ ;  /* 0x000000ff0e0ea210 */ /* 0x000fc80007ffe1ff */
[----:B------:R-:W-:-:S05]  /*0ae0*/  SEL R23, R17, R14, !P0 ;  /* 0x0000000e11177207 */ /* 0x000fca0004000000 */
[----:B---3--:R-:W-:-:S06]  /*0af0*/  IMAD.WIDE R22, R23, 0x4, R6 ;  /* 0x0000000417167825 */ /* 0x008fcc00078e0206 */
[----:B------:R-:W2:Y:S01]  /*0b00*/  LDG.E R22, desc[UR6][R22.64] ;  /* 0x0000000616167981 */ /* 0x000ea2000c1e1900 */
[----:B------:R-:W-:Y:S02]  /*0b10*/  IMAD R25, R12, -0xa000, R3 ;  /* 0xffff60000c197824 */ /* 0x000fe400078e0203 */
[----:B0-----:R-:W-:-:S04]  /*0b20*/  IMAD.WIDE R12, R3, 0x4, R10 ;  /* 0x00000004030c7825 */ /* 0x001fc800078e020a */
[----:B------:R-:W-:Y:S01]  /*0b30*/  IMAD.WIDE R14, R25, 0x4, R4 ;  /* 0x00000004190e7825 */ /* 0x000fe200078e0204 */
[----:B------:R-:W3:Y:S05]  /*0b40*/  LDG.E R20, desc[UR6][R12.64] ;  /* 0x000000060c147981 */ /* 0x000eea000c1e1900 */
[----:B------:R-:W3:Y:S01]  /*0b50*/  LDG.E.CONSTANT R15, desc[UR6][R14.64] ;  /* 0x000000060e0f7981 */ /* 0x000ee2000c1e9900 */
[----:B------:R-:W-:-:S04]  /*0b60*/  UISETP.NE.U32.AND UP0, UPT, UR4, URZ, UPT ;  /* 0x000000ff0400728c */ /* 0x000fc8000bf05070 */
[----:B------:R-:W-:-:S06]  /*0b70*/  UISETP.NE.AND.EX UP0, UPT, UR5, URZ, UPT, UP0 ;  /* 0x000000ff0500728c */ /* 0x000fcc000bf05300 */
[----:B------:R-:W-:Y:S01]  /*0b80*/  PLOP3.LUT P1, PT, PT, PT, UP0, 0x80, 0x8 ;  /* 0x000000000008781c */ /* 0x000fe20003f2f008 */
[----:B--2---:R-:W-:-:S04]  /*0b90*/  IMAD R25, R22, 0xa000, R25 ;  /* 0x0000a00016197824 */ /* 0x004fc800078e0219 */
[----:B----4-:R-:W-:-:S05]  /*0ba0*/  IMAD.WIDE R24, R25, 0x4, R8 ;  /* 0x0000000419187825 */ /* 0x010fca00078e0208 */
[----:B------:R0:W2:Y:S01]  /*0bb0*/  LDG.E R19, desc[UR6][R24.64] ;  /* 0x0000000618137981 */ /* 0x0000a2000c1e1900 */
[----:B---3--:R-:W-:-:S04]  /*0bc0*/  HADD2 R20, R20, R15 ;  /* 0x0000000f14147230 */ /* 0x008fc80000000000 */
[C---:B------:R-:W-:Y:S02]  /*0bd0*/  HMUL2 R15, R20.reuse, R20 ;  /* 0x00000014140f7232 */ /* 0x040fe40000000000 */
[----:B------:R-:W-:Y:S02]  /*0be0*/  HADD2.F32 R26, -RZ, R20.H0_H0 ;  /* 0x20000014ff1a7230 */ /* 0x000fe40000004100 */
[----:B------:R-:W-:-:S05]  /*0bf0*/  HFMA2 R15, R20, R15, -RZ ;  /* 0x0000000f140f7231 */ /* 0x000fca00001000ff */
[--C-:B------:R-:W-:Y:S02]  /*0c00*/  HADD2.F32 R21, -RZ, R15.reuse.H0_H0 ;  /* 0x2000000fff157230 */ /* 0x100fe40000004100 */
[----:B------:R-:W-:Y:S02]  /*0c10*/  HADD2.F32 R22, -RZ, R15.H1_H1 ;  /* 0x3000000fff167230 */ /* 0x000fe40000004100 */
[----:B------:R-:W-:Y:S02]  /*0c20*/  HADD2.F32 R15, -RZ, R20.H1_H1 ;  /* 0x30000014ff0f7230 */ /* 0x000fe40000004100 */
[----:B------:R-:W-:-:S03]  /*0c30*/  FFMA.FTZ R21, R21, 0.044714998453855514526, R26 ;  /* 0x3d37271315157823 */ /* 0x000fc6000001001a */
[----:B------:R-:W-:Y:S01]  /*0c40*/  FFMA.FTZ R15, R22, 0.044714998453855514526, R15 ;  /* 0x3d372713160f7823 */ /* 0x000fe2000001000f */
[----:B------:R-:W-:Y:S01]  /*0c50*/  FMUL.FTZ R23, R21, 0.79788458347320556641 ;  /* 0x3f4c422a15177820 */ /* 0x000fe20000410000 */
[----:B------:R-:W-:Y:S02]  /*0c60*/  IADD3 R21, PT, PT, R3, 0x1, RZ ;  /* 0x0000000103157810 */ /* 0x000fe40007ffe0ff */
[----:B0-----:R-:W-:Y:S02]  /*0c70*/  FMUL.FTZ R25, R15, 0.79788458347320556641 ;  /* 0x3f4c422a0f197820 */ /* 0x001fe40000410000 */
[----:B------:R-:W0:Y:S01]  /*0c80*/  @P1 LDC.64 R14, c[0x0][0x3a8] ;  /* 0x0000ea00ff0e1b82 */ /* 0x000e220000000a00 */
[----:B------:R-:W1:Y:S08]  /*0c90*/  MUFU.TANH R23, R23 ;  /* 0x0000001700177308 */ /* 0x000e700000002400 */
[----:B------:R-:W3:Y:S01]  /*0ca0*/  MUFU.TANH R25, R25 ;  /* 0x0000001900197308 */ /* 0x000ee20000002400 */
[----:B-1----:R-:W-:-:S04]  /*0cb0*/  FADD.FTZ R22, R23, 1 ;  /* 0x3f80000017167421 */ /* 0x002fc80000010000 */
[----:B------:R-:W-:Y:S01]  /*0cc0*/  FMUL.FTZ R24, R22, 0.5 ;  /* 0x3f00000016187820 */ /* 0x000fe20000410000 */
[----:B------:R-:W-:-:S04]  /*0cd0*/  IMAD.HI R22, R21, 0x66666667, RZ ;  /* 0x6666666715167827 */ /* 0x000fc800078e02ff */
[----:B---3--:R-:W-:Y:S01]  /*0ce0*/  FADD.FTZ R26, R25, 1 ;  /* 0x3f800000191a7421 */ /* 0x008fe20000010000 */
[----:B------:R-:W-:-:S03]  /*0cf0*/  SHF.R.U32.HI R23, RZ, 0x1f, R22 ;  /* 0x0000001fff177819 */ /* 0x000fc60000011616 */
[----:B------:R-:W-:-:S05]  /*0d00*/  FMUL.FTZ R27, R26, 0.5 ;  /* 0x3f0000001a1b7820 */ /* 0x000fca0000410000 */
[----:B------:R-:W-:-:S05]  /*0d10*/  F2FP.F16.F32.PACK_AB R24, R27, R24 ;  /* 0x000000181b18723e */ /* 0x000fca00000000ff */
[----:B------:R-:W-:Y:S01]  /*0d20*/  HMUL2 R24, R20, R24 ;  /* 0x0000001814187232 */ /* 0x000fe20000000000 */
[----:B------:R-:W-:Y:S02]  /*0d30*/  LEA.HI.SX32 R20, R22, R23, 0x12 ;  /* 0x0000001716147211 */ /* 0x000fe400078f92ff */
[----:B------:R-:W-:-:S03]  /*0d40*/  MOV R23, RZ ;  /* 0x000000ff00177202 */ /* 0x000fc60000000f00 */
[----:B0-----:R-:W-:-:S04]  /*0d50*/  @P1 IMAD.WIDE R14, R20, 0x4, R14 ;  /* 0x00000004140e1825 */ /* 0x001fc800078e020e */
[----:B--2---:R-:W-:-:S05]  /*0d60*/  HFMA2 R19, R24, R19, -RZ ;  /* 0x0000001318137231 */ /* 0x004fca00001000ff */
[----:B------:R0:W-:Y:S04]  /*0d70*/  STG.E desc[UR6][R12.64], R19 ;  /* 0x000000130c007986 */ /* 0x0001e8000c101906 */
[----:B------:R-:W2:Y:S01]  /*0d80*/  @P1 LDG.E R23, desc[UR6][R14.64] ;  /* 0x000000060e171981 */ /* 0x000ea2000c1e1900 */
[----:B------:R-:W-:-:S03]  /*0d90*/  IMAD R21, R20, -0xa000, R21 ;  /* 0xffff600014157824 */ /* 0x000fc600078e0215 */
[----:B------:R-:W3:Y:S01]  /*0da0*/  LDG.E R15, desc[UR6][R12.64+0x4] ;  /* 0x000004060c0f7981 */ /* 0x000ee2000c1e1900 */
[----:B--2---:R-:W-:-:S04]  /*0db0*/  IADD3 R23, PT, PT, R20, R23, RZ ;  /* 0x0000001714177210 */ /* 0x004fc80007ffe0ff */
[----:B------:R-:W-:Y:S02]  /*0dc0*/  IABS R25, R23 ;  /* 0x0000001700197213 */ /* 0x000fe40000000000 */
[----:B------:R-:W-:-:S03]  /*0dd0*/  LOP3.LUT R23, R23, R2, RZ, 0x3c, !PT ;  /* 0x0000000217177212 */ /* 0x000fc600078e3cff */
[----:B------:R-:W-:Y:S01]  /*0de0*/  IMAD.HI.U32 R18, R18, R25, RZ ;  /* 0x0000001912127227 */ /* 0x000fe200078e00ff */
[----:B------:R-:W-:-:S04]  /*0df0*/  ISETP.GE.AND P4, PT, R23, RZ, PT ;  /* 0x000000ff1700720c */ /* 0x000fc80003f86270 */
[----:B------:R-:W-:-:S05]  /*0e00*/  IADD3 R22, PT, PT, -R18, RZ, RZ ;  /* 0x000000ff12167210 */ /* 0x000fca0007ffe1ff */
[----:B------:R-:W-:-:S05]  /*0e10*/  IMAD R25, R16, R22, R25 ;  /* 0x0000001610197224 */ /* 0x000fca00078e0219 */
[----:B------:R-:W-:-:S13]  /*0e20*/  ISETP.GT.U32.AND P3, PT, R16, R25, PT ;  /* 0x000000191000720c */ /* 0x000fda0003f64070 */
[-C--:B------:R-:W-:Y:S02]  /*0e30*/  @!P3 IADD3 R25, PT, PT, R25, -R16.reuse, RZ ;  /* 0x800000101919b210 */ /* 0x080fe40007ffe0ff */
[----:B------:R-:W-:Y:S02]  /*0e40*/  @!P3 IADD3 R18, PT, PT, R18, 0x1, RZ ;  /* 0x000000011212b810 */ /* 0x000fe40007ffe0ff */
[----:B------:R-:W-:-:S13]  /*0e50*/  ISETP.GE.U32.AND P2, PT, R25, R16, PT ;  /* 0x000000101900720c */ /* 0x000fda0003f46070 */
[----:B------:R-:W-:-:S04]  /*0e60*/  @P2 IADD3 R18, PT, PT, R18, 0x1, RZ ;  /* 0x0000000112122810 */ /* 0x000fc80007ffe0ff */
[----:B------:R-:W-:-:S04]  /*0e70*/  @!P4 IADD3 R18, PT, PT, -R18, RZ, RZ ;  /* 0x000000ff1212c210 */ /* 0x000fc80007ffe1ff */
[----:B0-----:R-:W-:-:S05]  /*0e80*/  SEL R19, R17, R18, !P0 ;  /* 0x0000001211137207 */ /* 0x001fca0004000000 */
[----:B------:R-:W-:-:S06]  /*0e90*/  IMAD.WIDE R18, R19, 0x4, R6 ;  /* 0x0000000413127825 */ /* 0x000fcc00078e0206 */
[----:B------:R-:W2:Y:S01]  /*0ea0*/  LDG.E R18, desc[UR6][R18.64] ;  /* 0x0000000612127981 */ /* 0x000ea2000c1e1900 */
[----:B------:R-:W-:-:S06]  /*0eb0*/  IMAD.WIDE R16, R21, 0x4, R4 ;  /* 0x0000000415107825 */ /* 0x000fcc00078e0204 */
[----:B------:R-:W3:Y:S01]  /*0ec0*/  LDG.E.CONSTANT R16, desc[UR6][R16.64] ;  /* 0x0000000610107981 */ /* 0x000ee2000c1e9900 */
[----:B--2---:R-:W-:-:S04]  /*0ed0*/  IMAD R21, R18, 0xa000, R21 ;  /* 0x0000a00012157824 */ /* 0x004fc800078e0215 */
[----:B------:R-:W-:-:S05]  /*0ee0*/  IMAD.WIDE R20, R21, 0x4, R8 ;  /* 0x0000000415147825 */ /* 0x000fca00078e0208 */
[----:B------:R-:W2:Y:S01]  /*0ef0*/  LDG.E R14, desc[UR6][R20.64] ;  /* 0x00000006140e7981 */ /* 0x000ea2000c1e1900 */
[----:B---3--:R-:W-:-:S04]  /*0f00*/  HADD2 R15, R15, R16 ;  /* 0x000000100f0f7230 */ /* 0x008fc80000000000 */
[----:B------:R-:W-:-:S04]  /*0f10*/  HMUL2 R17, R15, R15 ;  /* 0x0000000f0f117232 */ /* 0x000fc80000000000 */
[----:B------:R-:W-:Y:S02]  /*0f20*/  HFMA2 R17, R15, R17, -RZ ;  /* 0x000000110f117231 */ /* 0x000fe400001000ff */
[--C-:B------:R-:W-:Y:S02]  /*0f30*/  HADD2.F32 R23, -RZ, R15.reuse.H0_H0 ;  /* 0x2000000fff177230 */ /* 0x100fe40000004100 */
[----:B------:R-:W-:Y:S02]  /*0f40*/  HADD2.F32 R16, -RZ, R15.H1_H1 ;  /* 0x3000000fff107230 */ /* 0x000fe40000004100 */
[--C-:B------:R-:W-:Y:S02]  /*0f50*/  HADD2.F32 R18, -RZ, R17.reuse.H0_H0 ;  /* 0x20000011ff127230 */ /* 0x100fe40000004100 */
[----:B------:R-:W-:-:S03]  /*0f60*/  HADD2.F32 R19, -RZ, R17.H1_H1 ;  /* 0x30000011ff137230 */ /* 0x000fc60000004100 */
[----:B------:R-:W-:Y:S02]  /*0f70*/  FFMA.FTZ R18, R18, 0.044714998453855514526, R23 ;  /* 0x3d37271312127823 */ /* 0x000fe40000010017 */
[----:B------:R-:W-:Y:S02]  /*0f80*/  FFMA.FTZ R16, R19, 0.044714998453855514526, R16 ;  /* 0x3d37271313107823 */ /* 0x000fe40000010010 */
[----:B------:R-:W-:Y:S02]  /*0f90*/  FMUL.FTZ R18, R18, 0.79788458347320556641 ;  /* 0x3f4c422a12127820 */ /* 0x000fe40000410000 */
[----:B------:R-:W-:-:S04]  /*0fa0*/  FMUL.FTZ R17, R16, 0.79788458347320556641 ;  /* 0x3f4c422a10117820 */ /* 0x000fc80000410000 */
[----:B------:R-:W0:Y:S08]  /*0fb0*/  MUFU.TANH R18, R18 ;  /* 0x0000001200127308 */ /* 0x000e300000002400 */
[----:B------:R-:W1:Y:S01]  /*0fc0*/  MUFU.TANH R17, R17 ;  /* 0x0000001100117308 */ /* 0x000e620000002400 */
[----:B0-----:R-:W-:-:S04]  /*0fd0*/  FADD.FTZ R16, R18, 1 ;  /* 0x3f80000012107421 */ /* 0x001fc80000010000 */
[----:B------:R-:W-:Y:S01]  /*0fe0*/  FMUL.FTZ R16, R16, 0.5 ;  /* 0x3f00000010107820 */ /* 0x000fe20000410000 */
[----:B-1----:R-:W-:-:S04]  /*0ff0*/  FADD.FTZ R19, R17, 1 ;  /* 0x3f80000011137421 */ /* 0x002fc80000010000 */
[----:B------:R-:W-:-:S05]  /*1000*/  FMUL.FTZ R19, R19, 0.5 ;  /* 0x3f00000013137820 */ /* 0x000fca0000410000 */
[----:B------:R-:W-:-:S05]  /*1010*/  F2FP.F16.F32.PACK_AB R16, R19, R16 ;  /* 0x000000101310723e */ /* 0x000fca00000000ff */
[----:B------:R-:W-:Y:S01]  /*1020*/  HMUL2 R15, R15, R16 ;  /* 0x000000100f0f7232 */ /* 0x000fe20000000000 */
[----:B------:R-:W-:-:S04]  /*1030*/  LEA R3, R0, R3, 0x1 ;  /* 0x0000000300037211 */ /* 0x000fc800078e08ff */
[----:B------:R-:W-:Y:S01]  /*1040*/  ISETP.GE.AND P0, PT, R3, UR8, PT ;  /* 0x0000000803007c0c */ /* 0x000fe2000bf06270 */
[----:B--2---:R-:W-:-:S05]  /*1050*/  HFMA2 R15, R15, R14, -RZ ;  /* 0x0000000e0f0f7231 */ /* 0x004fca00001000ff */
[----:B------:R2:W-:Y:S07]  /*1060*/  STG.E desc[UR6][R12.64+0x4], R15 ;  /* 0x0000040f0c007986 */ /* 0x0005ee000c101906 */
[----:B------:R-:W-:Y:S05]  /*1070*/  @!P0 BRA `(.L_x_6) ;  /* 0xfffffff8001c8947 */ /* 0x000fea000383ffff */
[----:B------:R-:W-:Y:S05]  /*1080*/  EXIT ;  /* 0x000000000000794d */ /* 0x000fea0003800000 */
.L_x_5:
[----:B------:R-:W0:Y:S02]  /*1090*/  LDCU.64 UR4, c[0x0][0x3a8] ;  /* 0x00007500ff0477ac */ /* 0x000e240008000a00 */
[----:B0-----:R-:W-:-:S04]  /*10a0*/  UISETP.NE.U32.AND UP0, UPT, UR4, URZ, UPT ;  /* 0x000000ff0400728c */ /* 0x001fc8000bf05070 */
[----:B------:R-:W-:-:S09]  /*10b0*/  UISETP.NE.AND.EX UP0, UPT, UR5, URZ, UPT, UP0 ;  /* 0x000000ff0500728c */ /* 0x000fd2000bf05300 */
[----:B------:R-:W-:Y:S05]  /*10c0*/  BRA.U !UP0, `(.L_x_7) ;  /* 0x0000000508fc7547 */ /* 0x000fea000b800000 */
[----:B------:R-:W0:Y:S01]  /*10d0*/  LDC R2, c[0x0][0x3b0] ;  /* 0x0000ec00ff027b82 */ /* 0x000e220000000800 */
[----:B------:R-:W1:Y:S07]  /*10e0*/  LDCU UR4, c[0x0][0x3a0] ;  /* 0x00007400ff0477ac */ /* 0x000e6e0008000800 */
[----:B------:R-:W2:Y:S08]  /*10f0*/  LDC.64 R10, c[0x0][0x380] ;  /* 0x0000e000ff0a7b82 */ /* 0x000eb00000000a00 */
[----:B------:R-:W3:Y:S01]  /*1100*/  LDC.64 R8, c[0x0][0x390] ;  /* 0x0000e400ff087b82 */ /* 0x000ee20000000a00 */
[----:B0-----:R-:W-:-:S07]  /*1110*/  IABS R16, R2 ;  /* 0x0000000200107213 */ /* 0x001fce0000000000 */
[----:B------:R-:W0:Y:S01]  /*1120*/  LDC.64 R6, c[0x0][0x398] ;  /* 0x0000e600ff067b82 */ /* 0x000e220000000a00 */
[----:B------:R-:W4:Y:S07]  /*1130*/  I2F.RP R12, R16 ;  /* 0x00000010000c7306 */ /* 0x000f2e0000209400 */
[----:B------:R-:W0:Y:S08]  /*1140*/  LDC R2, c[0x0][0x3b0] ;  /* 0x0000ec00ff027b82 */ /* 0x000e300000000800 */
[----:B------:R-:W0:Y:S01]  /*1150*/  LDC.64 R4, c[0x0][0x3a8] ;  /* 0x0000ea00ff047b82 */ /* 0x000e220000000a00 */
[----:B----4-:R-:W4:Y:S02]  /*1160*/  MUFU.RCP R12, R12 ;  /* 0x0000000c000c7308 */ /* 0x010f240000001000 */
[----:B----4-:R-:W-:-:S06]  /*1170*/  IADD3 R18, PT, PT, R12, 0xffffffe, RZ ;  /* 0x0ffffffe0c127810 */ /* 0x010fcc0007ffe0ff */
[----:B------:R4:W5:Y:S02]  /*1180*/  F2I.FTZ.U32.TRUNC.NTZ R19, R18 ;  /* 0x0000001200137305 */ /* 0x000964000021f000 */
[----:B----4-:R-:W-:Y:S02]  /*1190*/  MOV R18, RZ ;  /* 0x000000ff00127202 */ /* 0x010fe40000000f00 */
[----:B-----5:R-:W-:-:S05]  /*11a0*/  IADD3 R13, PT, PT, RZ, -R19, RZ ;  /* 0x80000013ff0d7210 */ /* 0x020fca0007ffe0ff */
[----:B------:R-:W-:-:S04]  /*11b0*/  IMAD R13, R13, R16, RZ ;  /* 0x000000100d0d7224 */ /* 0x000fc800078e02ff */
[----:B0123--:R-:W-:-:S07]  /*11c0*/  IMAD.HI.U32 R18, R19, R13, R18 ;  /* 0x0000000d13127227 */ /* 0x00ffce00078e0012 */
.L_x_8:
[----:B------:R-:W-:-:S05]  /*11d0*/  IMAD.HI R17, R3, 0x66666667, RZ ;  /* 0x6666666703117827 */ /* 0x000fca00078e02ff */
[----:B0-----:R-:W-:-:S04]  /*11e0*/  SHF.R.U32.HI R12, RZ, 0x1f, R17 ;  /* 0x0000001fff0c7819 */ /* 0x001fc80000011611 */
[----:B------:R-:W-:-:S05]  /*11f0*/  LEA.HI.SX32 R17, R17, R12, 0x12 ;  /* 0x0000000c11117211 */ /* 0x000fca00078f92ff */
[----:B------:R-:W-:-:S06]  /*1200*/  IMAD.WIDE R12, R17, 0x4, R4 ;  /* 0x00000004110c7825 */ /* 0x000fcc00078e0204 */
[----:B------:R-:W2:Y:S01]  /*1210*/  LDG.E R12, desc[UR6][R12.64] ;  /* 0x000000060c0c7981 */ /* 0x000ea2000c1e1900 */
[----:B------:R-:W-:Y:S02]  /*1220*/  IABS R15, R2 ;  /* 0x00000002000f7213 */ /* 0x000fe40000000000 */
[----:B------:R-:W-:Y:S02]  /*1230*/  ISETP.NE.AND P3, PT, R2, RZ, PT ;  /* 0x000000ff0200720c */ /* 0x000fe40003f65270 */
        /* <DEDUP_REMOVED lines=9> */
[----:B------:R-:W-:Y:S02]  /*12d0*/  @!P1 IADD3 R21, PT, PT, R21, -R15, RZ ;  /* 0x8000000f15159210 */ /* 0x000fe40007ffe0ff */
[----:B------:R-:W-:Y:S02]  /*12e0*/  @!P1 IADD3 R18, PT, PT, R18, 0x1, RZ ;  /* 0x0000000112129810 */ /* 0x000fe40007ffe0ff */
[----:B------:R-:W-:-:S13]  /*12f0*/  ISETP.GE.U32.AND P0, PT, R21, R16, PT ;  /* 0x000000101500720c */ /* 0x000fda0003f06070 */
[----:B------:R-:W-:-:S04]  /*1300*/  @P0 IADD3 R18, PT, PT, R18, 0x1, RZ ;  /* 0x0000000112120810 */ /* 0x000fc80007ffe0ff */
[----:B------:R-:W-:-:S04]  /*1310*/  @!P2 IADD3 R18, PT, PT, -R18, RZ, RZ ;  /* 0x000000ff1212a210 */ /* 0x000fc80007ffe1ff */
[----:B------:R-:W-:-:S05]  /*1320*/  SEL R21, R14, R18, !P3 ;  /* 0x000000120e157207 */ /* 0x000fca0005800000 */
[----:B------:R-:W-:-:S06]  /*1330*/  IMAD.WIDE R20, R21, 0x4, R8 ;  /* 0x0000000415147825 */ /* 0x000fcc00078e0208 */
[----:B------:R-:W2:Y:S01]  /*1340*/  LDG.E R20, desc[UR6][R20.64] ;  /* 0x0000000614147981 */ /* 0x000ea2000c1e1900 */
[----:B------:R-:W-:-:S05]  /*1350*/  IMAD.WIDE R12, R3, 0x4, R10 ;  /* 0x00000004030c7825 */ /* 0x000fca00078e020a */
[----:B------:R-:W3:Y:S01]  /*1360*/  LDG.E R16, desc[UR6][R12.64] ;  /* 0x000000060c107981 */ /* 0x000ee2000c1e1900 */
[----:B------:R-:W-:-:S04]  /*1370*/  IMAD R17, R17, -0xa000, R3 ;  /* 0xffff600011117824 */ /* 0x000fc800078e0203 */
[----:B--2---:R-:W-:-:S04]  /*1380*/  IMAD R17, R20, 0xa000, R17 ;  /* 0x0000a00014117824 */ /* 0x004fc800078e0211 */
[----:B------:R-:W-:-:S06]  /*1390*/  IMAD.WIDE R18, R17, 0x4, R6 ;  /* 0x0000000411127825 */ /* 0x000fcc00078e0206 */
[----:B------:R0:W2:Y:S01]  /*13a0*/  LDG.E R18, desc[UR6][R18.64] ;  /* 0x0000000612127981 */ /* 0x0000a2000c1e1900 */
[C---:B---3--:R-:W-:Y:S02]  /*13b0*/  HMUL2 R17, R16.reuse, R16 ;  /* 0x0000001010117232 */ /* 0x048fe40000000000 */
[--C-:B------:R-:W-:Y:S02]  /*13c0*/  HADD2.F32 R23, -RZ, R16.reuse.H1_H1 ;  /* 0x30000010ff177230 */ /* 0x100fe40000004100 */
[----:B------:R-:W-:Y:S02]  /*13d0*/  HADD2.F32 R20, -RZ, R16.H0_H0 ;  /* 0x20000010ff147230 */ /* 0x000fe40000004100 */
[----:B------:R-:W-:-:S05]  /*13e0*/  HFMA2 R17, R16, R17, -RZ ;  /* 0x0000001110117231 */ /* 0x000fca00001000ff */
[--C-:B------:R-:W-:Y:S02]  /*13f0*/  HADD2.F32 R22, -RZ, R17.reuse.H1_H1 ;  /* 0x30000011ff167230 */ /* 0x100fe40000004100 */
[----:B------:R-:W-:-:S03]  /*1400*/  HADD2.F32 R17, -RZ, R17.H0_H0 ;  /* 0x20000011ff117230 */ /* 0x000fc60000004100 */
[----:B------:R-:W-:Y:S02]  /*1410*/  FFMA.FTZ R22, R22, 0.044714998453855514526, R23 ;  /* 0x3d37271316167823 */ /* 0x000fe40000010017 */
[----:B------:R-:W-:Y:S02]  /*1420*/  FFMA.FTZ R17, R17, 0.044714998453855514526, R20 ;  /* 0x3d37271311117823 */ /* 0x000fe40000010014 */
[----:B------:R-:W-:Y:S02]  /*1430*/  FMUL.FTZ R22, R22, 0.79788458347320556641 ;  /* 0x3f4c422a16167820 */ /* 0x000fe40000410000 */
[----:B------:R-:W-:Y:S01]  /*1440*/  FMUL.FTZ R20, R17, 0.79788458347320556641 ;  /* 0x3f4c422a11147820 */ /* 0x000fe20000410000 */
[----:B------:R-:W-:-:S03]  /*1450*/  IADD3 R17, PT, PT, R3, 0x1, RZ ;  /* 0x0000000103117810 */ /* 0x000fc60007ffe0ff */
[----:B------:R-:W1:Y:S02]  /*1460*/  MUFU.TANH R22, R22 ;  /* 0x0000001600167308 */ /* 0x000e640000002400 */
[----:B------:R-:W-:-:S05]  /*1470*/  IMAD.HI R23, R17, 0x66666667, RZ ;  /* 0x6666666711177827 */ /* 0x000fca00078e02ff */
[----:B------:R-:W-:Y:S01]  /*1480*/  SHF.R.U32.HI R26, RZ, 0x1f, R23 ;  /* 0x0000001fff1a7819 */ /* 0x000fe20000011617 */
[----:B------:R-:W0:Y:S01]  /*1490*/  MUFU.TANH R20, R20 ;  /* 0x0000001400147308 */ /* 0x000e220000002400 */
[----:B-1----:R-:W-:-:S04]  /*14a0*/  FADD.FTZ R21, R22, 1 ;  /* 0x3f80000016157421 */ /* 0x002fc80000010000 */
[----:B------:R-:W-:Y:S01]  /*14b0*/  FMUL.FTZ R24, R21, 0.5 ;  /* 0x3f00000015187820 */ /* 0x000fe20000410000 */
[----:B0-----:R-:W-:-:S04]  /*14c0*/  FADD.FTZ R19, R20, 1 ;  /* 0x3f80000014137421 */ /* 0x001fc80000010000 */
[----:B------:R-:W-:-:S05]  /*14d0*/  FMUL.FTZ R19, R19, 0.5 ;  /* 0x3f00000013137820 */ /* 0x000fca0000410000 */
[----:B------:R-:W-:Y:S02]  /*14e0*/  F2FP.F16.F32.PACK_AB R24, R24, R19 ;  /* 0x000000131818723e */ /* 0x000fe400000000ff */
[----:B------:R-:W-:-:S03]  /*14f0*/  LEA.HI.SX32 R19, R23, R26, 0x12 ;  /* 0x0000001a17137211 */ /* 0x000fc600078f92ff */
[----:B------:R-:W-:Y:S02]  /*1500*/  HMUL2 R25, R16, R24 ;  /* 0x0000001810197232 */ /* 0x000fe40000000000 */
[----:B------:R-:W-:-:S04]  /*1510*/  IMAD.WIDE R22, R19, 0x4, R4 ;  /* 0x0000000413167825 */ /* 0x000fc800078e0204 */
[----:B--2---:R-:W-:-:S05]  /*1520*/  HFMA2 R25, R25, R18, -RZ ;  /* 0x0000001219197231 */ /* 0x004fca00001000ff */
[----:B------:R0:W-:Y:S04]  /*1530*/  STG.E desc[UR6][R12.64], R25 ;  /* 0x000000190c007986 */ /* 0x0001e8000c101906 */
[----:B------:R-:W2:Y:S01]  /*1540*/  LDG.E R22, desc[UR6][R22.64] ;  /* 0x0000000616167981 */ /* 0x000ea2000c1e1900 */
[----:B------:R-:W1:Y:S01]  /*1550*/  I2F.RP R16, R15 ;  /* 0x0000000f00107306 */ /* 0x000e620000209400 */
[----:B------:R-:W-:-:S07]  /*1560*/  MOV R20, RZ ;  /* 0x000000ff00147202 */ /* 0x000fce0000000f00 */
        /* <DEDUP_REMOVED lines=8> */
[----:B------:R-:W-:Y:S02]  /*15f0*/  LOP3.LUT R27, R27, R2, RZ, 0x3c, !PT ;  /* 0x000000021b1b7212 */ /* 0x000fe400078e3cff */
[----:B------:R-:W-:Y:S02]  /*1600*/  MOV R21, R26 ;  /* 0x0000001a00157202 */ /* 0x000fe40000000f00 */
[----:B------:R-:W-:-:S03]  /*1610*/  ISETP.GE.AND P2, PT, R27, RZ, PT ;  /* 0x000000ff1b00720c */ /* 0x000fc60003f46270 */
[----:B------:R-:W-:-:S05]  /*1620*/  IMAD.HI.U32 R20, R18, R21, RZ ;  /* 0x0000001512147227 */ /* 0x000fca00078e00ff */
[----:B------:R-:W-:-:S05]  /*1630*/  IADD3 R16, PT, PT, -R20, RZ, RZ ;  /* 0x000000ff14107210 */ /* 0x000fca0007ffe1ff */
[----:B------:R-:W-:Y:S01]  /*1640*/  IMAD R21, R15, R16, R21 ;  /* 0x000000100f157224 */ /* 0x000fe200078e0215 */
[----:B------:R-:W-:-:S04]  /*1650*/  MOV R16, R15 ;  /* 0x0000000f00107202 */ /* 0x000fc80000000f00 */
[----:B------:R-:W-:-:S13]  /*1660*/  ISETP.GT.U32.AND P1, PT, R16, R21, PT ;  /* 0x000000151000720c */ /* 0x000fda0003f24070 */
[----:B------:R-:W-:Y:S02]  /*1670*/  @!P1 IADD3 R21, PT, PT, R21, -R15, RZ ;  /* 0x8000000f15159210 */ /* 0x000fe40007ffe0ff */
[----:B------:R-:W-:Y:S02]  /*1680*/  @!P1 IADD3 R20, PT, PT, R20, 0x1, RZ ;  /* 0x0000000114149810 */ /* 0x000fe40007ffe0ff */
[----:B------:R-:W-:-:S13]  /*1690*/  ISETP.GE.U32.AND P0, PT, R21, R16, PT ;  /* 0x000000101500720c */ /* 0x000fda0003f06070 */
[----:B------:R-:W-:-:S04]  /*16a0*/  @P0 IADD3 R20, PT, PT, R20, 0x1, RZ ;  /* 0x0000000114140810 */ /* 0x000fc80007ffe0ff */
[----:B------:R-:W-:-:S04]  /*16b0*/  @!P2 IADD3 R20, PT, PT, -R20, RZ, RZ ;  /* 0x000000ff1414a210 */ /* 0x000fc80007ffe1ff */
[----:B------:R-:W-:Y:S02]  /*16c0*/  SEL R21, R14, R20, !P3 ;  /* 0x000000140e157207 */ /* 0x000fe40005800000 */
[----:B------:R-:W2:Y:S03]  /*16d0*/  LDG.E R14, desc[UR6][R12.64+0x4] ;  /* 0x000004060c0e7981 */ /* 0x000ea6000c1e1900 */
[----:B------:R-:W-:-:S06]  /*16e0*/  IMAD.WIDE R20, R21, 0x4, R8 ;  /* 0x0000000415147825 */ /* 0x000fcc00078e0208 */
[----:B------:R-:W3:Y:S01]  /*16f0*/  LDG.E R20, desc[UR6][R20.64] ;  /* 0x0000000614147981 */ /* 0x000ee2000c1e1900 */
[----:B------:R-:W-:-:S04]  /*1700*/  IMAD R17, R19, -0xa000, R17 ;  /* 0xffff600013117824 */ /* 0x000fc800078e0211 */
[----:B---3--:R-:W-:-:S04]  /*1710*/  IMAD R17, R20, 0xa000, R17 ;  /* 0x0000a00014117824 */ /* 0x008fc800078e0211 */
[----:B------:R-:W-:-:S05]  /*1720*/  IMAD.WIDE R22, R17, 0x4, R6 ;  /* 0x0000000411167825 */ /* 0x000fca00078e0206 */
[----:B------:R1:W3:Y:S01]  /*1730*/  LDG.E R15, desc[UR6][R22.64] ;  /* 0x00000006160f7981 */ /* 0x0002e2000c1e1900 */
[----:B--2---:R-:W-:-:S04]  /*1740*/  HMUL2 R17, R14, R14 ;  /* 0x0000000e0e117232 */ /* 0x004fc80000000000 */
        /* <DEDUP_REMOVED lines=9> */
[----:B------:R-:W2:Y:S08]  /*17e0*/  MUFU.TANH R19, R19 ;  /* 0x0000001300137308 */ /* 0x000eb00000002400 */
[----:B------:R-:W4:Y:S01]  /*17f0*/  MUFU.TANH R20, R20 ;  /* 0x0000001400147308 */ /* 0x000f220000002400 */
[----:B--2---:R-:W-:-:S04]  /*1800*/  FADD.FTZ R17, R19, 1 ;  /* 0x3f80000013117421 */ /* 0x004fc80000010000 */
[----:B------:R-:W-:Y:S01]  /*1810*/  FMUL.FTZ R17, R17, 0.5 ;  /* 0x3f00000011117820 */ /* 0x000fe20000410000 */
[----:B----4-:R-:W-:-:S04]  /*1820*/  FADD.FTZ R21, R20, 1 ;  /* 0x3f80000014157421 */ /* 0x010fc80000010000 */
[----:B-1----:R-:W-:-:S05]  /*1830*/  FMUL.FTZ R22, R21, 0.5 ;  /* 0x3f00000015167820 */ /* 0x002fca0000410000 */
[----:B------:R-:W-:-:S05]  /*1840*/  F2FP.F16.F32.PACK_AB R17, R22, R17 ;  /* 0x000000111611723e */ /* 0x000fca00000000ff */
[----:B------:R-:W-:Y:S01]  /*1850*/  HMUL2 R14, R14, R17 ;  /* 0x000000110e0e7232 */ /* 0x000fe20000000000 */
[----:B------:R-:W-:-:S04]  /*1860*/  LEA R3, R0, R3, 0x1 ;  /* 0x0000000300037211 */ /* 0x000fc800078e08ff */
[----:B------:R-:W-:Y:S01]  /*1870*/  ISETP.GE.AND P0, PT, R3, UR4, PT ;  /* 0x0000000403007c0c */ /* 0x000fe2000bf06270 */
[----:B---3--:R-:W-:-:S05]  /*1880*/  HFMA2 R15, R14, R15, -RZ ;  /* 0x0000000f0e0f7231 */ /* 0x008fca00001000ff */
[----:B------:R0:W-:Y:S07]  /*1890*/  STG.E desc[UR6][R12.64+0x4], R15 ;  /* 0x0000040f0c007986 */ /* 0x0001ee000c101906 */
[----:B------:R-:W-:Y:S05]  /*18a0*/  @!P0 BRA `(.L_x_8) ;  /* 0xfffffff800488947 */ /* 0x000fea000383ffff */
[----:B------:R-:W-:Y:S05]  /*18b0*/  EXIT ;  /* 0x000000000000794d */ /* 0x000fea0003800000 */
.L_x_7:
[----:B------:R-:W0:Y:S01]  /*18c0*/  LDC R2, c[0x0][0x3b0] ;  /* 0x0000ec00ff027b82 */ /* 0x000e220000000800 */
[----:B------:R-:W1:Y:S07]  /*18d0*/  LDCU UR4, c[0x0][0x3a0] ;  /* 0x00007400ff0477ac */ /* 0x000e6e0008000800 */
[----:B------:R-:W2:Y:S08]  /*18e0*/  LDC.64 R4, c[0x0][0x380] ;  /* 0x0000e000ff047b82 */ /* 0x000eb00000000a00 */
[----:B------:R-:W3:Y:S01]  /*18f0*/  LDC.64 R6, c[0x0][0x390] ;  /* 0x0000e400ff067b82 */ /* 0x000ee20000000a00 */
[----:B0-----:R-:W-:-:S07]  /*1900*/  IABS R15, R2 ;  /* 0x00000002000f7213 */ /* 0x001fce0000000000 */
[----:B------:R-:W0:Y:S01]  /*1910*/  LDC.64 R8, c[0x0][0x398] ;  /* 0x0000e600ff087b82 */ /* 0x000e220000000a00 */
[----:B------:R-:W4:Y:S07]  /*1920*/  I2F.RP R10, R15 ;  /* 0x0000000f000a7306 */ /* 0x000f2e0000209400 */
[----:B------:R-:W0:Y:S01]  /*1930*/  LDC R2, c[0x0][0x3b0] ;  /* 0x0000ec00ff027b82 */ /* 0x000e220000000800 */
[----:B----4-:R-:W4:Y:S02]  /*1940*/  MUFU.RCP R10, R10 ;  /* 0x0000000a000a7308 */ /* 0x010f240000001000 */
[----:B----4-:R-:W-:-:S06]  /*1950*/  IADD3 R13, PT, PT, R10, 0xffffffe, RZ ;  /* 0x0ffffffe0a0d7810 */ /* 0x010fcc0007ffe0ff */
[----:B------:R-:W4:Y:S02]  /*1960*/  F2I.FTZ.U32.TRUNC.NTZ R13, R13 ;  /* 0x0000000d000d7305 */ /* 0x000f24000021f000 */
[----:B----4-:R-:W-:-:S05]  /*1970*/  IADD3 R12, PT, PT, RZ, -R13, RZ ;  /* 0x8000000dff0c7210 */ /* 0x010fca0007ffe0ff */
[----:B------:R-:W-:Y:S01]  /*1980*/  IMAD R11, R12, R15, RZ ;  /* 0x0000000f0c0b7224 */ /* 0x000fe200078e02ff */
[----:B------:R-:W-:-:S05]  /*1990*/  MOV R12, RZ ;  /* 0x000000ff000c7202 */ /* 0x000fca0000000f00 */
[----:B0123--:R-:W-:-:S07]  /*19a0*/  IMAD.HI.U32 R12, R13, R11, R12 ;  /* 0x0000000b0d0c7227 */ /* 0x00ffce00078e000c */
.L_x_9:
[----:B0-----:R-:W-:Y:S01]  /*19b0*/  IMAD.HI R10, R3, 0x66666667, RZ ;  /* 0x66666667030a7827 */ /* 0x001fe200078e02ff */
[-C--:B------:R-:W-:Y:S02]  /*19c0*/  IABS R14, R2.reuse ;  /* 0x00000002000e7213 */ /* 0x080fe40000000000 */
[----:B------:R-:W-:Y:S02]  /*19d0*/  ISETP.NE.AND P3, PT, R2, RZ, PT ;  /* 0x000000ff0200720c */ /* 0x000fe40003f65270 */
[----:B------:R-:W-:Y:S02]  /*19e0*/  SHF.R.U32.HI R11, RZ, 0x1f, R10 ;  /* 0x0000001fff0b7819 */ /* 0x000fe4000001160a */
[----:B------:R-:W-:Y:S02]  /*19f0*/  LOP3.LUT R13, RZ, R2, RZ, 0x33, !PT ;  /* 0x00000002ff0d7212 */ /* 0x000fe400078e33ff */
[----:B------:R-:W-:-:S04]  /*1a00*/  LEA.HI.SX32 R19, R10, R11, 0x12 ;  /* 0x0000000b0a137211 */ /* 0x000fc800078f92ff */
[----:B------:R-:W-:-:S05]  /*1a10*/  IABS R11, R19 ;  /* 0x00000013000b7213 */ /* 0x000fca0000000000 */
[----:B------:R-:W-:-:S05]  /*1a20*/  IMAD.HI.U32 R12, R12, R11, RZ ;  /* 0x0000000b0c0c7227 */ /* 0x000fca00078e00ff */
[----:B------:R-:W-:-:S05]  /*1a30*/  IADD3 R10, PT, PT, -R12, RZ, RZ ;  /* 0x000000ff0c0a7210 */ /* 0x000fca0007ffe1ff */
[----:B------:R-:W-:-:S05]  /*1a40*/  IMAD R10, R14, R10, R11 ;  /* 0x0000000a0e0a7224 */ /* 0x000fca00078e020b */
[----:B------:R-:W-:-:S13]  /*1a50*/  ISETP.GT.U32.AND P1, PT, R15, R10, PT ;  /* 0x0000000a0f00720c */ /* 0x000fda0003f24070 */
[----:B------:R-:W-:Y:S02]  /*1a60*/  @!P1 IADD3 R10, PT, PT, R10, -R14, RZ ;  /* 0x8000000e0a0a9210 */ /* 0x000fe40007ffe0ff */
[----:B------:R-:W-:Y:S02]  /*1a70*/  @!P1 IADD3 R12, PT, PT, R12, 0x1, RZ ;  /* 0x000000010c0c9810 */ /* 0x000fe40007ffe0ff */
[----:B------:R-:W-:Y:S02]  /*1a80*/  ISETP.GE.U32.AND P0, PT, R10, R15, PT ;  /* 0x0000000f0a00720c */ /* 0x000fe40003f06070 */
[----:B------:R-:W-:-:S04]  /*1a90*/  LOP3.LUT R10, R19, R2, RZ, 0x3c, !PT ;  /* 0x00000002130a7212 */ /* 0x000fc800078e3cff */
[----:B------:R-:W-:-:S07]  /*1aa0*/  ISETP.GE.AND P2, PT, R10, RZ, PT ;  /* 0x000000ff0a00720c */ /* 0x000fce0003f46270 */
[----:B------:R-:W-:-:S06]  /*1ab0*/  @P0 IADD3 R12, PT, PT, R12, 0x1, RZ ;  /* 0x000000010c0c0810 */ /* 0x000fcc0007ffe0ff */
        /* <DEDUP_REMOVED lines=8> */
[----:B------:R-:W-:-:S05]  /*1b40*/  IMAD.WIDE R22, R15, 0x4, R8 ;  /* 0x000000040f167825 */ /* 0x000fca00078e0208 */
[----:B------:R3:W2:Y:S01]  /*1b50*/  LDG.E R19, desc[UR6][R22.64] ;  /* 0x0000000616137981 */ /* 0x0006a2000c1e1900 */
[----:B------:R-:W0:Y:S01]  /*1b60*/  I2F.RP R15, R14 ;  /* 0x0000000e000f7306 */ /* 0x000e220000209400 */
[----:B------:R-:W-:-:S05]  /*1b70*/  IADD3 R16, PT, PT, R3, 0x1, RZ ;  /* 0x0000000103107810 */ /* 0x000fca0007ffe0ff */
[----:B------:R-:W-:-:S04]  /*1b80*/  IMAD.HI R17, R16, 0x66666667, RZ ;  /* 0x6666666710117827 */ /* 0x000fc800078e02ff */
[----:B---3--:R-:W-:Y:S01]  /*1b90*/  HADD2.F32 R22, -RZ, R18.H0_H0 ;  /* 0x20000012ff167230 */ /* 0x008fe20000004100 */
[----:B------:R-:W-:Y:S01]  /*1ba0*/  SHF.R.U32.HI R12, RZ, 0x1f, R17 ;  /* 0x0000001fff0c7819 */ /* 0x000fe20000011611 */
[----:B0-----:R-:W0:Y:S03]  /*1bb0*/  MUFU.RCP R15, R15 ;  /* 0x0000000f000f7308 */ /* 0x001e260000001000 */
[----:B------:R-:W-:Y:S02]  /*1bc0*/  LEA.HI.SX32 R17, R17, R12, 0x12 ;  /* 0x0000000c11117211 */ /* 0x000fe400078f92ff */
[----:B0-----:R-:W-:Y:S01]  /*1bd0*/  IADD3 R20, PT, PT, R15, 0xffffffe, RZ ;  /* 0x0ffffffe0f147810 */ /* 0x001fe20007ffe0ff */
[----:B------:R-:W-:-:S03]  /*1be0*/  HMUL2 R15, R18, R18 ;  /* 0x00000012120f7232 */ /* 0x000fc60000000000 */
[----:B------:R0:W1:Y:S01]  /*1bf0*/  F2I.FTZ.U32.TRUNC.NTZ R21, R20 ;  /* 0x0000001400157305 */ /* 0x000062000021f000 */
[----:B------:R-:W-:Y:S02]  /*1c00*/  HFMA2 R15, R18, R15, -RZ ;  /* 0x0000000f120f7231 */ /* 0x000fe400001000ff */
[----:B0-----:R-:W-:Y:S01]  /*1c10*/  HFMA2 R20, -RZ, RZ, 0, 0 ;  /* 0x00000000ff147431 */ /* 0x001fe200000001ff */
[----:B-1----:R-:W-:-:S05]  /*1c20*/  IADD3 R25, PT, PT, RZ, -R21, RZ ;  /* 0x80000015ff197210 */ /* 0x002fca0007ffe0ff */
[----:B------:R-:W-:Y:S01]  /*1c30*/  IMAD R23, R25, R14, RZ ;  /* 0x0000000e19177224 */ /* 0x000fe200078e02ff */
[----:B------:R-:W-:-:S03]  /*1c40*/  IABS R25, R17 ;  /* 0x0000001100197213 */ /* 0x000fc60000000000 */
[----:B------:R-:W-:-:S04]  /*1c50*/  IMAD.HI.U32 R12, R21, R23, R20 ;  /* 0x00000017150c7227 */ /* 0x000fc800078e0014 */
[----:B------:R-:W-:Y:S02]  /*1c60*/  HADD2.F32 R21, -RZ, R15.H0_H0 ;  /* 0x2000000fff157230 */ /* 0x000fe40000004100 */
[----:B------:R-:W-:-:S04]  /*1c70*/  IMAD.HI.U32 R20, R12, R25, RZ ;  /* 0x000000190c147227 */ /* 0x000fc800078e00ff */
[----:B------:R-:W-:Y:S01]  /*1c80*/  FFMA.FTZ R23, R21, 0.044714998453855514526, R22 ;  /* 0x3d37271315177823 */ /* 0x000fe20000010016 */
[----:B------:R-:W-:Y:S01]  /*1c90*/  HADD2.F32 R21, -RZ, R15.H1_H1 ;  /* 0x3000000fff157230 */ /* 0x000fe20000004100 */
[----:B------:R-:W-:Y:S02]  /*1ca0*/  IADD3 R24, PT, PT, -R20, RZ, RZ ;  /* 0x000000ff14187210 */ /* 0x000fe40007ffe1ff */
[----:B------:R-:W-:Y:S01]  /*1cb0*/  MOV R15, R14 ;  /* 0x0000000e000f7202 */ /* 0x000fe20000000f00 */
[----:B------:R-:W-:Y:S02]  /*1cc0*/  FMUL.FTZ R23, R23, 0.79788458347320556641 ;  /* 0x3f4c422a17177820 */ /* 0x000fe40000410000 */
[----:B------:R-:W-:Y:S02]  /*1cd0*/  IMAD R22, R14, R24, R25 ;  /* 0x000000180e167224 */ /* 0x000fe400078e0219 */
[----:B------:R-:W-:Y:S02]  /*1ce0*/  HADD2.F32 R24, -RZ, R18.H1_H1 ;  /* 0x30000012ff187230 */ /* 0x000fe40000004100 */
[----:B------:R-:W0:Y:S01]  /*1cf0*/  MUFU.TANH R23, R23 ;  /* 0x0000001700177308 */ /* 0x000e220000002400 */
[----:B------:R-:W-:-:S02]  /*1d00*/  ISETP.GT.U32.AND P1, PT, R15, R22, PT ;  /* 0x000000160f00720c */ /* 0x000fc40003f24070 */
[----:B------:R-:W-:-:S04]  /*1d10*/  FFMA.FTZ R21, R21, 0.044714998453855514526, R24 ;  /* 0x3d37271315157823 */ /* 0x000fc80000010018 */
[----:B------:R-:W-:-:S06]  /*1d20*/  FMUL.FTZ R21, R21, 0.79788458347320556641 ;  /* 0x3f4c422a15157820 */ /* 0x000fcc0000410000 */
[----:B------:R-:W1:Y:S01]  /*1d30*/  MUFU.TANH R21, R21 ;  /* 0x0000001500157308 */ /* 0x000e620000002400 */
[----:B------:R-:W-:Y:S02]  /*1d40*/  @!P1 IADD3 R22, PT, PT, R22, -R14, RZ ;  /* 0x8000000e16169210 */ /* 0x000fe40007ffe0ff */
[----:B------:R-:W-:Y:S02]  /*1d50*/  LOP3.LUT R14, R17, R2, RZ, 0x3c, !PT ;  /* 0x00000002110e7212 */ /* 0x000fe400078e3cff */
[----:B------:R-:W-:Y:S02]  /*1d60*/  ISETP.GE.U32.AND P0, PT, R22, R15, PT ;  /* 0x0000000f1600720c */ /* 0x000fe40003f06070 */
[----:B------:R-:W-:Y:S01]  /*1d70*/  ISETP.GE.AND P2, PT, R14, RZ, PT ;  /* 0x000000ff0e00720c */ /* 0x000fe20003f46270 */
[----:B0-----:R-:W-:Y:S01]  /*1d80*/  FADD.FTZ R14, R23, 1 ;  /* 0x3f800000170e7421 */ /* 0x001fe20000010000 */
[----:B------:R-:W-:-:S03]  /*1d90*/  @!P1 IADD3 R20, PT, PT, R20, 0x1, RZ ;  /* 0x0000000114149810 */ /* 0x000fc60007ffe0ff */
[----:B------:R-:W-:Y:S01]  /*1da0*/  FMUL.FTZ R14, R14, 0.5 ;  /* 0x3f0000000e0e7820 */ /* 0x000fe20000410000 */
[----:B-1----:R-:W-:-:S05]  /*1db0*/  FADD.FTZ R22, R21, 1 ;  /* 0x3f80000015167421 */ /* 0x002fca0000010000 */
[----:B------:R-:W-:Y:S01]  /*1dc0*/  @P0 IADD3 R20, PT, PT, R20, 0x1, RZ ;  /* 0x0000000114140810 */ /* 0x000fe20007ffe0ff */
[----:B------:R-:W-:-:S03]  /*1dd0*/  FMUL.FTZ R23, R22, 0.5 ;  /* 0x3f00000016177820 */ /* 0x000fc60000410000 */
[----:B------:R-:W-:Y:S02]  /*1de0*/  @!P2 IADD3 R20, PT, PT, -R20, RZ, RZ ;  /* 0x000000ff1414a210 */ /* 0x000fe40007ffe1ff */
[----:B------:R-:W-:Y:S02]  /*1df0*/  F2FP.F16.F32.PACK_AB R14, R23, R14 ;  /* 0x0000000e170e723e */ /* 0x000fe400000000ff */
[----:B------:R-:W-:-:S03]  /*1e00*/  SEL R13, R13, R20, !P3 ;  /* 0x000000140d0d7207 */ /* 0x000fc60005800000 */
[----:B------:R-:W-:-:S04]  /*1e10*/  HMUL2 R14, R18, R14 ;  /* 0x0000000e120e7232 */ /* 0x000fc80000000000 */
[----:B--2---:R-:W-:Y:S02]  /*1e20*/  HFMA2 R21, R14, R19, -RZ ;  /* 0x000000130e157231 */ /* 0x004fe400001000ff */
[----:B------:R-:W-:Y:S02]  /*1e30*/  IMAD.WIDE R18, R13, 0x4, R6 ;  /* 0x000000040d127825 */ /* 0x000fe400078e0206 */
[----:B------:R-:W2:Y:S04]  /*1e40*/  LDG.E R13, desc[UR6][R10.64+0x4] ;  /* 0x000004060a0d7981 */ /* 0x000ea8000c1e1900 */
[----:B------:R0:W-:Y:S04]  /*1e50*/  STG.E desc[UR6][R10.64], R21 ;  /* 0x000000150a007986 */ /* 0x0001e8000c101906 */
[----:B------:R-:W3:Y:S01]  /*1e60*/  LDG.E R18, desc[UR6][R18.64] ;  /* 0x0000000612127981 */ /* 0x000ee2000c1e1900 */
[----:B------:R-:W-:-:S04]  /*1e70*/  IMAD R17, R17, -0xa000, R16 ;  /* 0xffff600011117824 */ /* 0x000fc800078e0210 */
[----:B---3--:R-:W-:-:S04]  /*1e80*/  IMAD R17, R18, 0xa000, R17 ;  /* 0x0000a00012117824 */ /* 0x008fc800078e0211 */
[----:B------:R-:W-:-:S05]  /*1e90*/  IMAD.WIDE R16, R17, 0x4, R8 ;  /* 0x0000000411107825 */ /* 0x000fca00078e0208 */
[----:B------:R1:W3:Y:S01]  /*1ea0*/  LDG.E R14, desc[UR6][R16.64] ;  /* 0x00000006100e7981 */ /* 0x0002e2000c1e1900 */
[----:B--2---:R-:W-:Y:S02]  /*1eb0*/  HADD2.F32 R23, -RZ, R13.H0_H0 ;  /* 0x2000000dff177230 */ /* 0x004fe40000004100 */
[----:B-1----:R-:W-:-:S04]  /*1ec0*/  HMUL2 R17, R13, R13 ;  /* 0x0000000d0d117232 */ /* 0x002fc80000000000 */
[----:B------:R-:W-:Y:S02]  /*1ed0*/  HFMA2 R17, R13, R17, -RZ ;  /* 0x000000110d117231 */ /* 0x000fe400001000ff */
[----:B------:R-:W-:-:S03]  /*1ee0*/  HADD2.F32 R18, -RZ, R13.H1_H1 ;  /* 0x3000000dff127230 */ /* 0x000fc60000004100 */
[--C-:B------:R-:W-:Y:S02]  /*1ef0*/  HADD2.F32 R20, -RZ, R17.reuse.H0_H0 ;  /* 0x20000011ff147230 */ /* 0x100fe40000004100 */
[----:B0-----:R-:W-:-:S03]  /*1f00*/  HADD2.F32 R21, -RZ, R17.H1_H1 ;  /* 0x30000011ff157230 */ /* 0x001fc60000004100 */
        /* <DEDUP_REMOVED lines=18> */
.L_x_10:
        /* <DEDUP_REMOVED lines=13> */
.L_x_309:


//--------------------- .text._ZN17fastertransformer13addBiasGeluV3I7__half2Li4096ELi1EEEvPT_PKS2_PKiS5_iS7_i --------------------------
	.section	.text._ZN17fastertransformer13addBiasGeluV3I7__half2Li4096ELi1EEEvPT_PKS2_PKiS5_iS7_i,"ax",@progbits
	.align	128
        .global         _ZN17fastertransformer13addBiasGeluV3I7__half2Li4096ELi1EEEvPT_PKS2_PKiS5_iS7_i
        .type           _ZN17fastertransformer13addBiasGeluV3I7__half2Li4096ELi1EEEvPT_PKS2_PKiS5_iS7_i,@function
        .size           _ZN17fastertransformer13addBiasGeluV3I7__half2Li4096ELi1EEEvPT_PKS2_PKiS5_iS7_i,(.L_x_310 - _ZN17fastertransformer13addBiasGeluV3I7__half2Li4096ELi1EEEvPT_PKS2_PKiS5_iS7_i)
        .other          _ZN17fastertransformer13addBiasGeluV3I7__half2Li4096ELi1EEEvPT_PKS2_PKiS5_iS7_i,@"STO_CUDA_ENTRY STV_DEFAULT"
_ZN17fastertransformer13addBiasGeluV3I7__half2Li4096ELi1EEEvPT_PKS2_PKiS5_iS7_i:
.text._ZN17fastertransformer13addBiasGeluV3I7__half2Li4096ELi1EEEvPT_PKS2_PKiS5_iS7_i:
[----:B------:R-:W-:Y:S01]  /*0000*/  LDC R1, c[0x0][0x37c] ;  /* 0x0000df00ff017b82 */ /* 0x000fe20000000800 */
[----:B------:R-:W0:Y:S07]  /*0010*/  S2R R3, SR_TID.X ;  /* 0x0000000000037919 */ /* 0x000e2e0000002100 */
[----:B------:R-:W0:Y:S01]  /*0020*/  S2UR UR4, SR_CTAID.X ;  /* 0x00000000000479c3 */ /* 0x000e220000002500 */
[----:B------:R-:W1:Y:S07]  /*0030*/  LDCU UR5, c[0x0][0x3a0] ;  /* 0x00007400ff0577ac */ /* 0x000e6e0008000800 */
[----:B------:R-:W0:Y:S02]  /*0040*/  LDC R0, c[0x0][0x360] ;  /* 0x0000d800ff007b82 */ /* 0x000e240000000800 */
[----:B0-----:R-:W-:-:S05]  /*0050*/  IMAD R3, R0, UR4, R3 ;  /* 0x0000000400037c24 */ /* 0x001fca000f8e0203 */
        /* <DEDUP_REMOVED lines=16> */
.L_x_13:
[----:B------:R-:W-:Y:S01]  /*0160*/  SHF.R.S32.HI R2, RZ, 0x1f, R3 ;  /* 0x0000001fff027819 */ /* 0x000fe20000011403 */
[----:B012---:R-:W-:-:S03]  /*0170*/  IMAD.WIDE R4, R3, 0x4, R8 ;  /* 0x0000000403047825 */ /* 0x007fc600078e0208 */
[----:B------:R-:W-:-:S04]  /*0180*/  LEA.HI R2, R2, R3, RZ, 0xc ;  /* 0x0000000302027211 */ /* 0x000fc800078f60ff */
[----:B------:R-:W-:-:S04]  /*0190*/  LOP3.LUT R2, R2, 0xfffff000, RZ, 0xc0, !PT ;  /* 0xfffff00002027812 */ /* 0x000fc800078ec0ff */
[----:B------:R-:W-:Y:S02]  /*01a0*/  IADD3 R11, PT, PT, -R2, R3, RZ ;  /* 0x00000003020b7210 */ /* 0x000fe40007ffe1ff */
[----:B------:R-:W2:Y:S03]  /*01b0*/  LDG.E R2, desc[UR6][R4.64] ;  /* 0x0000000604027981 */ /* 0x000ea6000c1e1900 */
[----:B---3--:R-:W-:-:S06]  /*01c0*/  IMAD.WIDE R10, R11, 0x4, R6 ;  /* 0x000000040b0a7825 */ /* 0x008fcc00078e0206 */
[----:B------:R-:W2:Y:S01]  /*01d0*/  LDG.E.CONSTANT R11, desc[UR6][R10.64] ;  /* 0x000000060a0b7981 */ /* 0x000ea2000c1e9900 */
[----:B------:R-:W-:-:S04]  /*01e0*/  IADD3 R3, PT, PT, R0, R3, RZ ;  /* 0x0000000300037210 */ /* 0x000fc80007ffe0ff */
[----:B------:R-:W-:Y:S01]  /*01f0*/  ISETP.GE.AND P0, PT, R3, UR5, PT ;  /* 0x0000000503007c0c */ /* 0x000fe2000bf06270 */
[----:B--2---:R-:W-:-:S04]  /*0200*/  HFMA2 R2, R2, 1, 1, R11 ;  /* 0x3c003c0002027831 */ /* 0x004fc8000000000b */
        /* <DEDUP_REMOVED lines=17> */
[----:B------:R-:W-:-:S05]  /*0320*/  HMUL2 R11, R2, R10 ;  /* 0x0000000a020b7232 */ /* 0x000fca0000000000 */
[----:B------:R0:W-:Y:S01]  /*0330*/  STG.E desc[UR6][R4.64], R11 ;  /* 0x0000000b04007986 */ /* 0x0001e2000c101906 */
[----:B------:R-:W-:Y:S05]  /*0340*/  @!P0 BRA `(.L_x_13) ;  /* 0xfffffffc00848947 */ /* 0x000fea000383ffff */
[----:B------:R-:W-:Y:S05]  /*0350*/  EXIT ;  /* 0x000000000000794d */ /* 0x000fea0003800000 */
.L_x_12:
[----:B01-3--:R-:W-:-:S05]  /*0360*/  IMAD.WIDE R6, R3, 0x4, R4 ;  /* 0x0000000403067825 */ /* 0x00bfca00078e0204 */
[----:B------:R-:W2:Y:S01]  /*0370*/  LDG.E R2, desc[UR6][R6.64] ;  /* 0x0000000606027981 */ /* 0x000ea2000c1e1900 */
[----:B------:R-:W-:-:S04]  /*0380*/  IADD3 R3, PT, PT, R0, R3, RZ ;  /* 0x0000000300037210 */ /* 0x000fc80007ffe0ff */
[----:B------:R-:W-:Y:S01]  /*0390*/  ISETP.GE.AND P0, PT, R3, UR5, PT ;  /* 0x0000000503007c0c */ /* 0x000fe2000bf06270 */
[C---:B--2---:R-:W-:Y:S02]  /*03a0*/  HFMA2 R8, R2.reuse, R2, -RZ ;  /* 0x0000000202087231 */ /* 0x044fe400001000ff */
[--C-:B------:R-:W-:Y:S02]  /*03b0*/  HADD2.F32 R10, -RZ, R2.reuse.H0_H0 ;  /* 0x20000002ff0a7230 */ /* 0x100fe40000004100 */
[----:B------:R-:W-:Y:S02]  /*03c0*/  HADD2.F32 R11, -RZ, R2.H1_H1 ;  /* 0x30000002ff0b7230 */ /* 0x000fe40000004100 */
[----:B------:R-:W-:-:S05]  /*03d0*/  HMUL2 R8, R2, R8 ;  /* 0x0000000802087232 */ /* 0x000fca0000000000 */
        /* <DEDUP_REMOVED lines=13> */
[----:B------:R-:W-:-:S05]  /*04b0*/  HFMA2 R11, R2, R8, -RZ ;  /* 0x00000008020b7231 */ /* 0x000fca00001000ff */
[----:B------:R0:W-:Y:S01]  /*04c0*/  STG.E desc[UR6][R6.64], R11 ;  /* 0x0000000b06007986 */ /* 0x0001e2000c101906 */
[----:B------:R-:W-:Y:S05]  /*04d0*/  @!P0 BRA `(.L_x_12) ;  /* 0xfffffffc00a08947 */ /* 0x000fea000383ffff */
[----:B------:R-:W-:Y:S05]  /*04e0*/  EXIT ;  /* 0x000000000000794d */ /* 0x000fea0003800000 */
.L_x_11:
[----:B------:R-:W0:Y:S02]  /*04f0*/  LDCU.64 UR4, c[0x0][0x388] ;  /* 0x00007100ff0477ac */ /* 0x000e240008000a00 */
[----:B0-----:R-:W-:-:S04]  /*0500*/  UISETP.NE.U32.AND UP0, UPT, UR4, URZ, UPT ;  /* 0x000000ff0400728c */ /* 0x001fc8000bf05070 */
[----:B------:R-:W-:-:S09]  /*0510*/  UISETP.NE.AND.EX UP0, UPT, UR5, URZ, UPT, UP0 ;  /* 0x000000ff0500728c */ /* 0x000fd2000bf05300 */
[----:B------:R-:W-:Y:S05]  /*0520*/  BRA.U UP0, `(.L_x_14) ;  /* 0x0000000900387547 */ /* 0x000fea000b800000 */
[----:B------:R-:W0:Y:S02]  /*0530*/  LDCU.64 UR4, c[0x0][0x3a8] ;  /* 0x00007500ff0477ac */ /* 0x000e240008000a00 */
[----:B0-----:R-:W-:-:S04]  /*0540*/  UISETP.NE.U32.AND UP0, UPT, UR4, URZ, UPT ;  /* 0x000000ff0400728c */ /* 0x001fc8000bf05070 */
[----:B------:R-:W-:-:S09]  /*0550*/  UISETP.NE.AND.EX UP0, UPT, UR5, URZ, UPT, UP0 ;  /* 0x000000ff0500728c */ /* 0x000fd2000bf05300 */
[----:B------:R-:W-:Y:S05]  /*0560*/  BRA.U !UP0, `(.L_x_15) ;  /* 0x00000005081c7547 */ /* 0x000fea000b800000 */
[----:B------:R-:W0:Y:S01]  /*0570*/  LDC R15, c[0x0][0x3b0] ;  /* 0x0000ec00ff0f7b82 */ /* 0x000e220000000800 */
[----:B------:R-:W1:Y:S07]  /*0580*/  LDCU UR4, c[0x0][0x3a0] ;  /* 0x00007400ff0477ac */ /* 0x000e6e0008000800 */
[----:B------:R-:W2:Y:S08]  /*0590*/  LDC R14, c[0x0][0x3b0] ;  /* 0x0000ec00ff0e7b82 */ /* 0x000eb00000000800 */
[----:B------:R-:W3:Y:S01]  /*05a0*/  LDC.64 R4, c[0x0][0x390] ;  /* 0x0000e400ff047b82 */ /* 0x000ee20000000a00 */
[----:B0-----:R-:W-:-:S07]  /*05b0*/  IABS R2, R15 ;  /* 0x0000000f00027213 */ /* 0x001fce0000000000 */
[----:B------:R-:W0:Y:S01]  /*05c0*/  LDC.64 R6, c[0x0][0x398] ;  /* 0x0000e600ff067b82 */ /* 0x000e220000000a00 */
[----:B------:R-:W-:Y:S01]  /*05d0*/  ISETP.NE.AND P0, PT, R15, RZ, PT ;  /* 0x000000ff0f00720c */ /* 0x000fe20003f05270 */
[----:B------:R-:W4:Y:S01]  /*05e0*/  I2F.RP R12, R2 ;  /* 0x00000002000c7306 */ /* 0x000f220000209400 */
[----:B------:R-:W-:-:S05]  /*05f0*/  LOP3.LUT R15, RZ, R15, RZ, 0x33, !PT ;  /* 0x0000000fff0f7212 */ /* 0x000fca00078e33ff */
[----:B------:R-:W0:Y:S08]  /*0600*/  LDC.64 R8, c[0x0][0x380] ;  /* 0x0000e000ff087b82 */ /* 0x000e300000000a00 */
        /* <DEDUP_REMOVED lines=8> */
.L_x_16:
[----:B------:R-:W-:-:S04]  /*0690*/  SHF.R.S32.HI R18, RZ, 0x1f, R3 ;  /* 0x0000001fff127819 */ /* 0x000fc80000011403 */
[----:B------:R-:W-:-:S04]  /*06a0*/  LEA.HI R18, R18, R3, RZ, 0xc ;  /* 0x0000000312127211 */ /* 0x000fc800078f60ff */
[----:B0-----:R-:W-:-:S05]  /*06b0*/  SHF.R.S32.HI R17, RZ, 0xc, R18 ;  /* 0x0000000cff117819 */ /* 0x001fca0000011412 */
[----:B------:R-:W-:-:S06]  /*06c0*/  IMAD.WIDE R12, R17, 0x4, R10 ;  /* 0x00000004110c7825 */ /* 0x000fcc00078e020a */
[----:B------:R-:W2:Y:S01]  /*06d0*/  LDG.E R12, desc[UR6][R12.64] ;  /* 0x000000060c0c7981 */ /* 0x000ea2000c1e1900 */
[----:B------:R-:W-:Y:S02]  /*06e0*/  IABS R22, R14 ;  /* 0x0000000e00167213 */ /* 0x000fe40000000000 */
        /* <DEDUP_REMOVED lines=18> */
[----:B------:R-:W-:-:S04]  /*0810*/  LOP3.LUT R18, R18, 0xfffff000, RZ, 0xc0, !PT ;  /* 0xfffff00012127812 */ /* 0x000fc800078ec0ff */
[----:B------:R-:W-:-:S04]  /*0820*/  IADD3 R19, PT, PT, -R18, R3, RZ ;  /* 0x0000000312137210 */ /* 0x000fc80007ffe1ff */
[----:B--2---:R-:W-:-:S05]  /*0830*/  LEA R19, R20, R19, 0xc ;  /* 0x0000001314137211 */ /* 0x004fca00078e60ff */
[----:B------:R-:W-:-:S06]  /*0840*/  IMAD.WIDE R18, R19, 0x4, R6 ;  /* 0x0000000413127825 */ /* 0x000fcc00078e0206 */
[----:B------:R0:W2:Y:S01]  /*0850*/  LDG.E R18, desc[UR6][R18.64] ;  /* 0x0000000612127981 */ /* 0x0000a2000c1e1900 */
[----:B---3--:R-:W-:Y:S01]  /*0860*/  HADD2.F32 R22, -RZ, R17.H1_H1 ;  /* 0x30000011ff167230 */ /* 0x008fe20000004100 */
[----:B------:R-:W-:-:S04]  /*0870*/  IADD3 R3, PT, PT, R0, R3, RZ ;  /* 0x0000000300037210 */ /* 0x000fc80007ffe0ff */
[----:B------:R-:W-:Y:S01]  /*0880*/  ISETP.GE.AND P1, PT, R3, UR4, PT ;  /* 0x0000000403007c0c */ /* 0x000fe2000bf26270 */
[----:B0-----:R-:W-:-:S04]  /*0890*/  HMUL2 R19, R17, R17 ;  /* 0x0000001111137232 */ /* 0x001fc80000000000 */
[----:B------:R-:W-:-:S05]  /*08a0*/  HFMA2 R19, R17, R19, -RZ ;  /* 0x0000001311137231 */ /* 0x000fca00001000ff */
[--C-:B------:R-:W-:Y:S02]  /*08b0*/  HADD2.F32 R21, -RZ, R19.reuse.H1_H1 ;  /* 0x30000013ff157230 */ /* 0x100fe40000004100 */
[----:B------:R-:W-:-:S03]  /*08c0*/  HADD2.F32 R20, -RZ, R19.H0_H0 ;  /* 0x20000013ff147230 */ /* 0x000fc60000004100 */
[----:B------:R-:W-:Y:S01]  /*08d0*/  FFMA.FTZ R22, R21, 0.044714998453855514526, R22 ;  /* 0x3d37271315167823 */ /* 0x000fe20000010016 */
[----:B------:R-:W-:-:S03]  /*08e0*/  HADD2.F32 R21, -RZ, R17.H0_H0 ;  /* 0x20000011ff157230 */ /* 0x000fc60000004100 */
[----:B------:R-:W-:Y:S02]  /*08f0*/  FMUL.FTZ R22, R22, 0.79788458347320556641 ;  /* 0x3f4c422a16167820 */ /* 0x000fe40000410000 */
[----:B------:R-:W-:-:S04]  /*0900*/  FFMA.FTZ R20, R20, 0.044714998453855514526, R21 ;  /* 0x3d37271314147823 */ /* 0x000fc80000010015 */
[----:B------:R-:W-:Y:S01]  /*0910*/  FMUL.FTZ R20, R20, 0.79788458347320556641 ;  /* 0x3f4c422a14147820 */ /* 0x000fe20000410000 */
[----:B------:R-:W0:Y:S08]  /*0920*/  MUFU.TANH R22, R22 ;  /* 0x0000001600167308 */ /* 0x000e300000002400 */
[----:B------:R-:W1:Y:S01]  /*0930*/  MUFU.TANH R20, R20 ;  /* 0x0000001400147308 */ /* 0x000e620000002400 */
[----:B0-----:R-:W-:-:S04]  /*0940*/  FADD.FTZ R21, R22, 1 ;  /* 0x3f80000016157421 */ /* 0x001fc80000010000 */
[----:B------:R-:W-:Y:S01]  /*0950*/  FMUL.FTZ R24, R21, 0.5 ;  /* 0x3f00000015187820 */ /* 0x000fe20000410000 */
[----:B-1----:R-:W-:-:S04]  /*0960*/  FADD.FTZ R19, R20, 1 ;  /* 0x3f80000014137421 */ /* 0x002fc80000010000 */
[----:B------:R-:W-:-:S05]  /*0970*/  FMUL.FTZ R19, R19, 0.5 ;  /* 0x3f00000013137820 */ /* 0x000fca0000410000 */
[----:B------:R-:W-:-:S05]  /*0980*/  F2FP.F16.F32.PACK_AB R19, R24, R19 ;  /* 0x000000131813723e */ /* 0x000fca00000000ff */
[----:B------:R-:W-:-:S04]  /*0990*/  HMUL2 R17, R17, R19 ;  /* 0x0000001311117232 */ /* 0x000fc80000000000 */
[----:B--2---:R-:W-:-:S05]  /*09a0*/  HFMA2 R17, R17, R18, -RZ ;  /* 0x0000001211117231 */ /* 0x004fca00001000ff */
[----:B------:R0:W-:Y:S01]  /*09b0*/  STG.E desc[UR6][R12.64], R17 ;  /* 0x000000110c007986 */ /* 0x0001e2000c101906 */
[----:B------:R-:W-:Y:S05]  /*09c0*/  @!P1 BRA `(.L_x_16) ;  /* 0xfffffffc00309947 */ /* 0x000fea000383ffff */
[----:B------:R-:W-:Y:S05]  /*09d0*/  EXIT ;  /* 0x000000000000794d */ /* 0x000fea0003800000 */
.L_x_15:
        /* <DEDUP_REMOVED lines=9> */
[----:B------:R-:W0:Y:S02]  /*0a70*/  LDC.64 R8, c[0x0][0x380] ;  /* 0x0000e000ff087b82 */ /* 0x000e240000000a00 */
[----:B----4-:R-:W4:Y:S02]  /*0a80*/  MUFU.RCP R10, R10 ;  /* 0x0000000a000a7308 */ /* 0x010f240000001000 */
[----:B----4-:R-:W-:-:S06]  /*0a90*/  IADD3 R14, PT, PT, R10, 0xffffffe, RZ ;  /* 0x0ffffffe0a0e7810 */ /* 0x010fcc0007ffe0ff */
[----:B------:R4:W5:Y:S02]  /*0aa0*/  F2I.FTZ.U32.TRUNC.NTZ R15, R14 ;  /* 0x0000000e000f7305 */ /* 0x000964000021f000 */
[----:B----4-:R-:W-:Y:S02]  /*0ab0*/  MOV R14, RZ ;  /* 0x000000ff000e7202 */ /* 0x010fe40000000f00 */
[----:B-----5:R-:W-:-:S05]  /*0ac0*/  IADD3 R11, PT, PT, RZ, -R15, RZ ;  /* 0x8000000fff0b7210 */ /* 0x020fca0007ffe0ff */
[----:B------:R-:W-:-:S04]  /*0ad0*/  IMAD R11, R11, R2, RZ ;  /* 0x000000020b0b7224 */ /* 0x000fc800078e02ff */
[----:B0123--:R-:W-:-:S07]  /*0ae0*/  IMAD.HI.U32 R14, R15, R11, R14 ;  /* 0x0000000b0f0e7227 */ /* 0x00ffce00078e000e */
.L_x_17:
[----:B------:R-:W-:Y:S02]  /*0af0*/  SHF.R.S32.HI R16, RZ, 0x1f, R3 ;  /* 0x0000001fff107819 */ /* 0x000fe40000011403 */
[----:B------:R-:W-:Y:S02]  /*0b00*/  IABS R20, R12 ;  /* 0x0000000c00147213 */ /* 0x000fe40000000000 */
[----:B------:R-:W-:-:S04]  /*0b10*/  LEA.HI R16, R16, R3, RZ, 0xc ;  /* 0x0000000310107211 */ /* 0x000fc800078f60ff */
[----:B0-----:R-:W-:-:S04]  /*0b20*/  SHF.R.S32.HI R11, RZ, 0xc, R16 ;  /* 0x0000000cff0b7819 */ /* 0x001fc80000011410 */
        /* <DEDUP_REMOVED lines=46> */
.L_x_14:
        /* <DEDUP_REMOVED lines=15> */
[----:B----4-:R-:W4:Y:S07]  /*0f00*/  MUFU.RCP R14, R14 ;  /* 0x0000000e000e7308 */ /* 0x010f2e0000001000 */
[----:B------:R-:W0:Y:S01]  /*0f10*/  LDC.64 R12, c[0x0][0x3a8] ;  /* 0x0000ea00ff0c7b82 */ /* 0x000e220000000a00 */
[----:B----4-:R-:W-:-:S04]  /*0f20*/  IADD3 R18, PT, PT, R14, 0xffffffe, RZ ;  /* 0x0ffffffe0e127810 */ /* 0x010fc80007ffe0ff */
[----:B------:R4:W5:Y:S02]  /*0f30*/  F2I.FTZ.U32.TRUNC.NTZ R19, R18 ;  /* 0x0000001200137305 */ /* 0x000964000021f000 */
[----:B----4-:R-:W-:Y:S02]  /*0f40*/  MOV R18, RZ ;  /* 0x000000ff00127202 */ /* 0x010fe40000000f00 */
[----:B-----5:R-:W-:-:S05]  /*0f50*/  IADD3 R15, PT, PT, RZ, -R19, RZ ;  /* 0x80000013ff0f7210 */ /* 0x020fca0007ffe0ff */
[----:B------:R-:W-:-:S04]  /*0f60*/  IMAD R15, R15, R2, RZ ;  /* 0x000000020f0f7224 */ /* 0x000fc800078e02ff */
[----:B-123--:R-:W-:-:S07]  /*0f70*/  IMAD.HI.U32 R18, R19, R15, R18 ;  /* 0x0000000f13127227 */ /* 0x00efce00078e0012 */
.L_x_19:
[----:B-1----:R-:W-:-:S04]  /*0f80*/  SHF.R.S32.HI R14, RZ, 0x1f, R3 ;  /* 0x0000001fff0e7819 */ /* 0x002fc80000011403 */
[----:B------:R-:W-:-:S04]  /*0f90*/  LEA.HI R14, R14, R3, RZ, 0xc ;  /* 0x000000030e0e7211 */ /* 0x000fc800078f60ff */
[----:B------:R-:W-:-:S05]  /*0fa0*/  SHF.R.S32.HI R15, RZ, 0xc, R14 ;  /* 0x0000000cff0f7819 */ /* 0x000fca000001140e */
[----:B0-----:R-:W-:-:S06]  /*0fb0*/  IMAD.WIDE R20, R15, 0x4, R12 ;  /* 0x000000040f147825 */ /* 0x001fcc00078e020c */
        /* <DEDUP_REMOVED lines=18> */
[----:B------:R-:W-:-:S04]  /*10e0*/  LOP3.LUT R14, R14, 0xfffff000, RZ, 0xc0, !PT ;  /* 0xfffff0000e0e7812 */ /* 0x000fc800078ec0ff */
[----:B------:R-:W-:Y:S01]  /*10f0*/  IADD3 R21, PT, PT, -R14, R3, RZ ;  /* 0x000000030e157210 */ /* 0x000fe20007ffe1ff */
[----:B------:R-:W-:-:S04]  /*1100*/  IMAD.WIDE R14, R3, 0x4, R8 ;  /* 0x00000004030e7825 */ /* 0x000fc800078e0208 */
[----:B------:R-:W-:Y:S01]  /*1110*/  IMAD.WIDE R22, R21, 0x4, R10 ;  /* 0x0000000415167825 */ /* 0x000fe200078e020a */
[----:B------:R-:W3:Y:S05]  /*1120*/  LDG.E R19, desc[UR6][R14.64] ;  /* 0x000000060e137981 */ /* 0x000eea000c1e1900 */
[----:B------:R-:W3:Y:S01]  /*1130*/  LDG.E.CONSTANT R22, desc[UR6][R22.64] ;  /* 0x0000000616167981 */ /* 0x000ee2000c1e9900 */
[----:B--2---:R-:W-:-:S05]  /*1140*/  LEA R21, R24, R21, 0xc ;  /* 0x0000001518157211 */ /* 0x004fca00078e60ff */
[----:B------:R-:W-:-:S06]  /*1150*/  IMAD.WIDE R20, R21, 0x4, R6 ;  /* 0x0000000415147825 */ /* 0x000fcc00078e0206 */
[----:B------:R0:W2:Y:S01]  /*1160*/  LDG.E R20, desc[UR6][R20.64] ;  /* 0x0000000614147981 */ /* 0x0000a2000c1e1900 */
[----:B------:R-:W-:Y:S01]  /*1170*/  IADD3 R3, PT, PT, R0, R3, RZ ;  /* 0x0000000300037210 */ /* 0x000fe20007ffe0ff */
[----:B---3--:R-:W-:-:S03]  /*1180*/  HADD2 R19, R19, R22 ;  /* 0x0000001613137230 */ /* 0x008fc60000000000 */
[----:B------:R-:W-:Y:S01]  /*1190*/  ISETP.GE.AND P1, PT, R3, UR4, PT ;  /* 0x0000000403007c0c */ /* 0x000fe2000bf26270 */
[C---:B0-----:R-:W-:Y:S02]  /*11a0*/  HMUL2 R21, R19.reuse, R19 ;  /* 0x0000001313157232 */ /* 0x041fe40000000000 */
[--C-:B------:R-:W-:Y:S02]  /*11b0*/  HADD2.F32 R27, -RZ, R19.reuse.H0_H0 ;  /* 0x20000013ff1b7230 */ /* 0x100fe40000004100 */
[----:B------:R-:W-:Y:S02]  /*11c0*/  HADD2.F32 R22, -RZ, R19.H1_H1 ;  /* 0x30000013ff167230 */ /* 0x000fe40000004100 */
[----:B------:R-:W-:-:S05]  /*11d0*/  HFMA2 R21, R19, R21, -RZ ;  /* 0x0000001513157231 */ /* 0x000fca00001000ff */
        /* <DEDUP_REMOVED lines=18> */
.L_x_18:
        /* <DEDUP_REMOVED lines=18> */
.L_x_20:
[----:B0-----:R-:W-:Y:S02]  /*1420*/  SHF.R.S32.HI R12, RZ, 0x1f, R3 ;  /* 0x0000001fff0c7819 */ /* 0x001fe40000011403 */
[----:B------:R-:W-:Y:S02]  /*1430*/  IABS R20, R14 ;  /* 0x0000000e00147213 */ /* 0x000fe40000000000 */
[----:B------:R-:W-:-:S04]  /*1440*/  LEA.HI R12, R12, R3, RZ, 0xc ;  /* 0x000000030c0c7211 */ /* 0x000fc800078f60ff */
[----:B------:R-:W-:-:S04]  /*1450*/  SHF.R.S32.HI R13, RZ, 0xc, R12 ;  /* 0x0000000cff0d7819 */ /* 0x000fc8000001140c */
        /* <DEDUP_REMOVED lines=22> */
[----:B------:R-:W-:-:S05]  /*15c0*/  IMAD.WIDE R24, R25, 0x4, R6 ;  /* 0x0000000419187825 */ /* 0x000fca00078e0206 */
[----:B------:R0:W2:Y:S01]  /*15d0*/  LDG.E R17, desc[UR6][R24.64] ;  /* 0x0000000618117981 */ /* 0x0000a2000c1e1900 */
[----:B------:R-:W-:-:S04]  /*15e0*/  IADD3 R3, PT, PT, R0, R3, RZ ;  /* 0x0000000300037210 */ /* 0x000fc80007ffe0ff */
[----:B------:R-:W-:Y:S01]  /*15f0*/  ISETP.GE.AND P1, PT, R3, UR4, PT ;  /* 0x0000000403007c0c */ /* 0x000fe2000bf26270 */
[----:B---3--:R-:W-:-:S04]  /*1600*/  HADD2 R18, R18, R21 ;  /* 0x0000001512127230 */ /* 0x008fc80000000000 */
[C---:B------:R-:W-:Y:S02]  /*1610*/  HMUL2 R19, R18.reuse, R18 ;  /* 0x0000001212137232 */ /* 0x040fe40000000000 */
        /* <DEDUP_REMOVED lines=9> */
[----:B------:R-:W1:Y:S08]  /*16b0*/  MUFU.TANH R22, R22 ;  /* 0x0000001600167308 */ /* 0x000e700000002400 */
[----:B------:R-:W3:Y:S01]  /*16c0*/  MUFU.TANH R20, R20 ;  /* 0x0000001400147308 */ /* 0x000ee20000002400 */
[----:B-1----:R-:W-:-:S04]  /*16d0*/  FADD.FTZ R19, R22, 1 ;  /* 0x3f80000016137421 */ /* 0x002fc80000010000 */
[----:B------:R-:W-:Y:S01]  /*16e0*/  FMUL.FTZ R19, R19, 0.5 ;  /* 0x3f00000013137820 */ /* 0x000fe20000410000 */
[----:B---3--:R-:W-:-:S04]  /*16f0*/  FADD.FTZ R21, R20, 1 ;  /* 0x3f80000014157421 */ /* 0x008fc80000010000 */
[----:B0-----:R-:W-:-:S05]  /*1700*/  FMUL.FTZ R24, R21, 0.5 ;  /* 0x3f00000015187820 */ /* 0x001fca0000410000 */
[----:B------:R-:W-:-:S05]  /*1710*/  F2FP.F16.F32.PACK_AB R19, R24, R19 ;  /* 0x000000131813723e */ /* 0x000fca00000000ff */
[----:B------:R-:W-:-:S04]  /*1720*/  HMUL2 R18, R18, R19 ;  /* 0x0000001312127232 */ /* 0x000fc80000000000 */
[----:B--2---:R-:W-:-:S05]  /*1730*/  HFMA2 R17, R18, R17, -RZ ;  /* 0x0000001112117231 */ /* 0x004fca00001000ff */
[----:B------:R0:W-:Y:S01]  /*1740*/  STG.E desc[UR6][R12.64], R17 ;  /* 0x000000110c007986 */ /* 0x0001e2000c101906 */
[----:B------:R-:W-:Y:S05]  /*1750*/  @!P1 BRA `(.L_x_20) ;  /* 0xfffffffc00309947 */ /* 0x000fea000383ffff */
[----:B------:R-:W-:Y:S05]  /*1760*/  EXIT ;  /* 0x000000000000794d */ /* 0x000fea0003800000 */
.L_x_21:
        /* <DEDUP_REMOVED lines=9> */
.L_x_310:


//--------------------- .text._ZN17fastertransformer13addBiasGeluV2I7__half2Li40960EEEvPT_PKS2_PKiS5_iS7_i --------------------------
	.section	.text._ZN17fastertransformer13addBiasGeluV2I7__half2Li40960EEEvPT_PKS2_PKiS5_iS7_i,"ax",@progbits
	.align	128
        .global         _ZN17fastertransformer13addBiasGeluV2I7__half2Li40960EEEvPT_PKS2_PKiS5_iS7_i
        .type           _ZN17fastertransformer13addBiasGeluV2I7__half2Li40960EEEvPT_PKS2_PKiS5_iS7_i,@function
        .size           _ZN17fastertransformer13addBiasGeluV2I7__half2Li40960EEEvPT_PKS2_PKiS5_iS7_i,(.L_x_311 - _ZN17fastertransformer13addBiasGeluV2I7__half2Li40960EEEvPT_PKS2_PKiS5_iS7_i)
        .other          _ZN17fastertransformer13addBiasGeluV2I7__half2Li40960EEEvPT_PKS2_PKiS5_iS7_i,@"STO_CUDA_ENTRY STV_DEFAULT"
_ZN17fastertransformer13addBiasGeluV2I7__half2Li40960EEEvPT_PKS2_PKiS5_iS7_i:
.text._ZN17fastertransformer13addBiasGeluV2I7__half2Li40960EEEvPT_PKS2_PKiS5_iS7_i:
        /* <DEDUP_REMOVED lines=22> */
.L_x_24:
[----:B------:R-:W-:-:S05]  /*0160*/  IMAD.HI R2, R3, 0x66666667, RZ ;  /* 0x6666666703027827 */ /* 0x000fca00078e02ff */
[----:B01----:R-:W-:-:S04]  /*0170*/  SHF.R.U32.HI R5, RZ, 0x1f, R2 ;  /* 0x0000001fff057819 */ /* 0x003fc80000011602 */
[----:B------:R-:W-:Y:S01]  /*0180*/  LEA.HI.SX32 R2, R2, R5, 0x12 ;  /* 0x0000000502027211 */ /* 0x000fe200078f92ff */
[----:B--2---:R-:W-:-:S04]  /*0190*/  IMAD.WIDE R4, R3, 0x4, R8 ;  /* 0x0000000403047825 */ /* 0x004fc800078e0208 */
[----:B------:R-:W-:Y:S02]  /*01a0*/  IMAD R11, R2, -0xa000, R3 ;  /* 0xffff6000020b7824 */ /* 0x000fe400078e0203 */
[----:B------:R-:W2:Y:S02]  /*01b0*/  LDG.E R2, desc[UR6][R4.64] ;  /* 0x0000000604027981 */ /* 0x000ea4000c1e1900 */
        /* <DEDUP_REMOVED lines=26> */
.L_x_23:
        /* <DEDUP_REMOVED lines=25> */
.L_x_22:
        /* <DEDUP_REMOVED lines=26> */
.L_x_27:
[----:B------:R-:W-:-:S05]  /*0690*/  IMAD.HI R18, R3, 0x66666667, RZ ;  /* 0x6666666703127827 */ /* 0x000fca00078e02ff */
[----:B0-----:R-:W-:-:S04]  /*06a0*/  SHF.R.U32.HI R13, RZ, 0x1f, R18 ;  /* 0x0000001fff0d7819 */ /* 0x001fc80000011612 */
[----:B------:R-:W-:-:S05]  /*06b0*/  LEA.HI.SX32 R18, R18, R13, 0x12 ;  /* 0x0000000d12127211 */ /* 0x000fca00078f92ff */
        /* <DEDUP_REMOVED lines=25> */
[--C-:B---3--:R-:W-:Y:S01]  /*0850*/  HADD2.F32 R23, -RZ, R17.reuse.H1_H1 ;  /* 0x30000011ff177230 */ /* 0x108fe20000004100 */
[----:B------:R-:W-:Y:S01]  /*0860*/  IADD3 R3, PT, PT, R0, R3, RZ ;  /* 0x0000000300037210 */ /* 0x000fe20007ffe0ff */
[----:B------:R-:W-:-:S03]  /*0870*/  HADD2.F32 R21, -RZ, R17.H0_H0 ;  /* 0x20000011ff157230 */ /* 0x000fc60000004100 */
[----:B------:R-:W-:Y:S01]  /*0880*/  ISETP.GE.AND P1, PT, R3, UR4, PT ;  /* 0x0000000403007c0c */ /* 0x000fe2000bf26270 */
[----:B0-----:R-:W-:-:S04]  /*0890*/  HMUL2 R19, R17, R17 ;  /* 0x0000001111137232 */ /* 0x001fc80000000000 */
[----:B------:R-:W-:-:S05]  /*08a0*/  HFMA2 R19, R17, R19, -RZ ;  /* 0x0000001311137231 */ /* 0x000fca00001000ff */
[--C-:B------:R-:W-:Y:S02]  /*08b0*/  HADD2.F32 R22, -RZ, R19.reuse.H1_H1 ;  /* 0x30000013ff167230 */ /* 0x100fe40000004100 */
[----:B------:R-:W-:-:S03]  /*08c0*/  HADD2.F32 R20, -RZ, R19.H0_H0 ;  /* 0x20000013ff147230 */ /* 0x000fc60000004100 */
        /* <DEDUP_REMOVED lines=16> */
.L_x_26:
        /* <DEDUP_REMOVED lines=17> */
.L_x_28:
[----:B0-----:R-:W-:Y:S01]  /*0ae0*/  IMAD.HI R10, R3, 0x66666667, RZ ;  /* 0x66666667030a7827 */ /* 0x001fe200078e02ff */
[----:B------:R-:W-:-:S04]  /*0af0*/  IABS R18, R12 ;  /* 0x0000000c00127213 */ /* 0x000fc80000000000 */
[----:B------:R-:W-:-:S04]  /*0b00*/  SHF.R.U32.HI R11, RZ, 0x1f, R10 ;  /* 0x0000001fff0b7819 */ /* 0x000fc8000001160a */
        /* <DEDUP_REMOVED lines=46> */
.L_x_25:
        /* <DEDUP_REMOVED lines=23> */
.L_x_30:
[----:B-1----:R-:W-:-:S05]  /*0f60*/  IMAD.HI R14, R3, 0x66666667, RZ ;  /* 0x66666667030e7827 */ /* 0x002fca00078e02ff */
[----:B------:R-:W-:-:S04]  /*0f70*/  SHF.R.U32.HI R15, RZ, 0x1f, R14 ;  /* 0x0000001fff0f7819 */ /* 0x000fc8000001160e */
[----:B------:R-:W-:-:S05]  /*0f80*/  LEA.HI.SX32 R14, R14, R15, 0x12 ;  /* 0x0000000f0e0e7211 */ /* 0x000fca00078f92ff */
        /* <DEDUP_REMOVED lines=19> */
[----:B------:R-:W-:Y:S02]  /*10c0*/  IMAD R21, R14, -0xa000, R3 ;  /* 0xffff60000e157824 */ /* 0x000fe400078e0203 */
[----:B------:R-:W-:-:S04]  /*10d0*/  IMAD.WIDE R14, R3, 0x4, R8 ;  /* 0x00000004030e7825 */ /* 0x000fc800078e0208 */
[----:B------:R-:W-:Y:S01]  /*10e0*/  IMAD.WIDE R22, R21, 0x4, R10 ;  /* 0x0000000415167825 */ /* 0x000fe200078e020a */
[----:B------:R-:W3:Y:S05]  /*10f0*/  LDG.E R19, desc[UR6][R14.64] ;  /* 0x000000060e137981 */ /* 0x000eea000c1e1900 */
[----:B------:R-:W3:Y:S01]  /*1100*/  LDG.E.CONSTANT R22, desc[UR6][R22.64] ;  /* 0x0000000616167981 */ /* 0x000ee2000c1e9900 */
[----:B--2---:R-:W-:-:S04]  /*1110*/  IMAD R21, R24, 0xa000, R21 ;  /* 0x0000a00018157824 */ /* 0x004fc800078e0215 */
[----:B------:R-:W-:-:S06]  /*1120*/  IMAD.WIDE R20, R21, 0x4, R6 ;  /* 0x0000000415147825 */ /* 0x000fcc00078e0206 */
[----:B------:R0:W2:Y:S01]  /*1130*/  LDG.E R20, desc[UR6][R20.64] ;  /* 0x0000000614147981 */ /* 0x0000a2000c1e1900 */
[----:B------:R-:W-:Y:S01]  /*1140*/  IADD3 R3, PT, PT, R0, R3, RZ ;  /* 0x0000000300037210 */ /* 0x000fe20007ffe0ff */
[----:B---3--:R-:W-:-:S03]  /*1150*/  HADD2 R19, R19, R22 ;  /* 0x0000001613137230 */ /* 0x008fc60000000000 */
[----:B------:R-:W-:Y:S02]  /*1160*/  ISETP.GE.AND P1, PT, R3, UR4, PT ;  /* 0x0000000403007c0c */ /* 0x000fe4000bf26270 */
[--C-:B------:R-:W-:Y:S02]  /*1170*/  HADD2.F32 R27, -RZ, R19.reuse.H0_H0 ;  /* 0x20000013ff1b7230 */ /* 0x100fe40000004100 */
[C---:B0-----:R-:W-:Y:S02]  /*1180*/  HMUL2 R21, R19.reuse, R19 ;  /* 0x0000001313157232 */ /* 0x041fe40000000000 */
        /* <DEDUP_REMOVED lines=20> */
.L_x_29:
        /* <DEDUP_REMOVED lines=18> */
.L_x_31:
        /* <DEDUP_REMOVED lines=25> */
[----:B------:R-:W-:-:S05]  /*1580*/  IMAD.WIDE R24, R25, 0x4, R6 ;  /* 0x0000000419187825 */ /* 0x000fca00078e0206 */
[----:B------:R0:W2:Y:S01]  /*1590*/  LDG.E R17, desc[UR6][R24.64] ;  /* 0x0000000618117981 */ /* 0x0000a2000c1e1900 */
[----:B------:R-:W-:Y:S01]  /*15a0*/  IADD3 R3, PT, PT, R0, R3, RZ ;  /* 0x0000000300037210 */ /* 0x000fe20007ffe0ff */
[----:B---3--:R-:W-:-:S03]  /*15b0*/  HADD2 R18, R18, R21 ;  /* 0x0000001512127230 */ /* 0x008fc60000000000 */
[----:B------:R-:W-:Y:S01]  /*15c0*/  ISETP.GE.AND P1, PT, R3, UR4, PT ;  /* 0x0000000403007c0c */ /* 0x000fe2000bf26270 */
        /* <DEDUP_REMOVED lines=22> */
.L_x_32:
        /* <DEDUP_REMOVED lines=13> */
.L_x_311:


//--------------------- .text._ZN17fastertransformer13addBiasGeluV3I7__half2Li40960ELi4EEEvPT_PKS2_PKiS5_iS7_i --------------------------
	.section	.text._ZN17fastertransformer13addBiasGeluV3I7__half2Li40960ELi4EEEvPT_PKS2_PKiS5_iS7_i,"ax",@progbits
	.align	128
        .global         _ZN17fastertransformer13addBiasGeluV3I7__half2Li40960ELi4EEEvPT_PKS2_PKiS5_iS7_i
        .type           _ZN17fastertransformer13addBiasGeluV3I7__half2Li40960ELi4EEEvPT_PKS2_PKiS5_iS7_i,@function
        .size           _ZN17fastertransformer13addBiasGeluV3I7__half2Li40960ELi4EEEvPT_PKS2_PKiS5_iS7_i,(.L_x_312 - _ZN17fastertransformer13addBiasGeluV3I7__half2Li40960ELi4EEEvPT_PKS2_PKiS5_iS7_i)
        .other          _ZN17fastertransformer13addBiasGeluV3I7__half2Li40960ELi4EEEvPT_PKS2_PKiS5_iS7_i,@"STO_CUDA_ENTRY STV_DEFAULT"
_ZN17fastertransformer13addBiasGeluV3I7__half2Li40960ELi4EEEvPT_PKS2_PKiS5_iS7_i:
.text._ZN17fastertransformer13addBiasGeluV3I7__half2Li40960ELi4EEEvPT_PKS2_PKiS5_iS7_i:
        /* <DEDUP_REMOVED lines=23> */
.L_x_35:
        /* <DEDUP_REMOVED lines=8> */
[C---:B--2---:R-:W-:Y:S01]  /*01f0*/  IMAD.WIDE R4, R3.reuse, 0x4, R8 ;  /* 0x0000000403047825 */ /* 0x044fe200078e0208 */
[----:B------:R-:W-:-:S03]  /*0200*/  IADD3 R12, PT, PT, R3, 0x2, RZ ;  /* 0x00000002030c7810 */ /* 0x000fc60007ffe0ff */
[----:B---3--:R-:W-:Y:S01]  /*0210*/  IMAD.WIDE R14, R15, 0x4, R6 ;  /* 0x000000040f0e7825 */ /* 0x008fe200078e0206 */
[----:B------:R-:W2:Y:S03]  /*0220*/  LDG.E R2, desc[UR6][R4.64] ;  /* 0x0000000604027981 */ /* 0x000ea6000c1e1900 */
[----:B------:R-:W-:Y:S02]  /*0230*/  IMAD R17, R11, -0xa000, R10 ;  /* 0xffff60000b117824 */ /* 0x000fe400078e020a */
[----:B------:R-:W2:Y:S01]  /*0240*/  LDG.E.CONSTANT R11, desc[UR6][R14.64] ;  /* 0x000000060e0b7981 */ /* 0x000ea2000c1e9900 */
[----:B------:R-:W-:Y:S01]  /*0250*/  IMAD.HI R18, R12, 0x66666667, RZ ;  /* 0x666666670c127827 */ /* 0x000fe200078e02ff */
[----:B------:R-:W-:Y:S02]  /*0260*/  IADD3 R20, PT, PT, R3, 0x3, RZ ;  /* 0x0000000303147810 */ /* 0x000fe40007ffe0ff */
[----:B------:R-:W3:Y:S01]  /*0270*/  LDG.E R10, desc[UR6][R4.64+0x4] ;  /* 0x00000406040a7981 */ /* 0x000ee2000c1e1900 */
[----:B------:R-:W-:Y:S01]  /*0280*/  IMAD.WIDE R16, R17, 0x4, R6 ;  /* 0x0000000411107825 */ /* 0x000fe200078e0206 */
[----:B------:R-:W-:-:S04]  /*0290*/  SHF.R.U32.HI R19, RZ, 0x1f, R18 ;  /* 0x0000001fff137819 */ /* 0x000fc80000011612 */
[----:B------:R-:W-:Y:S01]  /*02a0*/  LEA.HI.SX32 R19, R18, R19, 0x12 ;  /* 0x0000001312137211 */ /* 0x000fe200078f92ff */
[----:B------:R0:W3:Y:S01]  /*02b0*/  LDG.E.CONSTANT R13, desc[UR6][R16.64] ;  /* 0x00000006100d7981 */ /* 0x0000e2000c1e9900 */
[----:B------:R-:W-:-:S03]  /*02c0*/  IMAD.HI R21, R20, 0x66666667, RZ ;  /* 0x6666666714157827 */ /* 0x000fc600078e02ff */
[----:B------:R-:W4:Y:S01]  /*02d0*/  LDG.E R15, desc[UR6][R4.64+0x8] ;  /* 0x00000806040f7981 */ /* 0x000f22000c1e1900 */
[----:B------:R-:W-:Y:S01]  /*02e0*/  IMAD R19, R19, -0xa000, R12 ;  /* 0xffff600013137824 */ /* 0x000fe200078e020c */
[----:B------:R-:W-:-:S03]  /*02f0*/  SHF.R.U32.HI R12, RZ, 0x1f, R21 ;  /* 0x0000001fff0c7819 */ /* 0x000fc60000011615 */
[----:B------:R-:W-:Y:S01]  /*0300*/  IMAD.WIDE R18, R19, 0x4, R6 ;  /* 0x0000000413127825 */ /* 0x000fe200078e0206 */
[----:B------:R-:W-:Y:S01]  /*0310*/  LEA.HI.SX32 R21, R21, R12, 0x12 ;  /* 0x0000000c15157211 */ /* 0x000fe200078f92ff */
[----:B------:R-:W5:Y:S04]  /*0320*/  LDG.E R17, desc[UR6][R4.64+0xc] ;  /* 0x00000c0604117981 */ /* 0x000f68000c1e1900 */
[----:B------:R1:W4:Y:S01]  /*0330*/  LDG.E.CONSTANT R12, desc[UR6][R18.64] ;  /* 0x00000006120c7981 */ /* 0x000322000c1e9900 */
[----:B------:R-:W-:-:S04]  /*0340*/  IMAD R21, R21, -0xa000, R20 ;  /* 0xffff600015157824 */ /* 0x000fc800078e0214 */
[----:B------:R-:W-:-:S05]  /*0350*/  IMAD.WIDE R20, R21, 0x4, R6 ;  /* 0x0000000415147825 */ /* 0x000fca00078e0206 */
[----:B------:R4:W5:Y:S01]  /*0360*/  LDG.E.CONSTANT R14, desc[UR6][R20.64] ;  /* 0x00000006140e7981 */ /* 0x000962000c1e9900 */
[----:B------:R-:W-:-:S04]  /*0370*/  LEA R3, R0, R3, 0x2 ;  /* 0x0000000300037211 */ /* 0x000fc800078e10ff */
[----:B------:R-:W-:Y:S01]  /*0380*/  ISETP.GE.AND P0, PT, R3, UR5, PT ;  /* 0x0000000503007c0c */ /* 0x000fe2000bf06270 */
[----:B--2---:R-:W-:-:S04]  /*0390*/  HFMA2 R2, R2, 1, 1, R11 ;  /* 0x3c003c0002027831 */ /* 0x004fc8000000000b */
[----:B------:R-:W-:-:S04]  /*03a0*/  HMUL2 R11, R2, R2 ;  /* 0x00000002020b7232 */ /* 0x000fc80000000000 */
[----:B------:R-:W-:Y:S02]  /*03b0*/  HFMA2 R11, R2, R11, -RZ ;  /* 0x0000000b020b7231 */ /* 0x000fe400001000ff */
[----:B0-----:R-:W-:Y:S02]  /*03c0*/  HADD2.F32 R16, -RZ, R2.H0_H0 ;  /* 0x20000002ff107230 */ /* 0x001fe40000004100 */
[----:B---3--:R-:W-:Y:S02]  /*03d0*/  HADD2 R10, R10, R13 ;  /* 0x0000000d0a0a7230 */ /* 0x008fe40000000000 */
[--C-:B------:R-:W-:Y:S02]  /*03e0*/  HADD2.F32 R13, -RZ, R11.reuse.H0_H0 ;  /* 0x2000000bff0d7230 */ /* 0x100fe40000004100 */
[----:B-1----:R-:W-:Y:S02]  /*03f0*/  HMUL2 R18, R10, R10 ;  /* 0x0000000a0a127232 */ /* 0x002fe40000000000 */
[----:B------:R-:W-:-:S02]  /*0400*/  HADD2.F32 R11, -RZ, R11.H1_H1 ;  /* 0x3000000bff0b7230 */ /* 0x000fc40000004100 */
[----:B------:R-:W-:Y:S01]  /*0410*/  FFMA.FTZ R13, R13, 0.044714998453855514526, R16 ;  /* 0x3d3727130d0d7823 */ /* 0x000fe20000010010 */
[----:B------:R-:W-:Y:S02]  /*0420*/  HADD2.F32 R16, -RZ, R2.H1_H1 ;  /* 0x30000002ff107230 */ /* 0x000fe40000004100 */
[----:B------:R-:W-:-:S03]  /*0430*/  HFMA2 R19, R10, R18, -RZ ;  /* 0x000000120a137231 */ /* 0x000fc600001000ff */
[----:B------:R-:W-:Y:S01]  /*0440*/  FFMA.FTZ R16, R11, 0.044714998453855514526, R16 ;  /* 0x3d3727130b107823 */ /* 0x000fe20000010010 */
[----:B----4-:R-:W-:Y:S02]  /*0450*/  HFMA2 R12, R15, 1, 1, R12 ;  /* 0x3c003c000f0c7831 */ /* 0x010fe4000000000c */
[----:B------:R-:W-:Y:S01]  /*0460*/  FMUL.FTZ R18, R13, 0.79788458347320556641 ;  /* 0x3f4c422a0d127820 */ /* 0x000fe20000410000 */
[----:B------:R-:W-:Y:S02]  /*0470*/  HADD2.F32 R20, -RZ, R19.H0_H0 ;  /* 0x20000013ff147230 */ /* 0x000fe40000004100 */
[----:B------:R-:W-:Y:S01]  /*0480*/  FMUL.FTZ R13, R16, 0.79788458347320556641 ;  /* 0x3f4c422a100d7820 */ /* 0x000fe20000410000 */
[----:B------:R-:W-:Y:S02]  /*0490*/  HADD2.F32 R15, -RZ, R10.H0_H0 ;  /* 0x2000000aff0f7230 */ /* 0x000fe40000004100 */
[----:B------:R-:W-:-:S03]  /*04a0*/  HMUL2 R16, R12, R12 ;  /* 0x0000000c0c107232 */ /* 0x000fc60000000000 */
[----:B------:R-:W-:Y:S01]  /*04b0*/  FFMA.FTZ R15, R20, 0.044714998453855514526, R15 ;  /* 0x3d372713140f7823 */ /* 0x000fe2000001000f */
[----:B------:R-:W-:Y:S01]  /*04c0*/  HFMA2 R20, R12, R16, -RZ ;  /* 0x000000100c147231 */ /* 0x000fe200001000ff */
[----:B------:R0:W-:Y:S01]  /*04d0*/  MUFU.TANH R11, R18 ;  /* 0x00000012000b7308 */ /* 0x0001e20000002400 */
[----:B-----5:R-:W-:Y:S02]  /*04e0*/  HADD2 R14, R17, R14 ;  /* 0x0000000e110e7230 */ /* 0x020fe40000000000 */
[----:B------:R-:W-:Y:S02]  /*04f0*/  HADD2.F32 R19, -RZ, R19.H1_H1 ;  /* 0x30000013ff137230 */ /* 0x000fe40000004100 */
[----:B------:R-:W-:Y:S02]  /*0500*/  HADD2.F32 R22, -RZ, R10.H1_H1 ;  /* 0x3000000aff167230 */ /* 0x000fe40000004100 */
[----:B------:R-:W-:Y:S02]  /*0510*/  HADD2.F32 R17, -RZ, R20.H0_H0 ;  /* 0x20000014ff117230 */ /* 0x000fe40000004100 */
[----:B0-----:R-:W-:-:S02]  /*0520*/  HADD2.F32 R18, -RZ, R12.H0_H0 ;  /* 0x2000000cff127230 */ /* 0x001fc40000004100 */
[----:B------:R-:W-:Y:S01]  /*0530*/  FFMA.FTZ R19, R19, 0.044714998453855514526, R22 ;  /* 0x3d37271313137823 */ /* 0x000fe20000010016 */
[C---:B------:R-:W-:Y:S02]  /*0540*/  HMUL2 R21, R14.reuse, R14 ;  /* 0x0000000e0e157232 */ /* 0x040fe40000000000 */
[----:B------:R-:W-:Y:S02]  /*0550*/  HADD2.F32 R20, -RZ, R20.H1_H1 ;  /* 0x30000014ff147230 */ /* 0x000fe40000004100 */
[----:B------:R-:W-:Y:S01]  /*0560*/  FFMA.FTZ R18, R17, 0.044714998453855514526, R18 ;  /* 0x3d37271311127823 */ /* 0x000fe20000010012 */
[----:B------:R-:W-:Y:S02]  /*0570*/  HADD2.F32 R17, -RZ, R12.H1_H1 ;  /* 0x3000000cff117230 */ /* 0x000fe40000004100 */
[----:B------:R-:W-:Y:S01]  /*0580*/  FMUL.FTZ R16, R19, 0.79788458347320556641 ;  /* 0x3f4c422a13107820 */ /* 0x000fe20000410000 */
[----:B------:R-:W-:Y:S02]  /*0590*/  HFMA2 R19, R14, R21, -RZ ;  /* 0x000000150e137231 */ /* 0x000fe400001000ff */
[----:B------:R-:W-:Y:S01]  /*05a0*/  FFMA.FTZ R20, R20, 0.044714998453855514526, R17 ;  /* 0x3d37271314147823 */ /* 0x000fe20000010011 */
[----:B------:R-:W-:-:S02]  /*05b0*/  FMUL.FTZ R21, R18, 0.79788458347320556641 ;  /* 0x3f4c422a12157820 */ /* 0x000fc40000410000 */
[--C-:B------:R-:W-:Y:S02]  /*05c0*/  HADD2.F32 R22, -RZ, R19.reuse.H0_H0 ;  /* 0x20000013ff167230 */ /* 0x100fe40000004100 */
[----:B------:R-:W-:Y:S01]  /*05d0*/  FMUL.FTZ R18, R20, 0.79788458347320556641 ;  /* 0x3f4c422a14127820 */ /* 0x000fe20000410000 */
[----:B------:R-:W-:Y:S02]  /*05e0*/  HADD2.F32 R19, -RZ, R19.H1_H1 ;  /* 0x30000013ff137230 */ /* 0x000fe40000004100 */
[--C-:B------:R-:W-:Y:S02]  /*05f0*/  HADD2.F32 R20, -RZ, R14.reuse.H1_H1 ;  /* 0x3000000eff147230 */ /* 0x100fe40000004100 */
[----:B------:R-:W-:-:S03]  /*0600*/  HADD2.F32 R23, -RZ, R14.H0_H0 ;  /* 0x2000000eff177230 */ /* 0x000fc60000004100 */
[----:B------:R-:W-:Y:S02]  /*0610*/  FFMA.FTZ R20, R19, 0.044714998453855514526, R20 ;  /* 0x3d37271313147823 */ /* 0x000fe40000010014 */
[----:B------:R-:W-:Y:S01]  /*0620*/  FFMA.FTZ R22, R22, 0.044714998453855514526, R23 ;  /* 0x3d37271316167823 */ /* 0x000fe20000010017 */
[----:B------:R-:W-:Y:S01]  /*0630*/  FMUL.FTZ R15, R15, 0.79788458347320556641 ;  /* 0x3f4c422a0f0f7820 */ /* 0x000fe20000410000 */
[----:B------:R-:W-:Y:S01]  /*0640*/  FMUL.FTZ R23, R20, 0.79788458347320556641 ;  /* 0x3f4c422a14177820 */ /* 0x000fe20000410000 */
[----:B------:R-:W0:Y:S01]  /*0650*/  MUFU.TANH R13, R13 ;  /* 0x0000000d000d7308 */ /* 0x000e220000002400 */
[----:B------:R-:W-:-:S07]  /*0660*/  FMUL.FTZ R22, R22, 0.79788458347320556641 ;  /* 0x3f4c422a16167820 */ /* 0x000fce0000410000 */
[----:B------:R-:W1:Y:S08]  /*0670*/  MUFU.TANH R15, R15 ;  /* 0x0000000f000f7308 */ /* 0x000e700000002400 */
[----:B------:R-:W2:Y:S08]  /*0680*/  MUFU.TANH R16, R16 ;  /* 0x0000001000107308 */ /* 0x000eb00000002400 */
[----:B------:R-:W3:Y:S08]  /*0690*/  MUFU.TANH R17, R21 ;  /* 0x0000001500117308 */ /* 0x000ef00000002400 */
[----:B------:R-:W4:Y:S08]  /*06a0*/  MUFU.TANH R18, R18 ;  /* 0x0000001200127308 */ /* 0x000f300000002400 */
[----:B------:R-:W5:Y:S08]  /*06b0*/  MUFU.TANH R19, R22 ;  /* 0x0000001600137308 */ /* 0x000f700000002400 */
[----:B------:R-:W5:Y:S01]  /*06c0*/  MUFU.TANH R23, R23 ;  /* 0x0000001700177308 */ /* 0x000f620000002400 */
[----:B0-----:R-:W-:Y:S01]  /*06d0*/  FADD.FTZ R13, R13, 1 ;  /* 0x3f8000000d0d7421 */ /* 0x001fe20000010000 */
[----:B------:R-:W-:Y:S01]  /*06e0*/  FADD.FTZ R11, R11, 1 ;  /* 0x3f8000000b0b7421 */ /* 0x000fe20000010000 */
[----:B-1----:R-:W-:Y:S01]  /*06f0*/  FADD.FTZ R15, R15, 1 ;  /* 0x3f8000000f0f7421 */ /* 0x002fe20000010000 */
[----:B--2---:R-:W-:Y:S01]  /*0700*/  FADD.FTZ R16, R16, 1 ;  /* 0x3f80000010107421 */ /* 0x004fe20000010000 */
[----:B------:R-:W-:Y:S01]  /*0710*/  FMUL.FTZ R20, R13, 0.5 ;  /* 0x3f0000000d147820 */ /* 0x000fe20000410000 */
[----:B---3--:R-:W-:Y:S01]  /*0720*/  FADD.FTZ R17, R17, 1 ;  /* 0x3f80000011117421 */ /* 0x008fe20000010000 */
[----:B----4-:R-:W-:Y:S01]  /*0730*/  FADD.FTZ R18, R18, 1 ;  /* 0x3f80000012127421 */ /* 0x010fe20000010000 */
[----:B-----5:R-:W-:Y:S01]  /*0740*/  FADD.FTZ R19, R19, 1 ;  /* 0x3f80000013137421 */ /* 0x020fe20000010000 */
[----:B------:R-:W-:Y:S01]  /*0750*/  FMUL.FTZ R11, R11, 0.5 ;  /* 0x3f0000000b0b7820 */ /* 0x000fe20000410000 */
[----:B------:R-:W-:Y:S01]  /*0760*/  FMUL.FTZ R15, R15, 0.5 ;  /* 0x3f0000000f0f7820 */ /* 0x000fe20000410000 */
[----:B------:R-:W-:Y:S01]  /*0770*/  FMUL.FTZ R16, R16, 0.5 ;  /* 0x3f00000010107820 */ /* 0x000fe20000410000 */
[----:B------:R-:W-:Y:S01]  /*0780*/  FMUL.FTZ R17, R17, 0.5 ;  /* 0x3f00000011117820 */ /* 0x000fe20000410000 */
[----:B------:R-:W-:Y:S01]  /*0790*/  FADD.FTZ R13, R23, 1 ;  /* 0x3f800000170d7421 */ /* 0x000fe20000010000 */
[----:B------:R-:W-:Y:S01]  /*07a0*/  FMUL.FTZ R18, R18, 0.5 ;  /* 0x3f00000012127820 */ /* 0x000fe20000410000 */
[----:B------:R-:W-:-:S02]  /*07b0*/  FMUL.FTZ R19, R19, 0.5 ;  /* 0x3f00000013137820 */ /* 0x000fc40000410000 */
[----:B------:R-:W-:Y:S01]  /*07c0*/  FMUL.FTZ R22, R13, 0.5 ;  /* 0x3f0000000d167820 */ /* 0x000fe20000410000 */
[----:B------:R-:W-:Y:S02]  /*07d0*/  F2FP.F16.F32.PACK_AB R11, R20, R11 ;  /* 0x0000000b140b723e */ /* 0x000fe400000000ff */
[----:B------:R-:W-:Y:S02]  /*07e0*/  F2FP.F16.F32.PACK_AB R15, R16, R15 ;  /* 0x0000000f100f723e */ /* 0x000fe400000000ff */
[----:B------:R-:W-:Y:S02]  /*07f0*/  F2FP.F16.F32.PACK_AB R17, R18, R17 ;  /* 0x000000111211723e */ /* 0x000fe400000000ff */
[----:B------:R-:W-:Y:S01]  /*0800*/  F2FP.F16.F32.PACK_AB R19, R22, R19 ;  /* 0x000000131613723e */ /* 0x000fe200000000ff */
[----:B------:R-:W-:Y:S02]  /*0810*/  HMUL2 R11, R2, R11 ;  /* 0x0000000b020b7232 */ /* 0x000fe40000000000 */
[----:B------:R-:W-:-:S02]  /*0820*/  HFMA2 R15, R10, R15, -RZ ;  /* 0x0000000f0a0f7231 */ /* 0x000fc400001000ff */
[----:B------:R-:W-:Y:S02]  /*0830*/  HMUL2 R17, R12, R17 ;  /* 0x000000110c117232 */ /* 0x000fe40000000000 */
[----:B------:R-:W-:Y:S01]  /*0840*/  HFMA2 R19, R14, R19, -RZ ;  /* 0x000000130e137231 */ /* 0x000fe200001000ff */
[----:B------:R0:W-:Y:S04]  /*0850*/  STG.E desc[UR6][R4.64], R11 ;  /* 0x0000000b04007986 */ /* 0x0001e8000c101906 */
[----:B------:R0:W-:Y:S04]  /*0860*/  STG.E desc[UR6][R4.64+0x4], R15 ;  /* 0x0000040f04007986 */ /* 0x0001e8000c101906 */
[----:B------:R0:W-:Y:S04]  /*0870*/  STG.E desc[UR6][R4.64+0x8], R17 ;  /* 0x0000081104007986 */ /* 0x0001e8000c101906 */
[----:B------:R0:W-:Y:S01]  /*0880*/  STG.E desc[UR6][R4.64+0xc], R19 ;  /* 0x00000c1304007986 */ /* 0x0001e2000c101906 */
[----:B------:R-:W-:Y:S05]  /*0890*/  @!P0 BRA `(.L_x_35) ;  /* 0xfffffff800348947 */ /* 0x000fea000383ffff */
[----:B------:R-:W-:Y:S05]  /*08a0*/  EXIT ;  /* 0x000000000000794d */ /* 0x000fea0003800000 */
.L_x_34:
[----:B01-3--:R-:W-:-:S05]  /*08b0*/  IMAD.WIDE R6, R3, 0x4, R4 ;  /* 0x0000000403067825 */ /* 0x00bfca00078e0204 */
[----:B--2---:R-:W2:Y:S04]  /*08c0*/  LDG.E R9, desc[UR6][R6.64+0x4] ;  /* 0x0000040606097981 */ /* 0x004ea8000c1e1900 */
[----:B------:R-:W3:Y:S04]  /*08d0*/  LDG.E R10, desc[UR6][R6.64] ;  /* 0x00000006060a7981 */ /* 0x000ee8000c1e1900 */
[----:B------:R-:W4:Y:S04]  /*08e0*/  LDG.E R8, desc[UR6][R6.64+0x8] ;  /* 0x0000080606087981 */ /* 0x000f28000c1e1900 */
[----:B------:R-:W5:Y:S01]  /*08f0*/  LDG.E R2, desc[UR6][R6.64+0xc] ;  /* 0x00000c0606027981 */ /* 0x000f62000c1e1900 */
[----:B------:R-:W-:-:S04]  /*0900*/  LEA R3, R0, R3, 0x2 ;  /* 0x0000000300037211 */ /* 0x000fc800078e10ff */
[----:B------:R-:W-:Y:S01]  /*0910*/  ISETP.GE.AND P0, PT, R3, UR5, PT ;  /* 0x0000000503007c0c */ /* 0x000fe2000bf06270 */
[C---:B--2---:R-:W-:Y:S02]  /*0920*/  HMUL2 R14, R9.reuse, R9 ;  /* 0x00000009090e7232 */ /* 0x044fe40000000000 */
[C---:B---3--:R-:W-:Y:S02]  /*0930*/  HMUL2 R11, R10.reuse, R10 ;  /* 0x0000000a0a0b7232 */ /* 0x048fe40000000000 */
[----:B------:R-:W-:Y:S02]  /*0940*/  HFMA2 R14, R9, R14, -RZ ;  /* 0x0000000e090e7231 */ /* 0x000fe400001000ff */
[----:B------:R-:W-:Y:S02]  /*0950*/  HFMA2 R11, R10, R11, -RZ ;  /* 0x0000000b0a0b7231 */ /* 0x000fe400001000ff */
[----:B------:R-:W-:Y:S02]  /*0960*/  HADD2.F32 R16, -RZ, R9.H0_H0 ;  /* 0x20000009ff107230 */ /* 0x000fe40000004100 */
[----:B------:R-:W-:-:S02]  /*0970*/  HADD2.F32 R15, -RZ, R14.H0_H0 ;  /* 0x2000000eff0f7230 */ /* 0x000fc40000004100 */
[C---:B----4-:R-:W-:Y:S02]  /*0980*/  HMUL2 R17, R8.reuse, R8 ;  /* 0x0000000808117232 */ /* 0x050fe40000000000 */
[----:B------:R-:W-:Y:S02]  /*0990*/  HADD2.F32 R13, -RZ, R10.H0_H0 ;  /* 0x2000000aff0d7230 */ /* 0x000fe40000004100 */
[----:B------:R-:W-:Y:S02]  /*09a0*/  HADD2.F32 R12, -RZ, R11.H0_H0 ;  /* 0x2000000bff0c7230 */ /* 0x000fe40000004100 */
[----:B------:R-:W-:Y:S01]  /*09b0*/  FFMA.FTZ R16, R15, 0.044714998453855514526, R16 ;  /* 0x3d3727130f107823 */ /* 0x000fe20000010010 */
[----:B------:R-:W-:Y:S02]  /*09c0*/  HADD2.F32 R14, -RZ, R14.H1_H1 ;  /* 0x3000000eff0e7230 */ /* 0x000fe40000004100 */
[----:B------:R-:W-:Y:S02]  /*09d0*/  HFMA2 R17, R8, R17, -RZ ;  /* 0x0000001108117231 */ /* 0x000fe400001000ff */
[----:B------:R-:W-:-:S02]  /*09e0*/  HADD2.F32 R15, -RZ, R9.H1_H1 ;  /* 0x30000009ff0f7230 */ /* 0x000fc40000004100 */
[----:B------:R-:W-:Y:S01]  /*09f0*/  FFMA.FTZ R13, R12, 0.044714998453855514526, R13 ;  /* 0x3d3727130c0d7823 */ /* 0x000fe2000001000d */
[C---:B-----5:R-:W-:Y:S02]  /*0a00*/  HMUL2 R19, R2.reuse, R2 ;  /* 0x0000000202137232 */ /* 0x060fe40000000000 */
[----:B------:R-:W-:Y:S02]  /*0a10*/  HADD2.F32 R11, -RZ, R11.H1_H1 ;  /* 0x3000000bff0b7230 */ /* 0x000fe40000004100 */
[----:B------:R-:W-:Y:S02]  /*0a20*/  HADD2.F32 R12, -RZ, R10.H1_H1 ;  /* 0x3000000aff0c7230 */ /* 0x000fe40000004100 */
[----:B------:R-:W-:Y:S01]  /*0a30*/  FMUL.FTZ R13, R13, 0.79788458347320556641 ;  /* 0x3f4c422a0d0d7820 */ /* 0x000fe20000410000 */
[----:B------:R-:W-:Y:S01]  /*0a40*/  FFMA.FTZ R14, R14, 0.044714998453855514526, R15 ;  /* 0x3d3727130e0e7823 */ /* 0x000fe2000001000f */
[----:B------:R-:W-:Y:S02]  /*0a50*/  HADD2.F32 R18, -RZ, R8.H0_H0 ;  /* 0x20000008ff127230 */ /* 0x000fe40000004100 */
[----:B------:R-:W-:-:S02]  /*0a60*/  HFMA2 R19, R2, R19, -RZ ;  /* 0x0000001302137231 */ /* 0x000fc400001000ff */
[----:B------:R-:W-:Y:S02]  /*0a70*/  HADD2.F32 R15, -RZ, R17.H0_H0 ;  /* 0x20000011ff0f7230 */ /* 0x000fe40000004100 */
[----:B------:R-:W-:Y:S01]  /*0a80*/  FMUL.FTZ R16, R16, 0.79788458347320556641 ;  /* 0x3f4c422a10107820 */ /* 0x000fe20000410000 */
[----:B------:R-:W-:Y:S02]  /*0a90*/  FFMA.FTZ R12, R11, 0.044714998453855514526, R12 ;  /* 0x3d3727130b0c7823 */ /* 0x000fe4000001000c */
[----:B------:R-:W-:Y:S01]  /*0aa0*/  MUFU.TANH R11, R13 ;  /* 0x0000000d000b7308 */ /* 0x000fe20000002400 */
[----:B------:R-:W-:Y:S01]  /*0ab0*/  FFMA.FTZ R15, R15, 0.044714998453855514526, R18 ;  /* 0x3d3727130f0f7823 */ /* 0x000fe20000010012 */
[----:B------:R-:W-:Y:S02]  /*0ac0*/  HADD2.F32 R20, -RZ, R19.H0_H0 ;  /* 0x20000013ff147230 */ /* 0x000fe40000004100 */
[----:B------:R-:W-:Y:S02]  /*0ad0*/  HADD2.F32 R17, -RZ, R17.H1_H1 ;  /* 0x30000011ff117230 */ /* 0x000fe40000004100 */
[----:B------:R-:W-:-:S02]  /*0ae0*/  HADD2.F32 R18, -RZ, R8.H1_H1 ;  /* 0x30000008ff127230 */ /* 0x000fc40000004100 */
[----:B------:R0:W1:Y:S01]  /*0af0*/  MUFU.TANH R13, R16 ;  /* 0x00000010000d7308 */ /* 0x0000620000002400 */
[--C-:B------:R-:W-:Y:S02]  /*0b00*/  HADD2.F32 R21, -RZ, R2.reuse.H0_H0 ;  /* 0x20000002ff157230 */ /* 0x100fe40000004100 */
[----:B------:R-:W-:Y:S02]  /*0b10*/  HADD2.F32 R19, -RZ, R19.H1_H1 ;  /* 0x30000013ff137230 */ /* 0x000fe40000004100 */
[----:B------:R-:W-:Y:S01]  /*0b20*/  FFMA.FTZ R17, R17, 0.044714998453855514526, R18 ;  /* 0x3d37271311117823 */ /* 0x000fe20000010012 */
[----:B0-----:R-:W-:Y:S02]  /*0b30*/  HADD2.F32 R16, -RZ, R2.H1_H1 ;  /* 0x30000002ff107230 */ /* 0x001fe40000004100 */
[----:B------:R-:W-:Y:S01]  /*0b40*/  FFMA.FTZ R20, R20, 0.044714998453855514526, R21 ;  /* 0x3d37271314147823 */ /* 0x000fe20000010015 */
[----:B------:R-:W-:Y:S02]  /*0b50*/  FMUL.FTZ R14, R14, 0.79788458347320556641 ;  /* 0x3f4c422a0e0e7820 */ /* 0x000fe40000410000 */
[----:B------:R-:W-:Y:S01]  /*0b60*/  FFMA.FTZ R16, R19, 0.044714998453855514526, R16 ;  /* 0x3d37271313107823 */ /* 0x000fe20000010010 */
[----:B------:R-:W-:Y:S01]  /*0b70*/  FMUL.FTZ R12, R12, 0.79788458347320556641 ;  /* 0x3f4c422a0c0c7820 */ /* 0x000fe20000410000 */
[----:B------:R-:W-:Y:S01]  /*0b80*/  FMUL.FTZ R15, R15, 0.79788458347320556641 ;  /* 0x3f4c422a0f0f7820 */ /* 0x000fe20000410000 */
[----:B------:R-:W-:Y:S01]  /*0b90*/  FMUL.FTZ R17, R17, 0.79788458347320556641 ;  /* 0x3f4c422a11117820 */ /* 0x000fe20000410000 */
[----:B------:R-:W-:Y:S01]  /*0ba0*/  FMUL.FTZ R20, R20, 0.79788458347320556641 ;  /* 0x3f4c422a14147820 */ /* 0x000fe20000410000 */
[----:B------:R-:W-:Y:S01]  /*0bb0*/  FMUL.FTZ R16, R16, 0.79788458347320556641 ;  /* 0x3f4c422a10107820 */ /* 0x000fe20000410000 */
[----:B------:R-:W0:Y:S08]  /*0bc0*/  MUFU.TANH R14, R14 ;  /* 0x0000000e000e7308 */ /* 0x000e300000002400 */
[----:B------:R-:W2:Y:S08]  /*0bd0*/  MUFU.TANH R12, R12 ;  /* 0x0000000c000c7308 */ /* 0x000eb00000002400 */
[----:B------:R-:W3:Y:S08]  /*0be0*/  MUFU.TANH R15, R15 ;  /* 0x0000000f000f7308 */ /* 0x000ef00000002400 */
[----:B------:R-:W4:Y:S08]  /*0bf0*/  MUFU.TANH R17, R17 ;  /* 0x0000001100117308 */ /* 0x000f300000002400 */
[----:B------:R-:W5:Y:S08]  /*0c00*/  MUFU.TANH R20, R20 ;  /* 0x0000001400147308 */ /* 0x000f700000002400 */
[----:B------:R-:W5:Y:S01]  /*0c10*/  MUFU.TANH R16, R16 ;  /* 0x0000001000107308 */ /* 0x000f620000002400 */
[----:B-1----:R-:W-:Y:S01]  /*0c20*/  FADD.FTZ R13, R13, 1 ;  /* 0x3f8000000d0d7421 */ /* 0x002fe20000010000 */
[----:B0-----:R-:W-:Y:S01]  /*0c30*/  FADD.FTZ R14, R14, 1 ;  /* 0x3f8000000e0e7421 */ /* 0x001fe20000010000 */
[----:B------:R-:W-:Y:S01]  /*0c40*/  FADD.FTZ R11, R11, 1 ;  /* 0x3f8000000b0b7421 */ /* 0x000fe20000010000 */
[----:B--2---:R-:W-:Y:S01]  /*0c50*/  FADD.FTZ R12, R12, 1 ;  /* 0x3f8000000c0c7421 */ /* 0x004fe20000010000 */
[----:B---3--:R-:W-:Y:S01]  /*0c60*/  FADD.FTZ R15, R15, 1 ;  /* 0x3f8000000f0f7421 */ /* 0x008fe20000010000 */
[----:B----4-:R-:W-:Y:S01]  /*0c70*/  FADD.FTZ R17, R17, 1 ;  /* 0x3f80000011117421 */ /* 0x010fe20000010000 */
[----:B------:R-:W-:Y:S01]  /*0c80*/  FMUL.FTZ R13, R13, 0.5 ;  /* 0x3f0000000d0d7820 */ /* 0x000fe20000410000 */
        /* <DEDUP_REMOVED lines=13> */
[----:B------:R-:W-:Y:S02]  /*0d60*/  HFMA2 R13, R9, R13, -RZ ;  /* 0x0000000d090d7231 */ /* 0x000fe400001000ff */
[----:B------:R-:W-:-:S02]  /*0d70*/  HMUL2 R11, R10, R11 ;  /* 0x0000000b0a0b7232 */ /* 0x000fc40000000000 */
        /* <DEDUP_REMOVED lines=8> */
.L_x_33:
[----:B------:R-:W0:Y:S02]  /*0e00*/  LDCU.64 UR4, c[0x0][0x388] ;  /* 0x00007100ff0477ac */ /* 0x000e240008000a00 */
[----:B0-----:R-:W-:-:S04]  /*0e10*/  UISETP.NE.U32.AND UP0, UPT, UR4, URZ, UPT ;  /* 0x000000ff0400728c */ /* 0x001fc8000bf05070 */
[----:B------:R-:W-:-:S09]  /*0e20*/  UISETP.NE.AND.EX UP0, UPT, UR5, URZ, UPT, UP0 ;  /* 0x000000ff0500728c */ /* 0x000fd2000bf05300 */
[----:B------:R-:W-:Y:S05]  /*0e30*/  BRA.U !UP0, `(.L_x_36) ;  /* 0x0000000d08b47547 */ /* 0x000fea000b800000 */
[----:B------:R-:W0:Y:S01]  /*0e40*/  LDCU.64 UR4, c[0x0][0x3a8] ;  /* 0x00007500ff0477ac */ /* 0x000e220008000a00 */
[----:B------:R-:W1:Y:S01]  /*0e50*/  LDCU UR8, c[0x0][0x3a0] ;  /* 0x00007400ff0877ac */ /* 0x000e620008000800 */
[----:B0-----:R-:W-:-:S04]  /*0e60*/  UISETP.NE.U32.AND UP0, UPT, UR4, URZ, UPT ;  /* 0x000000ff0400728c */ /* 0x001fc8000bf05070 */
[----:B------:R-:W-:Y:S01]  /*0e70*/  UISETP.NE.AND.EX UP0, UPT, UR5, URZ, UPT, UP0 ;  /* 0x000000ff0500728c */ /* 0x000fe2000bf05300 */
[----:B------:R-:W0:Y:S05]  /*0e80*/  LDCU.64 UR4, c[0x0][0x3a8] ;  /* 0x00007500ff0477ac */ /* 0x000e2a0008000a00 */
[----:B-1----:R-:W-:-:S13]  /*0e90*/  PLOP3.LUT P0, PT, PT, PT, UP0, 0x80, 0x8 ;  /* 0x000000000008781c */ /* 0x002fda0003f0f008 */
.L_x_37:
[----:B-1----:R-:W1:Y:S01]  /*0ea0*/  @P0 LDC.64 R6, c[0x0][0x3a8] ;  /* 0x0000ea00ff060b82 */ /* 0x002e620000000a00 */
[----:B------:R-:W-:-:S05]  /*0eb0*/  IMAD.HI R4, R3, 0x66666667, RZ ;  /* 0x6666666703047827 */ /* 0x000fca00078e02ff */
[----:B------:R-:W-:Y:S02]  /*0ec0*/  SHF.R.U32.HI R5, RZ, 0x1f, R4 ;  /* 0x0000001fff057819 */ /* 0x000fe40000011604 */
[----:B------:R-:W2:Y:S02]  /*0ed0*/  LDC R2, c[0x0][0x3b0] ;  /* 0x0000ec00ff027b82 */ /* 0x000ea40000000800 */
[----:B------:R-:W-:Y:S02]  /*0ee0*/  LEA.HI.SX32 R4, R4, R5, 0x12 ;  /* 0x0000000504047211 */ /* 0x000fe400078f92ff */
[----:B------:R-:W-:-:S03]  /*0ef0*/  MOV R5, RZ ;  /* 0x000000ff00057202 */ /* 0x000fc60000000f00 */
[----:B-1----:R-:W-:-:S05]  /*0f00*/  @P0 IMAD.WIDE R6, R4, 0x4, R6 ;  /* 0x0000000404060825 */ /* 0x002fca00078e0206 */
[----:B------:R-:W3:Y:S01]  /*0f10*/  @P0 LDG.E R5, desc[UR6][R6.64] ;  /* 0x0000000606050981 */ /* 0x000ee2000c1e1900 */
[-C--:B--2---:R-:W-:Y:S02]  /*0f20*/  IABS R14, R2.reuse ;  /* 0x00000002000e7213 */ /* 0x084fe40000000000 */
[----:B------:R-:W-:Y:S02]  /*0f30*/  LOP3.LUT R12, RZ, R2, RZ, 0x33, !PT ;  /* 0x00000002ff0c7212 */ /* 0x000fe400078e33ff */
[----:B------:R-:W1:Y:S08]  /*0f40*/  I2F.RP R10, R14 ;  /* 0x0000000e000a7306 */ /* 0x000e700000209400 */
[----:B-1----:R-:W1:Y:S02]  /*0f50*/  MUFU.RCP R10, R10 ;  /* 0x0000000a000a7308 */ /* 0x002e640000001000 */
[----:B-1----:R-:W-:-:S02]  /*0f60*/  IADD3 R8, PT, PT, R10, 0xffffffe, RZ ;  /* 0x0ffffffe0a087810 */ /* 0x002fc40007ffe0ff */
[----:B------:R-:W1:Y:S04]  /*0f70*/  LDC.64 R10, c[0x0][0x390] ;  /* 0x0000e400ff0a7b82 */ /* 0x000e680000000a00 */
[----:B------:R2:W4:Y:S02]  /*0f80*/  F2I.FTZ.U32.TRUNC.NTZ R9, R8 ;  /* 0x0000000800097305 */ /* 0x000524000021f000 */
[----:B--2---:R-:W-:Y:S01]  /*0f90*/  HFMA2 R8, -RZ, RZ, 0, 0 ;  /* 0x00000000ff087431 */ /* 0x004fe200000001ff */
[----:B----4-:R-:W-:-:S05]  /*0fa0*/  IADD3 R13, PT, PT, RZ, -R9, RZ ;  /* 0x80000009ff0d7210 */ /* 0x010fca0007ffe0ff */
[----:B------:R-:W-:-:S04]  /*0fb0*/  IMAD R13, R13, R14, RZ ;  /* 0x0000000e0d0d7224 */ /* 0x000fc800078e02ff */
[----:B------:R-:W-:Y:S01]  /*0fc0*/  IMAD.HI.U32 R13, R9, R13, R8 ;  /* 0x0000000d090d7227 */ /* 0x000fe200078e0008 */
[----:B---3--:R-:W-:-:S04]  /*0fd0*/  IADD3 R5, PT, PT, R4, R5, RZ ;  /* 0x0000000504057210 */ /* 0x008fc80007ffe0ff */
[----:B------:R-:W-:Y:S02]  /*0fe0*/  IABS R7, R5 ;  /* 0x0000000500077213 */ /* 0x000fe40000000000 */
[----:B------:R-:W-:-:S03]  /*0ff0*/  LOP3.LUT R5, R5, R2, RZ, 0x3c, !PT ;  /* 0x0000000205057212 */ /* 0x000fc600078e3cff */
[----:B------:R-:W-:Y:S01]  /*1000*/  IMAD.HI.U32 R6, R13, R7, RZ ;  /* 0x000000070d067227 */ /* 0x000fe200078e00ff */
[----:B------:R-:W-:-:S04]  /*1010*/  ISETP.GE.AND P3, PT, R5, RZ, PT ;  /* 0x000000ff0500720c */ /* 0x000fc80003f66270 */
[----:B------:R-:W-:-:S05]  /*1020*/  IADD3 R9, PT, PT, -R6, RZ, RZ ;  /* 0x000000ff06097210 */ /* 0x000fca0007ffe1ff */
[C---:B------:R-:W-:Y:S02]  /*1030*/  IMAD R7, R14.reuse, R9, R7 ;  /* 0x000000090e077224 */ /* 0x040fe400078e0207 */
[----:B------:R-:W2:Y:S03]  /*1040*/  LDC.64 R8, c[0x0][0x380] ;  /* 0x0000e000ff087b82 */ /* 0x000ea60000000a00 */
[----:B------:R-:W-:-:S13]  /*1050*/  ISETP.GT.U32.AND P2, PT, R14, R7, PT ;  /* 0x000000070e00720c */ /* 0x000fda0003f44070 */
[-C--:B------:R-:W-:Y:S02]  /*1060*/  @!P2 IADD3 R7, PT, PT, R7, -R14.reuse, RZ ;  /* 0x8000000e0707a210 */ /* 0x080fe40007ffe0ff */
[----:B------:R-:W-:Y:S02]  /*1070*/  @!P2 IADD3 R6, PT, PT, R6, 0x1, RZ ;  /* 0x000000010606a810 */ /* 0x000fe40007ffe0ff */
[----:B------:R-:W-:-:S13]  /*1080*/  ISETP.GE.U32.AND P1, PT, R7, R14, PT ;  /* 0x0000000e0700720c */ /* 0x000fda0003f26070 */
[----:B------:R-:W-:Y:S02]  /*1090*/  @P1 IADD3 R6, PT, PT, R6, 0x1, RZ ;  /* 0x0000000106061810 */ /* 0x000fe40007ffe0ff */
[----:B------:R-:W-:Y:S02]  /*10a0*/  ISETP.NE.AND P1, PT, R2, RZ, PT ;  /* 0x000000ff0200720c */ /* 0x000fe40003f25270 */
[----:B------:R-:W-:-:S04]  /*10b0*/  @!P3 IADD3 R6, PT, PT, -R6, RZ, RZ ;  /* 0x000000ff0606b210 */ /* 0x000fc80007ffe1ff */
[----:B------:R-:W-:Y:S02]  /*10c0*/  SEL R19, R12, R6, !P1 ;  /* 0x000000060c137207 */ /* 0x000fe40004800000 */
[----:B------:R-:W3:Y:S03]  /*10d0*/  LDC.64 R6, c[0x0][0x388] ;  /* 0x0000e200ff067b82 */ /* 0x000ee60000000a00 */
[----:B-1----:R-:W-:-:S06]  /*10e0*/  IMAD.WIDE R18, R19, 0x4, R10 ;  /* 0x0000000413127825 */ /* 0x002fcc00078e020a */
[----:B------:R-:W4:Y:S01]  /*10f0*/  LDG.E R18, desc[UR6][R18.64] ;  /* 0x0000000612127981 */ /* 0x000f22000c1e1900 */
[----:B------:R-:W-:Y:S02]  /*1100*/  IMAD R21, R4, -0xa000, R3 ;  /* 0xffff600004157824 */ /* 0x000fe400078e0203 */
[----:B--2---:R-:W-:Y:S02]  /*1110*/  IMAD.WIDE R4, R3, 0x4, R8 ;  /* 0x0000000403047825 */ /* 0x004fe400078e0208 */
[----:B------:R-:W1:Y:S03]  /*1120*/  LDC.64 R8, c[0x0][0x398] ;  /* 0x0000e600ff087b82 */ /* 0x000e660000000a00 */
[----:B------:R-:W2:Y:S01]  /*1130*/  LDG.E R22, desc[UR6][R4.64] ;  /* 0x0000000604167981 */ /* 0x000ea2000c1e1900 */
[----:B---3--:R-:W-:-:S06]  /*1140*/  IMAD.WIDE R16, R21, 0x4, R6 ;  /* 0x0000000415107825 */ /* 0x008fcc00078e0206 */
[----:B------:R-:W2:Y:S01]  /*1150*/  LDG.E.CONSTANT R17, desc[UR6][R16.64] ;  /* 0x0000000610117981 */ /* 0x000ea2000c1e9900 */
[----:B----4-:R-:W-:-:S04]  /*1160*/  IMAD R21, R18, 0xa000, R21 ;  /* 0x0000a00012157824 */ /* 0x010fc800078e0215 */
[----:B-1----:R-:W-:-:S05]  /*1170*/  IMAD.WIDE R20, R21, 0x4, R8 ;  /* 0x0000000415147825 */ /* 0x002fca00078e0208 */
[----:B------:R1:W3:Y:S01]  /*1180*/  LDG.E R15, desc[UR6][R20.64] ;  /* 0x00000006140f7981 */ /* 0x0002e2000c1e1900 */
[----:B--2---:R-:W-:-:S04]  /*1190*/  HADD2 R18, R22, R17 ;  /* 0x0000001116127230 */ /* 0x004fc80000000000 */
[----:B------:R-:W-:-:S04]  /*11a0*/  HMUL2 R17, R18, R18 ;  /* 0x0000001212117232 */ /* 0x000fc80000000000 */
[----:B------:R-:W-:Y:S02]  /*11b0*/  HFMA2 R17, R18, R17, -RZ ;  /* 0x0000001112117231 */ /* 0x000fe400001000ff */
[----:B------:R-:W-:-:S03]  /*11c0*/  HADD2.F32 R24, -RZ, R18.H0_H0 ;  /* 0x20000012ff187230 */ /* 0x000fc60000004100 */
[--C-:B------:R-:W-:Y:S02]  /*11d0*/  HADD2.F32 R19, -RZ, R17.reuse.H0_H0 ;  /* 0x20000011ff137230 */ /* 0x100fe40000004100 */
[----:B------:R-:W-:Y:S02]  /*11e0*/  HADD2.F32 R22, -RZ, R17.H1_H1 ;  /* 0x30000011ff167230 */ /* 0x000fe40000004100 */
[----:B------:R-:W-:Y:S02]  /*11f0*/  HADD2.F32 R17, -RZ, R18.H1_H1 ;  /* 0x30000012ff117230 */ /* 0x000fe40000004100 */
[----:B------:R-:W-:-:S03]  /*1200*/  FFMA.FTZ R19, R19, 0.044714998453855514526, R24 ;  /* 0x3d37271313137823 */ /* 0x000fc60000010018 */
[----:B------:R-:W-:Y:S01]  /*1210*/  FFMA.FTZ R17, R22, 0.044714998453855514526, R17 ;  /* 0x3d37271316117823 */ /* 0x000fe20000010011 */
[----:B------:R-:W-:-:S03]  /*1220*/  FMUL.FTZ R23, R19, 0.79788458347320556641 ;  /* 0x3f4c422a13177820 */ /* 0x000fc60000410000 */
[----:B------:R-:W-:Y:S02]  /*1230*/  FMUL.FTZ R22, R17, 0.79788458347320556641 ;  /* 0x3f4c422a11167820 */ /* 0x000fe40000410000 */
[----:B------:R-:W2:Y:S01]  /*1240*/  @P0 LDC.64 R16, c[0x0][0x3a8] ;  /* 0x0000ea00ff100b82 */ /* 0x000ea20000000a00 */
[----:B------:R-:W1:Y:S08]  /*1250*/  MUFU.TANH R23, R23 ;  /* 0x0000001700177308 */ /* 0x000e700000002400 */
[----:B------:R-:W4:Y:S01]  /*1260*/  MUFU.TANH R22, R22 ;  /* 0x0000001600167308 */ /* 0x000f220000002400 */
[----:B------:R-:W-:Y:S01]  /*1270*/  IADD3 R19, PT, PT, R3, 0x1, RZ ;  /* 0x0000000103137810 */ /* 0x000fe20007ffe0ff */
[----:B-1----:R-:W-:-:S04]  /*1280*/  FADD.FTZ R20, R23, 1 ;  /* 0x3f80000017147421 */ /* 0x002fc80000010000 */
[----:B------:R-:W-:Y:S01]  /*1290*/  FMUL.FTZ R21, R20, 0.5 ;  /* 0x3f00000014157820 */ /* 0x000fe20000410000 */
[----:B----4-:R-:W-:Y:S01]  /*12a0*/  FADD.FTZ R24, R22, 1 ;  /* 0x3f80000016187421 */ /* 0x010fe20000010000 */
[----:B------:R-:W-:-:S04]  /*12b0*/  IMAD.HI R20, R19, 0x66666667, RZ ;  /* 0x6666666713147827 */ /* 0x000fc800078e02ff */
[----:B------:R-:W-:-:S05]  /*12c0*/  FMUL.FTZ R24, R24, 0.5 ;  /* 0x3f00000018187820 */ /* 0x000fca0000410000 */
[----:B------:R-:W-:Y:S02]  /*12d0*/  F2FP.F16.F32.PACK_AB R24, R24, R21 ;  /* 0x000000151818723e */ /* 0x000fe400000000ff */
[----:B------:R-:W-:-:S03]  /*12e0*/  SHF.R.U32.HI R21, RZ, 0x1f, R20 ;  /* 0x0000001fff157819 */ /* 0x000fc60000011614 */
[----:B------:R-:W-:Y:S01]  /*12f0*/  HMUL2 R24, R18, R24 ;  /* 0x0000001812187232 */ /* 0x000fe20000000000 */
[----:B------:R-:W-:Y:S02]  /*1300*/  LEA.HI.SX32 R18, R20, R21, 0x12 ;  /* 0x0000001514127211 */ /* 0x000fe400078f92ff */
[----:B------:R-:W-:-:S03]  /*1310*/  MOV R21, RZ ;  /* 0x000000ff00157202 */ /* 0x000fc60000000f00 */
[----:B--2---:R-:W-:-:S04]  /*1320*/  @P0 IMAD.WIDE R16, R18, 0x4, R16 ;  /* 0x0000000412100825 */ /* 0x004fc800078e0210 */
[----:B---3--:R-:W-:-:S05]  /*1330*/  HFMA2 R15, R24, R15, -RZ ;  /* 0x0000000f180f7231 */ /* 0x008fca00001000ff */
[----:B------:R1:W-:Y:S04]  /*1340*/  STG.E desc[UR6][R4.64], R15 ;  /* 0x0000000f04007986 */ /* 0x0003e8000c101906 */
[----:B------:R-:W2:Y:S02]  /*1350*/  @P0 LDG.E R21, desc[UR6][R16.64] ;  /* 0x0000000610150981 */ /* 0x000ea4000c1e1900 */
[----:B--2---:R-:W-:-:S04]  /*1360*/  IADD3 R21, PT, PT, R18, R21, RZ ;  /* 0x0000001512157210 */ /* 0x004fc80007ffe0ff */
[----:B------:R-:W-:-:S05]  /*1370*/  IABS R23, R21 ;  /* 0x0000001500177213 */ /* 0x000fca0000000000 */
[----:B------:R-:W-:-:S05]  /*1380*/  IMAD.HI.U32 R20, R13, R23, RZ ;  /* 0x000000170d147227 */ /* 0x000fca00078e00ff */
[----:B------:R-:W-:-:S05]  /*1390*/  IADD3 R22, PT, PT, -R20, RZ, RZ ;  /* 0x000000ff14167210 */ /* 0x000fca0007ffe1ff */
[----:B------:R-:W-:-:S05]  /*13a0*/  IMAD R23, R14, R22, R23 ;  /* 0x000000160e177224 */ /* 0x000fca00078e0217 */
[----:B------:R-:W-:Y:S02]  /*13b0*/  ISETP.GT.U32.AND P3, PT, R14, R23, PT ;  /* 0x000000170e00720c */ /* 0x000fe40003f64070 */
[----:B------:R-:W-:-:S11]  /*13c0*/  LOP3.LUT R21, R21, R2, RZ, 0x3c, !PT ;  /* 0x0000000215157212 */ /* 0x000fd600078e3cff */
[----:B------:R-:W-:-:S04]  /*13d0*/  @!P3 IADD3 R23, PT, PT, R23, -R14, RZ ;  /* 0x8000000e1717b210 */ /* 0x000fc80007ffe0ff */
[----:B------:R-:W-:Y:S02]  /*13e0*/  ISETP.GE.U32.AND P2, PT, R23, R14, PT ;  /* 0x0000000e1700720c */ /* 0x000fe40003f46070 */
[----:B------:R-:W-:Y:S02]  /*13f0*/  ISETP.GE.AND P4, PT, R21, RZ, PT ;  /* 0x000000ff1500720c */ /* 0x000fe40003f86270 */
[----:B------:R-:W-:-:S09]  /*1400*/  @!P3 IADD3 R20, PT, PT, R20, 0x1, RZ ;  /* 0x000000011414b810 */ /* 0x000fd20007ffe0ff */
[----:B------:R-:W-:-:S04]  /*1410*/  @P2 IADD3 R20, PT, PT, R20, 0x1, RZ ;  /* 0x0000000114142810 */ /* 0x000fc80007ffe0ff */
[----:B------:R-:W-:-:S04]  /*1420*/  @!P4 IADD3 R20, PT, PT, -R20, RZ, RZ ;  /* 0x000000ff1414c210 */ /* 0x000fc80007ffe1ff */
[----:B------:R-:W-:-:S05]  /*1430*/  SEL R21, R12, R20, !P1 ;  /* 0x000000140c157207 */ /* 0x000fca0004800000 */
[----:B------:R-:W-:-:S06]  /*1440*/  IMAD.WIDE R20, R21, 0x4, R10 ;  /* 0x0000000415147825 */ /* 0x000fcc00078e020a */
[----:B------:R-:W2:Y:S01]  /*1450*/  LDG.E R20, desc[UR6][R20.64] ;  /* 0x0000000614147981 */ /* 0x000ea2000c1e1900 */
[----:B------:R-:W-:-:S03]  /*1460*/  IMAD R19, R18, -0xa000, R19 ;  /* 0xffff600012137824 */ /* 0x000fc600078e0213 */
[----:B------:R-:W3:Y:S01]  /*1470*/  LDG.E R18, desc[UR6][R4.64+0x4] ;  /* 0x0000040604127981 */ /* 0x000ee2000c1e1900 */
[----:B------:R-:W-:-:S06]  /*1480*/  IMAD.WIDE R16, R19, 0x4, R6 ;  /* 0x0000000413107825 */ /* 0x000fcc00078e0206 */
[----:B------:R-:W3:Y:S01]  /*1490*/  LDG.E.CONSTANT R17, desc[UR6][R16.64] ;  /* 0x0000000610117981 */ /* 0x000ee2000c1e9900 */
[----:B--2---:R-:W-:-:S04]  /*14a0*/  IMAD R23, R20, 0xa000, R19 ;  /* 0x0000a00014177824 */ /* 0x004fc800078e0213 */
[----:B------:R-:W-:-:S05]  /*14b0*/  IMAD.WIDE R22, R23, 0x4, R8 ;  /* 0x0000000417167825 */ /* 0x000fca00078e0208 */
[----:B-1----:R1:W2:Y:S01]  /*14c0*/  LDG.E R15, desc[UR6][R22.64] ;  /* 0x00000006160f7981 */ /* 0x0022a2000c1e1900 */
[----:B---3--:R-:W-:-:S04]  /*14d0*/  HADD2 R18, R18, R17 ;  /* 0x0000001112127230 */ /* 0x008fc80000000000 */
        /* <DEDUP_REMOVED lines=9> */
[----:B-1----:R-:W-:Y:S02]  /*1570*/  FMUL.FTZ R23, R17, 0.79788458347320556641 ;  /* 0x3f4c422a11177820 */ /* 0x002fe40000410000 */
[----:B------:R-:W1:Y:S01]  /*1580*/  @P0 LDC.64 R16, c[0x0][0x3a8] ;  /* 0x0000ea00ff100b82 */ /* 0x000e620000000a00 */
[----:B------:R-:W3:Y:S08]  /*1590*/  MUFU.TANH R21, R21 ;  /* 0x0000001500157308 */ /* 0x000ef00000002400 */
[----:B------:R-:W4:Y:S01]  /*15a0*/  MUFU.TANH R23, R23 ;  /* 0x0000001700177308 */ /* 0x000f220000002400 */
[----:B------:R-:W-:Y:S01]  /*15b0*/  IADD3 R19, PT, PT, R3, 0x2, RZ ;  /* 0x0000000203137810 */ /* 0x000fe20007ffe0ff */
[----:B---3--:R-:W-:-:S04]  /*15c0*/  FADD.FTZ R20, R21, 1 ;  /* 0x3f80000015147421 */ /* 0x008fc80000010000 */
[----:B------:R-:W-:Y:S01]  /*15d0*/  FMUL.FTZ R22, R20, 0.5 ;  /* 0x3f00000014167820 */ /* 0x000fe20000410000 */
[----:B----4-:R-:W-:Y:S01]  /*15e0*/  FADD.FTZ R24, R23, 1 ;  /* 0x3f80000017187421 */ /* 0x010fe20000010000 */
[----:B------:R-:W-:-:S04]  /*15f0*/  IMAD.HI R20, R19, 0x66666667, RZ ;  /* 0x6666666713147827 */ /* 0x000fc800078e02ff */
[----:B------:R-:W-:Y:S01]  /*1600*/  FMUL.FTZ R25, R24, 0.5 ;  /* 0x3f00000018197820 */ /* 0x000fe20000410000 */
[----:B------:R-:W-:-:S04]  /*1610*/  SHF.R.U32.HI R21, RZ, 0x1f, R20 ;  /* 0x0000001fff157819 */ /* 0x000fc80000011614 */
[----:B------:R-:W-:-:S05]  /*1620*/  F2FP.F16.F32.PACK_AB R22, R25, R22 ;  /* 0x000000161916723e */ /* 0x000fca00000000ff */
[----:B------:R-:W-:Y:S01]  /*1630*/  HMUL2 R22, R18, R22 ;  /* 0x0000001612167232 */ /* 0x000fe20000000000 */
[----:B------:R-:W-:Y:S02]  /*1640*/  LEA.HI.SX32 R18, R20, R21, 0x12 ;  /* 0x0000001514127211 */ /* 0x000fe400078f92ff */
[----:B------:R-:W-:-:S03]  /*1650*/  MOV R21, RZ ;  /* 0x000000ff00157202 */ /* 0x000fc60000000f00 */
[----:B-1----:R-:W-:-:S04]  /*1660*/  @P0 IMAD.WIDE R16, R18, 0x4, R16 ;  /* 0x0000000412100825 */ /* 0x002fc800078e0210 */
[----:B--2---:R-:W-:-:S05]  /*1670*/  HFMA2 R15, R22, R15, -RZ ;  /* 0x0000000f160f7231 */ /* 0x004fca00001000ff */
        /* <DEDUP_REMOVED lines=22> */
[----:B0-----:R-:W-:-:S04]  /*17e0*/  UISETP.NE.U32.AND UP0, UPT, UR4, URZ, UPT ;  /* 0x000000ff0400728c */ /* 0x001fc8000bf05070 */
[----:B------:R-:W-:-:S06]  /*17f0*/  UISETP.NE.AND.EX UP0, UPT, UR5, URZ, UPT, UP0 ;  /* 0x000000ff0500728c */ /* 0x000fcc000bf05300 */
[----:B------:R-:W-:Y:S01]  /*1800*/  PLOP3.LUT P0, PT, PT, PT, UP0, 0x80, 0x8 ;  /* 0x000000000008781c */ /* 0x000fe20003f0f008 */
        /* <DEDUP_REMOVED lines=13> */
[----:B0-----:R-:W-:Y:S02]  /*18e0*/  FMUL.FTZ R23, R17, 0.79788458347320556641 ;  /* 0x3f4c422a11177820 */ /* 0x001fe40000410000 */
[----:B------:R-:W0:Y:S01]  /*18f0*/  @P0 LDC.64 R16, c[0x0][0x3a8] ;  /* 0x0000ea00ff100b82 */ /* 0x000e220000000a00 */
[----:B------:R-:W1:Y:S08]  /*1900*/  MUFU.TANH R21, R21 ;  /* 0x0000001500157308 */ /* 0x000e700000002400 */
[----:B------:R-:W3:Y:S01]  /*1910*/  MUFU.TANH R23, R23 ;  /* 0x0000001700177308 */ /* 0x000ee20000002400 */
[----:B------:R-:W-:Y:S01]  /*1920*/  IADD3 R19, PT, PT, R3, 0x3, RZ ;  /* 0x0000000303137810 */ /* 0x000fe20007ffe0ff */
[----:B-1----:R-:W-:-:S04]  /*1930*/  FADD.FTZ R20, R21, 1 ;  /* 0x3f80000015147421 */ /* 0x002fc80000010000 */
[----:B------:R-:W-:Y:S01]  /*1940*/  FMUL.FTZ R22, R20, 0.5 ;  /* 0x3f00000014167820 */ /* 0x000fe20000410000 */
[----:B---3--:R-:W-:Y:S01]  /*1950*/  FADD.FTZ R24, R23, 1 ;  /* 0x3f80000017187421 */ /* 0x008fe20000010000 */
[----:B------:R-:W-:-:S04]  /*1960*/  IMAD.HI R20, R19, 0x66666667, RZ ;  /* 0x6666666713147827 */ /* 0x000fc800078e02ff */
[----:B------:R-:W-:Y:S01]  /*1970*/  FMUL.FTZ R25, R24, 0.5 ;  /* 0x3f00000018197820 */ /* 0x000fe20000410000 */
[----:B------:R-:W-:-:S04]  /*1980*/  SHF.R.U32.HI R21, RZ, 0x1f, R20 ;  /* 0x0000001fff157819 */ /* 0x000fc80000011614 */
[----:B------:R-:W-:-:S05]  /*1990*/  F2FP.F16.F32.PACK_AB R22, R25, R22 ;  /* 0x000000161916723e */ /* 0x000fca00000000ff */
[----:B------:R-:W-:Y:S01]  /*19a0*/  HMUL2 R22, R18, R22 ;  /* 0x0000001612167232 */ /* 0x000fe20000000000 */
[----:B------:R-:W-:Y:S02]  /*19b0*/  LEA.HI.SX32 R18, R20, R21, 0x12 ;  /* 0x0000001514127211 */ /* 0x000fe400078f92ff */
[----:B------:R-:W-:-:S03]  /*19c0*/  MOV R21, RZ ;  /* 0x000000ff00157202 */ /* 0x000fc60000000f00 */
[----:B0-----:R-:W-:-:S04]  /*19d0*/  @P0 IMAD.WIDE R16, R18, 0x4, R16 ;  /* 0x0000000412100825 */ /* 0x001fc800078e0210 */
        /* <DEDUP_REMOVED lines=13> */
[----:B------:R-:W-:Y:S01]  /*1ab0*/  @!P3 IADD3 R13, PT, PT, R13, 0x1, RZ ;  /* 0x000000010d0db810 */ /* 0x000fe20007ffe0ff */
[----:B------:R-:W2:Y:S08]  /*1ac0*/  LDG.E R2, desc[UR6][R4.64+0xc] ;  /* 0x00000c0604027981 */ /* 0x000eb0000c1e1900 */
[----:B------:R-:W-:-:S04]  /*1ad0*/  @P2 IADD3 R13, PT, PT, R13, 0x1, RZ ;  /* 0x000000010d0d2810 */ /* 0x000fc80007ffe0ff */
[----:B------:R-:W-:-:S04]  /*1ae0*/  @!P4 IADD3 R13, PT, PT, -R13, RZ, RZ ;  /* 0x000000ff0d0dc210 */ /* 0x000fc80007ffe1ff */
[----:B------:R-:W-:-:S05]  /*1af0*/  SEL R13, R12, R13, !P1 ;  /* 0x0000000d0c0d7207 */ /* 0x000fca0004800000 */
[----:B------:R-:W-:-:S06]  /*1b00*/  IMAD.WIDE R10, R13, 0x4, R10 ;  /* 0x000000040d0a7825 */ /* 0x000fcc00078e020a */
[----:B------:R-:W3:Y:S01]  /*1b10*/  LDG.E R10, desc[UR6][R10.64] ;  /* 0x000000060a0a7981 */ /* 0x000ee2000c1e1900 */
[----:B------:R-:W-:-:S04]  /*1b20*/  IMAD R13, R18, -0xa000, R19 ;  /* 0xffff6000120d7824 */ /* 0x000fc800078e0213 */
[----:B------:R-:W-:-:S06]  /*1b30*/  IMAD.WIDE R6, R13, 0x4, R6 ;  /* 0x000000040d067825 */ /* 0x000fcc00078e0206 */
[----:B------:R-:W2:Y:S01]  /*1b40*/  LDG.E.CONSTANT R7, desc[UR6][R6.64] ;  /* 0x0000000606077981 */ /* 0x000ea2000c1e9900 */
[----:B---3--:R-:W-:-:S04]  /*1b50*/  IMAD R13, R10, 0xa000, R13 ;  /* 0x0000a0000a0d7824 */ /* 0x008fc800078e020d */
[----:B------:R-:W-:-:S05]  /*1b60*/  IMAD.WIDE R8, R13, 0x4, R8 ;  /* 0x000000040d087825 */ /* 0x000fca00078e0208 */
[----:B------:R0:W3:Y:S01]  /*1b70*/  LDG.E R12, desc[UR6][R8.64] ;  /* 0x00000006080c7981 */ /* 0x0000e2000c1e1900 */
[----:B--2---:R-:W-:-:S04]  /*1b80*/  HADD2 R2, R2, R7 ;  /* 0x0000000702027230 */ /* 0x004fc80000000000 */
        /* <DEDUP_REMOVED lines=11> */
[----:B------:R-:W0:Y:S01]  /*1c40*/  MUFU.TANH R7, R7 ;  /* 0x0000000700077308 */ /* 0x000e220000002400 */
[----:B--2---:R-:W-:-:S04]  /*1c50*/  FADD.FTZ R6, R10, 1 ;  /* 0x3f8000000a067421 */ /* 0x004fc80000010000 */
[----:B------:R-:W-:Y:S01]  /*1c60*/  FMUL.FTZ R6, R6, 0.5 ;  /* 0x3f00000006067820 */ /* 0x000fe20000410000 */
[----:B0-----:R-:W-:-:S04]  /*1c70*/  FADD.FTZ R8, R7, 1 ;  /* 0x3f80000007087421 */ /* 0x001fc80000010000 */
        /* <DEDUP_REMOVED lines=9> */
.L_x_36:
[----:B------:R-:W0:Y:S02]  /*1d10*/  LDCU.64 UR4, c[0x0][0x3a8] ;  /* 0x00007500ff0477ac */ /* 0x000e240008000a00 */
[----:B0-----:R-:W-:-:S04]  /*1d20*/  UISETP.NE.U32.AND UP0, UPT, UR4, URZ, UPT ;  /* 0x000000ff0400728c */ /* 0x001fc8000bf05070 */
[----:B------:R-:W-:-:S09]  /*1d30*/  UISETP.NE.AND.EX UP0, UPT, UR5, URZ, UPT, UP0 ;  /* 0x000000ff0500728c */ /* 0x000fd2000bf05300 */
[----:B------:R-:W-:Y:S05]  /*1d40*/  BRA.U !UP0, `(.L_x_38) ;  /* 0x0000000d08747547 */ /* 0x000fea000b800000 */
[----:B------:R-:W0:Y:S01]  /*1d50*/  LDC R2, c[0x0][0x3b0] ;  /* 0x0000ec00ff027b82 */ /* 0x000e220000000800 */
[----:B------:R-:W1:Y:S01]  /*1d60*/  LDCU UR4, c[0x0][0x3a0] ;  /* 0x00007400ff0477ac */ /* 0x000e620008000800 */
[----:B0-----:R-:W-:-:S04]  /*1d70*/  IABS R15, R2 ;  /* 0x00000002000f7213 */ /* 0x001fc80000000000 */
[----:B------:R-:W0:Y:S08]  /*1d80*/  I2F.RP R2, R15 ;  /* 0x0000000f00027306 */ /* 0x000e300000209400 */
[----:B0-----:R-:W0:Y:S02]  /*1d90*/  MUFU.RCP R2, R2 ;  /* 0x0000000200027308 */ /* 0x001e240000001000 */
[----:B0-----:R-:W-:-:S06]  /*1da0*/  IADD3 R4, PT, PT, R2, 0xffffffe, RZ ;  /* 0x0ffffffe02047810 */ /* 0x001fcc0007ffe0ff */
[----:B------:R0:W2:Y:S02]  /*1db0*/  F2I.FTZ.U32.TRUNC.NTZ R5, R4 ;  /* 0x0000000400057305 */ /* 0x0000a4000021f000 */
[----:B0-----:R-:W-:Y:S02]  /*1dc0*/  MOV R4, RZ ;  /* 0x000000ff00047202 */ /* 0x001fe40000000f00 */
[----:B--2---:R-:W-:-:S05]  /*1dd0*/  IADD3 R6, PT, PT, RZ, -R5, RZ ;  /* 0x80000005ff067210 */ /* 0x004fca0007ffe0ff */
[----:B------:R-:W-:-:S04]  /*1de0*/  IMAD R7, R6, R15, RZ ;  /* 0x0000000f06077224 */ /* 0x000fc800078e02ff */
[----:B-1----:R-:W-:-:S07]  /*1df0*/  IMAD.HI.U32 R14, R5, R7, R4 ;  /* 0x00000007050e7227 */ /* 0x002fce00078e0004 */
.L_x_39:
[----:B0-----:R-:W0:Y:S01]  /*1e00*/  LDC.64 R4, c[0x0][0x3a8] ;  /* 0x0000ea00ff047b82 */ /* 0x001e220000000a00 */
[----:B------:R-:W-:-:S05]  /*1e10*/  IMAD.HI R16, R3, 0x66666667, RZ ;  /* 0x6666666703107827 */ /* 0x000fca00078e02ff */
[----:B------:R-:W-:Y:S02]  /*1e20*/  SHF.R.U32.HI R7, RZ, 0x1f, R16 ;  /* 0x0000001fff077819 */ /* 0x000fe40000011610 */
[----:B------:R-:W1:Y:S02]  /*1e30*/  LDC R13, c[0x0][0x3b0] ;  /* 0x0000ec00ff0d7b82 */ /* 0x000e640000000800 */
[----:B------:R-:W-:-:S06]  /*1e40*/  LEA.HI.SX32 R16, R16, R7, 0x12 ;  /* 0x0000000710107211 */ /* 0x000fcc00078f92ff */
[----:B------:R-:W2:Y:S01]  /*1e50*/  LDC.64 R10, c[0x0][0x398] ;  /* 0x0000e600ff0a7b82 */ /* 0x000ea20000000a00 */
[----:B0-----:R-:W-:-:S06]  /*1e60*/  IMAD.WIDE R6, R16, 0x4, R4 ;  /* 0x0000000410067825 */ /* 0x001fcc00078e0204 */
[----:B------:R-:W3:Y:S01]  /*1e70*/  LDG.E R7, desc[UR6][R6.64] ;  /* 0x0000000606077981 */ /* 0x000ee2000c1e1900 */
[----:B-1----:R-:W-:Y:S02]  /*1e80*/  IABS R12, R13 ;  /* 0x0000000d000c7213 */ /* 0x002fe40000000000 */
[----:B---3--:R-:W-:Y:S02]  /*1e90*/  IADD3 R2, PT, PT, R16, R7, RZ ;  /* 0x0000000710027210 */ /* 0x008fe40007ffe0ff */
[----:B------:R-:W0:Y:S02]  /*1ea0*/  LDC.64 R6, c[0x0][0x390] ;  /* 0x0000e400ff067b82 */ /* 0x000e240000000a00 */
[----:B------:R-:W-:Y:S02]  /*1eb0*/  IABS R9, R2 ;  /* 0x0000000200097213 */ /* 0x000fe40000000000 */
[----:B------:R-:W-:-:S03]  /*1ec0*/  LOP3.LUT R2, R2, R13, RZ, 0x3c, !PT ;  /* 0x0000000d02027212 */ /* 0x000fc600078e3cff */
[----:B------:R-:W-:Y:S01]  /*1ed0*/  IMAD.HI.U32 R14, R14, R9, RZ ;  /* 0x000000090e0e7227 */ /* 0x000fe200078e00ff */
[----:B------:R-:W-:Y:S02]  /*1ee0*/  ISETP.GE.AND P2, PT, R2, RZ, PT ;  /* 0x000000ff0200720c */ /* 0x000fe40003f46270 */
[----:B------:R-:W-:Y:S02]  /*1ef0*/  LOP3.LUT R2, RZ, R13, RZ, 0x33, !PT ;  /* 0x0000000dff027212 */ /* 0x000fe400078e33ff */
[----:B------:R-:W-:-:S05]  /*1f00*/  IADD3 R8, PT, PT, -R14, RZ, RZ ;  /* 0x000000ff0e087210 */ /* 0x000fca0007ffe1ff */
[----:B------:R-:W-:-:S05]  /*1f10*/  IMAD R8, R12, R8, R9 ;  /* 0x000000080c087224 */ /* 0x000fca00078e0209 */
[----:B------:R-:W-:-:S13]  /*1f20*/  ISETP.GT.U32.AND P1, PT, R15, R8, PT ;  /* 0x000000080f00720c */ /* 0x000fda0003f24070 */
[----:B------:R-:W-:Y:S02]  /*1f30*/  @!P1 IADD3 R8, PT, PT, R8, -R12, RZ ;  /* 0x8000000c08089210 */ /* 0x000fe40007ffe0ff */
[----:B------:R-:W-:Y:S02]  /*1f40*/  @!P1 IADD3 R14, PT, PT, R14, 0x1, RZ ;  /* 0x000000010e0e9810 */ /* 0x000fe40007ffe0ff */
[----:B------:R-:W-:Y:S02]  /*1f50*/  ISETP.GE.U32.AND P0, PT, R8, R15, PT ;  /* 0x0000000f0800720c */ /* 0x000fe40003f06070 */
[----:B------:R-:W1:Y:S11]  /*1f60*/  LDC.64 R8, c[0x0][0x380] ;  /* 0x0000e000ff087b82 */ /* 0x000e760000000a00 */
[----:B------:R-:W-:-:S02]  /*1f70*/  @P0 IADD3 R14, PT, PT, R14, 0x1, RZ ;  /* 0x000000010e0e0810 */ /* 0x000fc40007ffe0ff */
[----:B------:R-:W-:Y:S02]  /*1f80*/  ISETP.NE.AND P0, PT, R13, RZ, PT ;  /* 0x000000ff0d00720c */ /* 0x000fe40003f05270 */
[----:B------:R-:W-:-:S04]  /*1f90*/  @!P2 IADD3 R14, PT, PT, -R14, RZ, RZ ;  /* 0x000000ff0e0ea210 */ /* 0x000fc80007ffe1ff */
[----:B------:R-:W-:-:S05]  /*1fa0*/  SEL R19, R2, R14, !P0 ;  /* 0x0000000e02137207 */ /* 0x000fca0004000000 */
[----:B0-----:R-:W-:-:S06]  /*1fb0*/  IMAD.WIDE R18, R19, 0x4, R6 ;  /* 0x0000000413127825 */ /* 0x001fcc00078e0206 */
[----:B------:R-:W3:Y:S01]  /*1fc0*/  LDG.E R18, desc[UR6][R18.64] ;  /* 0x0000000612127981 */ /* 0x000ee2000c1e1900 */
[----:B-1----:R-:W-:-:S05]  /*1fd0*/  IMAD.WIDE R8, R3, 0x4, R8 ;  /* 0x0000000403087825 */ /* 0x002fca00078e0208 */
[----:B------:R-:W4:Y:S01]  /*1fe0*/  LDG.E R14, desc[UR6][R8.64] ;  /* 0x00000006080e7981 */ /* 0x000f22000c1e1900 */
[----:B------:R-:W-:-:S04]  /*1ff0*/  IMAD R15, R16, -0xa000, R3 ;  /* 0xffff6000100f7824 */ /* 0x000fc800078e0203 */
[----:B---3--:R-:W-:-:S04]  /*2000*/  IMAD R15, R18, 0xa000, R15 ;  /* 0x0000a000120f7824 */ /* 0x008fc800078e020f */
[----:B--2---:R-:W-:-:S05]  /*2010*/  IMAD.WIDE R16, R15, 0x4, R10 ;  /* 0x000000040f107825 */ /* 0x004fca00078e020a */
[----:B------:R0:W2:Y:S01]  /*2020*/  LDG.E R15, desc[UR6][R16.64] ;  /* 0x00000006100f7981 */ /* 0x0000a2000c1e1900 */
[----:B----4-:R-:W-:Y:S02]  /*2030*/  HADD2.F32 R21, -RZ, R14.H0_H0 ;  /* 0x2000000eff157230 */ /* 0x010fe40000004100 */
[----:B0-----:R-:W-:Y:S01]  /*2040*/  HMUL2 R17, R14, R14 ;  /* 0x0000000e0e117232 */ /* 0x001fe20000000000 */
[----:B------:R-:W-:-:S03]  /*2050*/  IADD3 R16, PT, PT, R3, 0x1, RZ ;  /* 0x0000000103107810 */ /* 0x000fc60007ffe0ff */
[----:B------:R-:W-:Y:S02]  /*2060*/  HFMA2 R17, R14, R17, -RZ ;  /* 0x000000110e117231 */ /* 0x000fe400001000ff */
[----:B------:R-:W-:-:S04]  /*2070*/  IMAD.HI R22, R16, 0x66666667, RZ ;  /* 0x6666666710167827 */ /* 0x000fc800078e02ff */
[--C-:B------:R-:W-:Y:S02]  /*2080*/  HADD2.F32 R18, -RZ, R17.reuse.H0_H0 ;  /* 0x20000011ff127230 */ /* 0x100fe40000004100 */
[----:B------:R-:W-:-:S03]  /*2090*/  HADD2.F32 R19, -RZ, R17.H1_H1 ;  /* 0x30000011ff137230 */ /* 0x000fc60000004100 */
[----:B------:R-:W-:Y:S01]  /*20a0*/  FFMA.FTZ R21, R18, 0.044714998453855514526, R21 ;  /* 0x3d37271312157823 */ /* 0x000fe20000010015 */
[----:B------:R-:W-:-:S03]  /*20b0*/  HADD2.F32 R18, -RZ, R14.H1_H1 ;  /* 0x3000000eff127230 */ /* 0x000fc60000004100 */
        /* <DEDUP_REMOVED lines=8> */
[----:B------:R-:W-:Y:S01]  /*2140*/  FMUL.FTZ R20, R19, 0.5 ;  /* 0x3f00000013147820 */ /* 0x000fe20000410000 */
[----:B------:R-:W-:-:S04]  /*2150*/  SHF.R.U32.HI R19, RZ, 0x1f, R22 ;  /* 0x0000001fff137819 */ /* 0x000fc80000011616 */
        /* <DEDUP_REMOVED lines=20> */
[----:B0-----:R-:W-:-:S05]  /*22a0*/  IMAD.HI.U32 R17, R14, R15, RZ ;  /* 0x0000000f0e117227 */ /* 0x001fca00078e00ff */
        /* <DEDUP_REMOVED lines=17> */
[----:B--2---:R-:W-:Y:S02]  /*23c0*/  HADD2.F32 R25, -RZ, R17.H0_H0 ;  /* 0x20000011ff197230 */ /* 0x004fe40000004100 */
[----:B0-----:R-:W-:-:S04]  /*23d0*/  HMUL2 R19, R17, R17 ;  /* 0x0000001111137232 */ /* 0x001fc80000000000 */
[----:B------:R-:W-:Y:S02]  /*23e0*/  HFMA2 R19, R17, R19, -RZ ;  /* 0x0000001311137231 */ /* 0x000fe400001000ff */
[----:B------:R-:W-:-:S03]  /*23f0*/  HADD2.F32 R20, -RZ, R17.H1_H1 ;  /* 0x30000011ff147230 */ /* 0x000fc60000004100 */
        /* <DEDUP_REMOVED lines=8> */
[----:B------:R-:W-:Y:S01]  /*2480*/  IADD3 R18, PT, PT, R3, 0x2, RZ ;  /* 0x0000000203127810 */ /* 0x000fe20007ffe0ff */
[----:B0-----:R-:W-:-:S04]  /*2490*/  FADD.FTZ R19, R22, 1 ;  /* 0x3f80000016137421 */ /* 0x001fc80000010000 */
[----:B------:R-:W-:-:S04]  /*24a0*/  IMAD.HI R23, R18, 0x66666667, RZ ;  /* 0x6666666712177827 */ /* 0x000fc800078e02ff */
[----:B------:R-:W-:Y:S01]  /*24b0*/  FMUL.FTZ R19, R19, 0.5 ;  /* 0x3f00000013137820 */ /* 0x000fe20000410000 */
[----:B-1----:R-:W-:-:S04]  /*24c0*/  FADD.FTZ R21, R20, 1 ;  /* 0x3f80000014157421 */ /* 0x002fc80000010000 */
[----:B------:R-:W-:Y:S01]  /*24d0*/  FMUL.FTZ R24, R21, 0.5 ;  /* 0x3f00000015187820 */ /* 0x000fe20000410000 */
[----:B------:R-:W-:-:S04]  /*24e0*/  SHF.R.U32.HI R26, RZ, 0x1f, R23 ;  /* 0x0000001fff1a7819 */ /* 0x000fc80000011617 */
[----:B------:R-:W-:Y:S02]  /*24f0*/  F2FP.F16.F32.PACK_AB R24, R24, R19 ;  /* 0x000000131818723e */ /* 0x000fe400000000ff */
[----:B------:R-:W-:-:S03]  /*2500*/  LEA.HI.SX32 R19, R23, R26, 0x12 ;  /* 0x0000001a17137211 */ /* 0x000fc600078f92ff */
[----:B------:R-:W-:-:S04]  /*2510*/  HMUL2 R17, R17, R24 ;  /* 0x0000001811117232 */ /* 0x000fc80000000000 */
[----:B---3--:R-:W-:Y:S02]  /*2520*/  HFMA2 R21, R17, R16, -RZ ;  /* 0x0000001011157231 */ /* 0x008fe400001000ff */
[----:B------:R-:W-:-:S03]  /*2530*/  IMAD.WIDE R16, R19, 0x4, R4 ;  /* 0x0000000413107825 */ /* 0x000fc600078e0204 */
[----:B------:R0:W-:Y:S04]  /*2540*/  STG.E desc[UR6][R8.64+0x4], R21 ;  /* 0x0000041508007986 */ /* 0x0001e8000c101906 */
[----:B------:R-:W2:Y:S02]  /*2550*/  LDG.E R16, desc[UR6][R16.64] ;  /* 0x0000000610107981 */ /* 0x000ea4000c1e1900 */
[----:B--2---:R-:W-:Y:S02]  /*2560*/  IADD3 R20, PT, PT, R19, R16, RZ ;  /* 0x0000001013147210 */ /* 0x004fe40007ffe0ff */
[----:B------:R-:W2:Y:S02]  /*2570*/  LDG.E R16, desc[UR6][R8.64+0x8] ;  /* 0x0000080608107981 */ /* 0x000ea4000c1e1900 */
        /* <DEDUP_REMOVED lines=12> */
[----:B0-----:R-:W-:-:S05]  /*2640*/  SEL R21, R2, R22, !P0 ;  /* 0x0000001602157207 */ /* 0x001fca0004000000 */
        /* <DEDUP_REMOVED lines=18> */
[----:B------:R-:W-:-:S05]  /*2770*/  IADD3 R18, PT, PT, R3, 0x3, RZ ;  /* 0x0000000303127810 */ /* 0x000fca0007ffe0ff */
[----:B------:R-:W-:-:S04]  /*2780*/  IMAD.HI R23, R18, 0x66666667, RZ ;  /* 0x6666666712177827 */ /* 0x000fc800078e02ff */
        /* <DEDUP_REMOVED lines=9> */
[----:B---3--:R-:W-:-:S05]  /*2820*/  HFMA2 R17, R24, R17, -RZ ;  /* 0x0000001118117231 */ /* 0x008fca00001000ff */
[----:B------:R0:W-:Y:S04]  /*2830*/  STG.E desc[UR6][R8.64+0x8], R17 ;  /* 0x0000081108007986 */ /* 0x0001e8000c101906 */
[----:B------:R-:W2:Y:S02]  /*2840*/  LDG.E R4, desc[UR6][R4.64] ;  /* 0x0000000604047981 */ /* 0x000ea4000c1e1900 */
        /* <DEDUP_REMOVED lines=19> */
[----:B------:R-:W-:-:S06]  /*2980*/  IMAD.WIDE R10, R19, 0x4, R10 ;  /* 0x00000004130a7825 */ /* 0x000fcc00078e020a */
[----:B------:R-:W3:Y:S01]  /*2990*/  LDG.E R10, desc[UR6][R10.64] ;  /* 0x000000060a0a7981 */ /* 0x000ee2000c1e1900 */
[----:B--2---:R-:W-:-:S04]  /*29a0*/  HMUL2 R4, R2, R2 ;  /* 0x0000000202047232 */ /* 0x004fc80000000000 */
[----:B------:R-:W-:Y:S02]  /*29b0*/  HFMA2 R4, R2, R4, -RZ ;  /* 0x0000000402047231 */ /* 0x000fe400001000ff */
[----:B------:R-:W-:-:S03]  /*29c0*/  HADD2.F32 R12, -RZ, R2.H0_H0 ;  /* 0x20000002ff0c7230 */ /* 0x000fc60000004100 */
[--C-:B------:R-:W-:Y:S02]  /*29d0*/  HADD2.F32 R5, -RZ, R4.reuse.H0_H0 ;  /* 0x20000004ff057230 */ /* 0x100fe40000004100 */
[----:B------:R-:W-:-:S03]  /*29e0*/  HADD2.F32 R4, -RZ, R4.H1_H1 ;  /* 0x30000004ff047230 */ /* 0x000fc60000004100 */
[----:B------:R-:W-:Y:S01]  /*29f0*/  FFMA.FTZ R12, R5, 0.044714998453855514526, R12 ;  /* 0x3d372713050c7823 */ /* 0x000fe2000001000c */
[----:B------:R-:W-:-:S05]  /*2a00*/  HADD2.F32 R5, -RZ, R2.H1_H1 ;  /* 0x30000002ff057230 */ /* 0x000fca0000004100 */
[----:B------:R-:W-:Y:S01]  /*2a10*/  FFMA.FTZ R4, R4, 0.044714998453855514526, R5 ;  /* 0x3d37271304047823 */ /* 0x000fe20000010005 */
[----:B------:R-:W-:-:S03]  /*2a20*/  FMUL.FTZ R12, R12, 0.79788458347320556641 ;  /* 0x3f4c422a0c0c7820 */ /* 0x000fc60000410000 */
[----:B------:R-:W-:-:S03]  /*2a30*/  FMUL.FTZ R5, R4, 0.79788458347320556641 ;  /* 0x3f4c422a04057820 */ /* 0x000fc60000410000 */
[----:B------:R-:W1:Y:S08]  /*2a40*/  MUFU.TANH R12, R12 ;  /* 0x0000000c000c7308 */ /* 0x000e700000002400 */
[----:B------:R-:W2:Y:S01]  /*2a50*/  MUFU.TANH R5, R5 ;  /* 0x0000000500057308 */ /* 0x000ea20000002400 */
[----:B-1----:R-:W-:-:S04]  /*2a60*/  FADD.FTZ R4, R12, 1 ;  /* 0x3f8000000c047421 */ /* 0x002fc80000010000 */
[----:B------:R-:W-:Y:S01]  /*2a70*/  FMUL.FTZ R4, R4, 0.5 ;  /* 0x3f00000004047820 */ /* 0x000fe20000410000 */
[----:B--2---:R-:W-:-:S04]  /*2a80*/  FADD.FTZ R6, R5, 1 ;  /* 0x3f80000005067421 */ /* 0x004fc80000010000 */
        /* <DEDUP_REMOVED lines=9> */
.L_x_38:
        /* <DEDUP_REMOVED lines=10> */
[----:B------:R4:W5:Y:S02]  /*2bc0*/  F2I.FTZ.U32.TRUNC.NTZ R11, R10 ;  /* 0x0000000a000b7305 */ /* 0x000964000021f000 */
[----:B----4-:R-:W-:Y:S02]  /*2bd0*/  MOV R10, RZ ;  /* 0x000000ff000a7202 */ /* 0x010fe40000000f00 */
[----:B-----5:R-:W-:-:S05]  /*2be0*/  IADD3 R14, PT, PT, RZ, -R11, RZ ;  /* 0x8000000bff0e7210 */ /* 0x020fca0007ffe0ff */
[----:B------:R-:W-:-:S04]  /*2bf0*/  IMAD R13, R14, R15, RZ ;  /* 0x0000000f0e0d7224 */ /* 0x000fc800078e02ff */
[----:B0123--:R-:W-:-:S07]  /*2c00*/  IMAD.HI.U32 R14, R11, R13, R10 ;  /* 0x0000000d0b0e7227 */ /* 0x00ffce00078e000a */
.L_x_40:
[----:B0-----:R-:W-:Y:S01]  /*2c10*/  IMAD.HI R10, R3, 0x66666667, RZ ;  /* 0x66666667030a7827 */ /* 0x001fe200078e02ff */
[-C--:B------:R-:W-:Y:S02]  /*2c20*/  IABS R13, R2.reuse ;  /* 0x00000002000d7213 */ /* 0x080fe40000000000 */
[----:B------:R-:W-:Y:S02]  /*2c30*/  LOP3.LUT R12, RZ, R2, RZ, 0x33, !PT ;  /* 0x00000002ff0c7212 */ /* 0x000fe400078e33ff */
        /* <DEDUP_REMOVED lines=12> */
[----:B------:R-:W-:Y:S02]  /*2d00*/  @P0 IADD3 R14, PT, PT, R14, 0x1, RZ ;  /* 0x000000010e0e0810 */ /* 0x000fe40007ffe0ff */
[----:B------:R-:W-:-:S04]  /*2d10*/  ISETP.NE.AND P0, PT, R2, RZ, PT ;  /* 0x000000ff0200720c */ /* 0x000fc80003f05270 */
[----:B------:R-:W-:-:S04]  /*2d20*/  @!P2 IADD3 R14, PT, PT, -R14, RZ, RZ ;  /* 0x000000ff0e0ea210 */ /* 0x000fc80007ffe1ff */
[----:B------:R-:W-:-:S05]  /*2d30*/  SEL R17, R12, R14, !P0 ;  /* 0x0000000e0c117207 */ /* 0x000fca0004000000 */
[----:B------:R-:W-:-:S06]  /*2d40*/  IMAD.WIDE R16, R17, 0x4, R6 ;  /* 0x0000000411107825 */ /* 0x000fcc00078e0206 */
[----:B------:R-:W2:Y:S01]  /*2d50*/  LDG.E R16, desc[UR6][R16.64] ;  /* 0x0000000610107981 */ /* 0x000ea2000c1e1900 */
[----:B------:R-:W-:-:S05]  /*2d60*/  IMAD.WIDE R10, R3, 0x4, R4 ;  /* 0x00000004030a7825 */ /* 0x000fca00078e0204 */
[----:B------:R-:W3:Y:S01]  /*2d70*/  LDG.E R18, desc[UR6][R10.64] ;  /* 0x000000060a127981 */ /* 0x000ee2000c1e1900 */
[----:B------:R-:W-:Y:S01]  /*2d80*/  IMAD R15, R19, -0xa000, R3 ;  /* 0xffff6000130f7824 */ /* 0x000fe200078e0203 */
[----:B------:R-:W0:Y:S08]  /*2d90*/  I2F.RP R22, R13 ;  /* 0x0000000d00167306 */ /* 0x000e300000209400 */
[----:B0-----:R-:W0:Y:S01]  /*2da0*/  MUFU.RCP R22, R22 ;  /* 0x0000001600167308 */ /* 0x001e220000001000 */
[----:B--2---:R-:W-:-:S04]  /*2db0*/  IMAD R15, R16, 0xa000, R15 ;  /* 0x0000a000100f7824 */ /* 0x004fc800078e020f */
[----:B------:R-:W-:-:S05]  /*2dc0*/  IMAD.WIDE R20, R15, 0x4, R8 ;  /* 0x000000040f147825 */ /* 0x000fca00078e0208 */
[----:B------:R1:W2:Y:S01]  /*2dd0*/  LDG.E R19, desc[UR6][R20.64] ;  /* 0x0000000614137981 */ /* 0x0002a2000c1e1900 */
[----:B0-----:R-:W-:Y:S01]  /*2de0*/  IADD3 R15, PT, PT, R22, 0xffffffe, RZ ;  /* 0x0ffffffe160f7810 */ /* 0x001fe20007ffe0ff */
[----:B---3--:R-:W-:Y:S01]  /*2df0*/  HADD2.F32 R22, -RZ, R18.H1_H1 ;  /* 0x30000012ff167230 */ /* 0x008fe20000004100 */
[----:B------:R-:W-:-:S04]  /*2e00*/  IADD3 R16, PT, PT, R3, 0x1, RZ ;  /* 0x0000000103107810 */ /* 0x000fc80007ffe0ff */
[----:B------:R-:W0:Y:S01]  /*2e10*/  F2I.FTZ.U32.TRUNC.NTZ R15, R15 ;  /* 0x0000000f000f7305 */ /* 0x000e22000021f000 */
[----:B------:R-:W-:-:S05]  /*2e20*/  IMAD.HI R17, R16, 0x66666667, RZ ;  /* 0x6666666710117827 */ /* 0x000fca00078e02ff */
[----:B------:R-:W-:-:S04]  /*2e30*/  SHF.R.U32.HI R14, RZ, 0x1f, R17 ;  /* 0x0000001fff0e7819 */ /* 0x000fc80000011611 */
[----:B------:R-:W-:Y:S01]  /*2e40*/  LEA.HI.SX32 R17, R17, R14, 0x12 ;  /* 0x0000000e11117211 */ /* 0x000fe200078f92ff */
[----:B------:R-:W-:Y:S01]  /*2e50*/  HFMA2 R14, -RZ, RZ, 0, 0 ;  /* 0x00000000ff0e7431 */ /* 0x000fe200000001ff */
[----:B0-----:R-:W-:-:S05]  /*2e60*/  IADD3 R24, PT, PT, RZ, -R15, RZ ;  /* 0x8000000fff187210 */ /* 0x001fca0007ffe0ff */
[----:B-1----:R-:W-:Y:S01]  /*2e70*/  IMAD R21, R24, R13, RZ ;  /* 0x0000000d18157224 */ /* 0x002fe200078e02ff */
[----:B------:R-:W-:-:S03]  /*2e80*/  IABS R24, R17 ;  /* 0x0000001100187213 */ /* 0x000fc60000000000 */
[----:B------:R-:W-:-:S04]  /*2e90*/  IMAD.HI.U32 R14, R15, R21, R14 ;  /* 0x000000150f0e7227 */ /* 0x000fc800078e000e */
[----:B------:R-:W-:-:S04]  /*2ea0*/  HMUL2 R15, R18, R18 ;  /* 0x00000012120f7232 */ /* 0x000fc80000000000 */
[----:B------:R-:W-:Y:S02]  /*2eb0*/  HFMA2 R15, R18, R15, -RZ ;  /* 0x0000000f120f7231 */ /* 0x000fe400001000ff */
[----:B------:R-:W-:-:S04]  /*2ec0*/  IMAD.HI.U32 R20, R14, R24, RZ ;  /* 0x000000180e147227 */ /* 0x000fc800078e00ff */
[----:B------:R-:W-:Y:S01]  /*2ed0*/  HADD2.F32 R21, -RZ, R15.H1_H1 ;  /* 0x3000000fff157230 */ /* 0x000fe20000004100 */
[----:B------:R-:W-:-:S04]  /*2ee0*/  IADD3 R25, PT, PT, -R20, RZ, RZ ;  /* 0x000000ff14197210 */ /* 0x000fc80007ffe1ff */
[----:B------:R-:W-:Y:S01]  /*2ef0*/  FFMA.FTZ R23, R21, 0.044714998453855514526, R22 ;  /* 0x3d37271315177823 */ /* 0x000fe20000010016 */
[----:B------:R-:W-:Y:S02]  /*2f00*/  IMAD R22, R13, R25, R24 ;  /* 0x000000190d167224 */ /* 0x000fe400078e0218 */
[----:B------:R-:W-:Y:S01]  /*2f10*/  HADD2.F32 R21, -RZ, R15.H0_H0 ;  /* 0x2000000fff157230 */ /* 0x000fe20000004100 */
[----:B------:R-:W-:Y:S01]  /*2f20*/  MOV R15, R13 ;  /* 0x0000000d000f7202 */ /* 0x000fe20000000f00 */
[----:B------:R-:W-:Y:S02]  /*2f30*/  HADD2.F32 R24, -RZ, R18.H0_H0 ;  /* 0x20000012ff187230 */ /* 0x000fe40000004100 */
[----:B------:R-:W-:Y:S01]  /*2f40*/  FMUL.FTZ R23, R23, 0.79788458347320556641 ;  /* 0x3f4c422a17177820 */ /* 0x000fe20000410000 */
[----:B------:R-:W-:Y:S02]  /*2f50*/  ISETP.GT.U32.AND P2, PT, R15, R22, PT ;  /* 0x000000160f00720c */ /* 0x000fe40003f44070 */
[----:B------:R-:W-:-:S03]  /*2f60*/  FFMA.FTZ R21, R21, 0.044714998453855514526, R24 ;  /* 0x3d37271315157823 */ /* 0x000fc60000010018 */
[----:B------:R-:W0:Y:S01]  /*2f70*/  MUFU.TANH R23, R23 ;  /* 0x0000001700177308 */ /* 0x000e220000002400 */
[----:B------:R-:W-:-:S07]  /*2f80*/  FMUL.FTZ R21, R21, 0.79788458347320556641 ;  /* 0x3f4c422a15157820 */ /* 0x000fce0000410000 */
[----:B------:R-:W1:Y:S01]  /*2f90*/  MUFU.TANH R21, R21 ;  /* 0x0000001500157308 */ /* 0x000e620000002400 */
[----:B------:R-:W-:Y:S02]  /*2fa0*/  @!P2 IADD3 R22, PT, PT, R22, -R13, RZ ;  /* 0x8000000d1616a210 */ /* 0x000fe40007ffe0ff */
[----:B------:R-:W-:Y:S02]  /*2fb0*/  @!P2 IADD3 R20, PT, PT, R20, 0x1, RZ ;  /* 0x000000011414a810 */ /* 0x000fe40007ffe0ff */
[----:B------:R-:W-:Y:S02]  /*2fc0*/  ISETP.GE.U32.AND P1, PT, R22, R15, PT ;  /* 0x0000000f1600720c */ /* 0x000fe40003f26070 */
[----:B------:R-:W-:Y:S01]  /*2fd0*/  LOP3.LUT R22, R17, R2, RZ, 0x3c, !PT ;  /* 0x0000000211167212 */ /* 0x000fe200078e3cff */
[----:B0-----:R-:W-:-:S03]  /*2fe0*/  FADD.FTZ R24, R23, 1 ;  /* 0x3f80000017187421 */ /* 0x001fc60000010000 */
[----:B------:R-:W-:Y:S01]  /*2ff0*/  ISETP.GE.AND P3, PT, R22, RZ, PT ;  /* 0x000000ff1600720c */ /* 0x000fe20003f66270 */
[----:B------:R-:W-:Y:S01]  /*3000*/  FMUL.FTZ R25, R24, 0.5 ;  /* 0x3f00000018197820 */ /* 0x000fe20000410000 */
[----:B-1----:R-:W-:-:S05]  /*3010*/  FADD.FTZ R22, R21, 1 ;  /* 0x3f80000015167421 */ /* 0x002fca0000010000 */
[----:B------:R-:W-:Y:S01]  /*3020*/  @P1 IADD3 R20, PT, PT, R20, 0x1, RZ ;  /* 0x0000000114141810 */ /* 0x000fe20007ffe0ff */
[----:B------:R-:W-:-:S05]  /*3030*/  FMUL.FTZ R22, R22, 0.5 ;  /* 0x3f00000016167820 */ /* 0x000fca0000410000 */
[----:B------:R-:W-:Y:S02]  /*3040*/  @!P3 IADD3 R20, PT, PT, -R20, RZ, RZ ;  /* 0x000000ff1414b210 */ /* 0x000fe40007ffe1ff */
[----:B------:R-:W-:Y:S02]  /*3050*/  F2FP.F16.F32.PACK_AB R22, R25, R22 ;  /* 0x000000161916723e */ /* 0x000fe400000000ff */
[----:B------:R-:W-:Y:S02]  /*3060*/  SEL R21, R12, R20, !P0 ;  /* 0x000000140c157207 */ /* 0x000fe40004000000 */
[----:B------:R-:W3:Y:S01]  /*3070*/  LDG.E R20, desc[UR6][R10.64+0x4] ;  /* 0x000004060a147981 */ /* 0x000ee2000c1e1900 */
[----:B------:R-:W-:-:S04]  /*3080*/  HMUL2 R22, R18, R22 ;  /* 0x0000001612167232 */ /* 0x000fc80000000000 */
[----:B--2---:R-:W-:Y:S02]  /*3090*/  HFMA2 R25, R22, R19, -RZ ;  /* 0x0000001316197231 */ /* 0x004fe400001000ff */
[----:B------:R-:W-:-:S03]  /*30a0*/  IMAD.WIDE R18, R21, 0x4, R6 ;  /* 0x0000000415127825 */ /* 0x000fc600078e0206 */
[----:B------:R0:W-:Y:S04]  /*30b0*/  STG.E desc[UR6][R10.64], R25 ;  /* 0x000000190a007986 */ /* 0x0001e8000c101906 */
[----:B------:R-:W2:Y:S01]  /*30c0*/  LDG.E R18, desc[UR6][R18.64] ;  /* 0x0000000612127981 */ /* 0x000ea2000c1e1900 */
[----:B------:R-:W-:Y:S01]  /*30d0*/  IMAD R17, R17, -0xa000, R16 ;  /* 0xffff600011117824 */ /* 0x000fe200078e0210 */
[----:B------:R-:W-:-:S03]  /*30e0*/  IADD3 R16, PT, PT, R3, 0x2, RZ ;  /* 0x0000000203107810 */ /* 0x000fc60007ffe0ff */
[----:B--2---:R-:W-:-:S04]  /*30f0*/  IMAD R17, R18, 0xa000, R17 ;  /* 0x0000a00012117824 */ /* 0x004fc800078e0211 */
[----:B------:R-:W-:-:S05]  /*3100*/  IMAD.WIDE R22, R17, 0x4, R8 ;  /* 0x0000000411167825 */ /* 0x000fca00078e0208 */
[----:B------:R1:W2:Y:S01]  /*3110*/  LDG.E R21, desc[UR6][R22.64] ;  /* 0x0000000616157981 */ /* 0x0002a2000c1e1900 */
[----:B------:R-:W-:-:S05]  /*3120*/  IMAD.HI R17, R16, 0x66666667, RZ ;  /* 0x6666666710117827 */ /* 0x000fca00078e02ff */
[----:B------:R-:W-:-:S04]  /*3130*/  SHF.R.U32.HI R24, RZ, 0x1f, R17 ;  /* 0x0000001fff187819 */ /* 0x000fc80000011611 */
[----:B------:R-:W-:Y:S01]  /*3140*/  LEA.HI.SX32 R17, R17, R24, 0x12 ;  /* 0x0000001811117211 */ /* 0x000fe200078f92ff */
[----:B---3--:R-:W-:-:S03]  /*3150*/  HMUL2 R18, R20, R20 ;  /* 0x0000001414127232 */ /* 0x008fc60000000000 */
[----:B------:R-:W-:Y:S01]  /*3160*/  IABS R24, R17 ;  /* 0x0000001100187213 */ /* 0x000fe20000000000 */
[----:B------:R-:W-:-:S04]  /*3170*/  HFMA2 R19, R20, R18, -RZ ;  /* 0x0000001214137231 */ /* 0x000fc800001000ff */
[----:B------:R-:W-:-:S04]  /*3180*/  IMAD.HI.U32 R18, R14, R24, RZ ;  /* 0x000000180e127227 */ /* 0x000fc800078e00ff */
[----:B0-----:R-:W-:Y:S01]  /*3190*/  HADD2.F32 R25, -RZ, R20.H0_H0 ;  /* 0x20000014ff197230 */ /* 0x001fe20000004100 */
[----:B-1----:R-:W-:Y:S01]  /*31a0*/  IADD3 R23, PT, PT, -R18, RZ, RZ ;  /* 0x000000ff12177210 */ /* 0x002fe20007ffe1ff */
[--C-:B------:R-:W-:Y:S02]  /*31b0*/  HADD2.F32 R22, -RZ, R19.reuse.H0_H0 ;  /* 0x20000013ff167230 */ /* 0x100fe40000004100 */
[----:B------:R-:W-:-:S03]  /*31c0*/  HADD2.F32 R19, -RZ, R19.H1_H1 ;  /* 0x30000013ff137230 */ /* 0x000fc60000004100 */
[----:B------:R-:W-:Y:S01]  /*31d0*/  FFMA.FTZ R25, R22, 0.044714998453855514526, R25 ;  /* 0x3d37271316197823 */ /* 0x000fe20000010019 */
[----:B------:R-:W-:Y:S02]  /*31e0*/  IMAD R22, R13, R23, R24 ;  /* 0x000000170d167224 */ /* 0x000fe400078e0218 */
[----:B------:R-:W-:Y:S02]  /*31f0*/  HADD2.F32 R24, -RZ, R20.H1_H1 ;  /* 0x30000014ff187230 */ /* 0x000fe40000004100 */
[----:B------:R-:W-:-:S03]  /*3200*/  FMUL.FTZ R25, R25, 0.79788458347320556641 ;  /* 0x3f4c422a19197820 */ /* 0x000fc60000410000 */
[----:B------:R-:W-:Y:S01]  /*3210*/  FFMA.FTZ R19, R19, 0.044714998453855514526, R24 ;  /* 0x3d37271313137823 */ /* 0x000fe20000010018 */
[----:B------:R-:W-:-:S03]  /*3220*/  ISETP.GT.U32.AND P2, PT, R15, R22, PT ;  /* 0x000000160f00720c */ /* 0x000fc60003f44070 */
[----:B------:R-:W-:Y:S01]  /*3230*/  FMUL.FTZ R23, R19, 0.79788458347320556641 ;  /* 0x3f4c422a13177820 */ /* 0x000fe20000410000 */
[----:B------:R-:W0:Y:S08]  /*3240*/  MUFU.TANH R25, R25 ;  /* 0x0000001900197308 */ /* 0x000e300000002400 */
[----:B------:R-:W1:Y:S01]  /*3250*/  MUFU.TANH R23, R23 ;  /* 0x0000001700177308 */ /* 0x000e620000002400 */
[----:B------:R-:W-:-:S02]  /*3260*/  @!P2 IADD3 R22, PT, PT, R22, -R13, RZ ;  /* 0x8000000d1616a210 */ /* 0x000fc40007ffe0ff */
        /* <DEDUP_REMOVED lines=10> */
[----:B------:R-:W-:-:S05]  /*3310*/  F2FP.F16.F32.PACK_AB R19, R22, R19 ;  /* 0x000000131613723e */ /* 0x000fca00000000ff */
[----:B------:R-:W-:Y:S01]  /*3320*/  HMUL2 R20, R20, R19 ;  /* 0x0000001314147232 */ /* 0x000fe20000000000 */
[----:B------:R-:W-:-:S05]  /*3330*/  SEL R19, R12, R18, !P0 ;  /* 0x000000120c137207 */ /* 0x000fca0004000000 */
[----:B------:R-:W-:-:S04]  /*3340*/  IMAD.WIDE R18, R19, 0x4, R6 ;  /* 0x0000000413127825 */ /* 0x000fc800078e0206 */
[----:B--2---:R-:W-:Y:S02]  /*3350*/  HFMA2 R25, R20, R21, -RZ ;  /* 0x0000001514197231 */ /* 0x004fe400001000ff */
[----:B------:R-:W2:Y:S04]  /*3360*/  LDG.E R20, desc[UR6][R10.64+0x8] ;  /* 0x000008060a147981 */ /* 0x000ea8000c1e1900 */
[----:B------:R0:W-:Y:S04]  /*3370*/  STG.E desc[UR6][R10.64+0x4], R25 ;  /* 0x000004190a007986 */ /* 0x0001e8000c101906 */
[----:B------:R-:W3:Y:S01]  /*3380*/  LDG.E R18, desc[UR6][R18.64] ;  /* 0x0000000612127981 */ /* 0x000ee2000c1e1900 */
[----:B------:R-:W-:Y:S01]  /*3390*/  IMAD R17, R17, -0xa000, R16 ;  /* 0xffff600011117824 */ /* 0x000fe200078e0210 */
[----:B------:R-:W-:-:S03]  /*33a0*/  IADD3 R16, PT, PT, R3, 0x3, RZ ;  /* 0x0000000303107810 */ /* 0x000fc60007ffe0ff */
[----:B---3--:R-:W-:-:S04]  /*33b0*/  IMAD R17, R18, 0xa000, R17 ;  /* 0x0000a00012117824 */ /* 0x008fc800078e0211 */
[----:B------:R-:W-:-:S05]  /*33c0*/  IMAD.WIDE R22, R17, 0x4, R8 ;  /* 0x0000000411167825 */ /* 0x000fca00078e0208 */
[----:B------:R1:W3:Y:S01]  /*33d0*/  LDG.E R21, desc[UR6][R22.64] ;  /* 0x0000000616157981 */ /* 0x0002e2000c1e1900 */
[----:B------:R-:W-:-:S05]  /*33e0*/  IMAD.HI R17, R16, 0x66666667, RZ ;  /* 0x6666666710117827 */ /* 0x000fca00078e02ff */
[----:B------:R-:W-:-:S04]  /*33f0*/  SHF.R.U32.HI R24, RZ, 0x1f, R17 ;  /* 0x0000001fff187819 */ /* 0x000fc80000011611 */
[----:B------:R-:W-:Y:S01]  /*3400*/  LEA.HI.SX32 R17, R17, R24, 0x12 ;  /* 0x0000001811117211 */ /* 0x000fe200078f92ff */
[----:B--2---:R-:W-:-:S03]  /*3410*/  HMUL2 R18, R20, R20 ;  /* 0x0000001414127232 */ /* 0x004fc60000000000 */
        /* <DEDUP_REMOVED lines=19> */
[----:B------:R-:W-:Y:S02]  /*3550*/  ISETP.GE.AND P3, PT, R13, RZ, PT ;  /* 0x000000ff0d00720c */ /* 0x000fe40003f66270 */
[----:B------:R-:W-:Y:S01]  /*3560*/  @!P2 IADD3 R18, PT, PT, R18, 0x1, RZ ;  /* 0x000000011212a810 */ /* 0x000fe20007ffe0ff */
[----:B0-----:R-:W-:-:S04]  /*3570*/  FADD.FTZ R13, R25, 1 ;  /* 0x3f800000190d7421 */ /* 0x001fc80000010000 */
[----:B------:R-:W-:Y:S01]  /*3580*/  FMUL.FTZ R13, R13, 0.5 ;  /* 0x3f0000000d0d7820 */ /* 0x000fe20000410000 */
[----:B-1----:R-:W-:-:S03]  /*3590*/  FADD.FTZ R22, R19, 1 ;  /* 0x3f80000013167421 */ /* 0x002fc60000010000 */
[----:B------:R-:W-:Y:S01]  /*35a0*/  @P1 IADD3 R18, PT, PT, R18, 0x1, RZ ;  /* 0x0000000112121810 */ /* 0x000fe20007ffe0ff */
[----:B------:R-:W-:-:S03]  /*35b0*/  FMUL.FTZ R22, R22, 0.5 ;  /* 0x3f00000016167820 */ /* 0x000fc60000410000 */
[----:B------:R-:W-:Y:S02]  /*35c0*/  @!P3 IADD3 R18, PT, PT, -R18, RZ, RZ ;  /* 0x000000ff1212b210 */ /* 0x000fe40007ffe1ff */
[----:B------:R-:W-:Y:S02]  /*35d0*/  F2FP.F16.F32.PACK_AB R13, R22, R13 ;  /* 0x0000000d160d723e */ /* 0x000fe400000000ff */
[----:B------:R-:W-:Y:S02]  /*35e0*/  SEL R19, R12, R18, !P0 ;  /* 0x000000120c137207 */ /* 0x000fe40004000000 */
[----:B------:R-:W2:Y:S01]  /*35f0*/  LDG.E R12, desc[UR6][R10.64+0xc] ;  /* 0x00000c060a0c7981 */ /* 0x000ea2000c1e1900 */
[----:B------:R-:W-:Y:S02]  /*3600*/  HMUL2 R20, R20, R13 ;  /* 0x0000000d14147232 */ /* 0x000fe40000000000 */
[----:B------:R-:W-:-:S04]  /*3610*/  IMAD.WIDE R18, R19, 0x4, R6 ;  /* 0x0000000413127825 */ /* 0x000fc800078e0206 */
[----:B---3--:R-:W-:-:S05]  /*3620*/  HFMA2 R21, R20, R21, -RZ ;  /* 0x0000001514157231 */ /* 0x008fca00001000ff */
        /* <DEDUP_REMOVED lines=30> */
.L_x_41:
        /* <DEDUP_REMOVED lines=15> */
.L_x_312:


//--------------------- .text._ZN17fastertransformer13addBiasGeluV2I7__half2Li24576EEEvPT_PKS2_PKiS5_iS7_i --------------------------
	.section	.text._ZN17fastertransformer13addBiasGeluV2I7__half2Li24576EEEvPT_PKS2_PKiS5_iS7_i,"ax",@progbits
	.align	128
        .global         _ZN17fastertransformer13addBiasGeluV2I7__half2Li24576EEEvPT_PKS2_PKiS5_iS7_i
        .type           _ZN17fastertransformer13addBiasGeluV2I7__half2Li24576EEEvPT_PKS2_PKiS5_iS7_i,@function
        .size           _ZN17fastertransformer13addBiasGeluV2I7__half2Li24576EEEvPT_PKS2_PKiS5_iS7_i,(.L_x_313 - _ZN17fastertransformer13addBiasGeluV2I7__half2Li24576EEEvPT_PKS2_PKiS5_iS7_i)
        .other          _ZN17fastertransformer13addBiasGeluV2I7__half2Li24576EEEvPT_PKS2_PKiS5_iS7_i,@"STO_CUDA_ENTRY STV_DEFAULT"
_ZN17fastertransformer13addBiasGeluV2I7__half2Li24576EEEvPT_PKS2_PKiS5_iS7_i:
.text._ZN17fastertransformer13addBiasGeluV2I7__half2Li24576EEEvPT_PKS2_PKiS5_iS7_i:
        /* <DEDUP_REMOVED lines=22> */
.L_x_44:
[----:B------:R-:W-:-:S05]  /*0160*/  IMAD.HI R2, R3, 0x2aaaaaab, RZ ;  /* 0x2aaaaaab03027827 */ /* 0x000fca00078e02ff */
[----:B01----:R-:W-:-:S04]  /*0170*/  SHF.R.U32.HI R5, RZ, 0x1f, R2 ;  /* 0x0000001fff057819 */ /* 0x003fc80000011602 */
[----:B------:R-:W-:Y:S01]  /*0180*/  LEA.HI R2, R2, R5, RZ, 0x14 ;  /* 0x0000000502027211 */ /* 0x000fe200078fa0ff */
        /* <DEDUP_REMOVED lines=29> */
.L_x_43:
        /* <DEDUP_REMOVED lines=25> */
.L_x_42:
        /* <DEDUP_REMOVED lines=26> */
.L_x_47:
        /* <DEDUP_REMOVED lines=52> */
.L_x_46:
        /* <DEDUP_REMOVED lines=17> */
.L_x_48:
        /* <DEDUP_REMOVED lines=49> */
.L_x_45:
        /* <DEDUP_REMOVED lines=23> */
.L_x_50:
        /* <DEDUP_REMOVED lines=55> */
.L_x_49:
        /* <DEDUP_REMOVED lines=18> */
.L_x_51:
        /* <DEDUP_REMOVED lines=52> */
.L_x_52:
        /* <DEDUP_REMOVED lines=13> */
.L_x_313:


//--------------------- .text._ZN17fastertransformer13addBiasGeluV3I7__half2Li24576ELi2EEEvPT_PKS2_PKiS5_iS7_i --------------------------
	.section	.text._ZN17fastertransformer13addBiasGeluV3I7__half2Li24576ELi2EEEvPT_PKS2_PKiS5_iS7_i,"ax",@progbits
	.align	128
        .global         _ZN17fastertransformer13addBiasGeluV3I7__half2Li24576ELi2EEEvPT_PKS2_PKiS5_iS7_i
        .type           _ZN17fastertransformer13addBiasGeluV3I7__half2Li24576ELi2EEEvPT_PKS2_PKiS5_iS7_i,@function
        .size           _ZN17fastertransformer13addBiasGeluV3I7__half2Li24576ELi2EEEvPT_PKS2_PKiS5_iS7_i,(.L_x_314 - _ZN17fastertransformer13addBiasGeluV3I7__half2Li24576ELi2EEEvPT_PKS2_PKiS5_iS7_i)
        .other          _ZN17fastertransformer13addBiasGeluV3I7__half2Li24576ELi2EEEvPT_PKS2_PKiS5_iS7_i,@"STO_CUDA_ENTRY STV_DEFAULT"
_ZN17fastertransformer13addBiasGeluV3I7__half2Li24576ELi2EEEvPT_PKS2_PKiS5_iS7_i:
.text._ZN17fastertransformer13addBiasGeluV3I7__half2Li24576ELi2EEEvPT_PKS2_PKiS5_iS7_i:
        /* <DEDUP_REMOVED lines=23> */
.L_x_55:
[C---:B------:R-:W-:Y:S01]  /*0170*/  IMAD.HI R2, R3.reuse, 0x2aaaaaab, RZ ;  /* 0x2aaaaaab03027827 */ /* 0x040fe200078e02ff */
[----:B------:R-:W-:-:S04]  /*0180*/  IADD3 R10, PT, PT, R3, 0x1, RZ ;  /* 0x00000001030a7810 */ /* 0x000fc80007ffe0ff */
[----:B01----:R-:W-:Y:S01]  /*0190*/  SHF.R.U32.HI R5, RZ, 0x1f, R2 ;  /* 0x0000001fff057819 */ /* 0x003fe20000011602 */
[----:B------:R-:W-:-:S03]  /*01a0*/  IMAD.HI R4, R10, 0x2aaaaaab, RZ ;  /* 0x2aaaaaab0a047827 */ /* 0x000fc600078e02ff */
[----:B------:R-:W-:Y:S02]  /*01b0*/  LEA.HI R2, R2, R5, RZ, 0x14 ;  /* 0x0000000502027211 */ /* 0x000fe400078fa0ff */
[----:B------:R-:W-:-:S03]  /*01c0*/  SHF.R.U32.HI R5, RZ, 0x1f, R4 ;  /* 0x0000001fff057819 */ /* 0x000fc60000011604 */
[----:B------:R-:W-:Y:S01]  /*01d0*/  IMAD R13, R2, -0x6000, R3 ;  /* 0xffffa000020d7824 */ /* 0x000fe200078e0203 */
[----:B------:R-:W-:Y:S01]  /*01e0*/  LEA.HI R11, R4, R5, RZ, 0x14 ;  /* 0x00000005040b7211 */ /* 0x000fe200078fa0ff */
        /* <DEDUP_REMOVED lines=52> */
.L_x_54:
        /* <DEDUP_REMOVED lines=45> */
.L_x_53:
        /* <DEDUP_REMOVED lines=15> */
.L_x_57:
[----:B--2---:R-:W2:Y:S01]  /*08f0*/  @P1 LDC.64 R18, c[0x0][0x3a8] ;  /* 0x0000ea00ff121b82 */ /* 0x004ea20000000a00 */
[----:B------:R-:W-:-:S05]  /*0900*/  IMAD.HI R12, R3, 0x2aaaaaab, RZ ;  /* 0x2aaaaaab030c7827 */ /* 0x000fca00078e02ff */
[----:B------:R-:W-:-:S04]  /*0910*/  SHF.R.U32.HI R13, RZ, 0x1f, R12 ;  /* 0x0000001fff0d7819 */ /* 0x000fc8000001160c */
[----:B------:R-:W-:Y:S02]  /*0920*/  LEA.HI.SX32 R12, R12, R13, 0x14 ;  /* 0x0000000d0c0c7211 */ /* 0x000fe400078fa2ff */
[----:B------:R-:W-:-:S03]  /*0930*/  MOV R13, RZ ;  /* 0x000000ff000d7202 */ /* 0x000fc60000000f00 */
[----:B--2---:R-:W-:-:S05]  /*0940*/  @P1 IMAD.WIDE R18, R12, 0x4, R18 ;  /* 0x000000040c121825 */ /* 0x004fca00078e0212 */
[----:B------:R-:W2:Y:S01]  /*0950*/  @P1 LDG.E R13, desc[UR6][R18.64] ;  /* 0x00000006120d1981 */ /* 0x000ea2000c1e1900 */
[----:B-1----:R-:W-:-:S04]  /*0960*/  IABS R16, R2 ;  /* 0x0000000200107213 */ /* 0x002fc80000000000 */
[----:B------:R-:W1:Y:S08]  /*0970*/  I2F.RP R20, R16 ;  /* 0x0000001000147306 */ /* 0x000e700000209400 */
[----:B-1----:R-:W1:Y:S02]  /*0980*/  MUFU.RCP R20, R20 ;  /* 0x0000001400147308 */ /* 0x002e640000001000 */
[----:B-1----:R-:W-:-:S06]  /*0990*/  IADD3 R14, PT, PT, R20, 0xffffffe, RZ ;  /* 0x0ffffffe140e7810 */ /* 0x002fcc0007ffe0ff */
[----:B------:R1:W5:Y:S02]  /*09a0*/  F2I.FTZ.U32.TRUNC.NTZ R15, R14 ;  /* 0x0000000e000f7305 */ /* 0x000364000021f000 */
[----:B-1----:R-:W-:Y:S01]  /*09b0*/  HFMA2 R14, -RZ, RZ, 0, 0 ;  /* 0x00000000ff0e7431 */ /* 0x002fe200000001ff */
[----:B-----5:R-:W-:-:S05]  /*09c0*/  IADD3 R17, PT, PT, RZ, -R15, RZ ;  /* 0x8000000fff117210 */ /* 0x020fca0007ffe0ff */
        /* <DEDUP_REMOVED lines=51> */
[----:B------:R-:W-:Y:S01]  /*0d00*/  FMUL.FTZ R27, R26, 0.5 ;  /* 0x3f0000001a1b7820 */ /* 0x000fe20000410000 */
[----:B------:R-:W-:-:S04]  /*0d10*/  LEA.HI.SX32 R25, R22, R23, 0x14 ;  /* 0x0000001716197211 */ /* 0x000fc800078fa2ff */
[----:B------:R-:W-:Y:S01]  /*0d20*/  F2FP.F16.F32.PACK_AB R24, R27, R24 ;  /* 0x000000181b18723e */ /* 0x000fe200000000ff */
[----:B0-----:R-:W-:-:S04]  /*0d30*/  @P1 IMAD.WIDE R14, R25, 0x4, R14 ;  /* 0x00000004190e1825 */ /* 0x001fc800078e020e */
[----:B------:R-:W-:-:S04]  /*0d40*/  HMUL2 R20, R20, R24 ;  /* 0x0000001814147232 */ /* 0x000fc80000000000 */
[----:B--2---:R-:W-:Y:S01]  /*0d50*/  HFMA2 R19, R20, R19, -RZ ;  /* 0x0000001314137231 */ /* 0x004fe200001000ff */
[----:B------:R-:W-:-:S04]  /*0d60*/  MOV R20, RZ ;  /* 0x000000ff00147202 */ /* 0x000fc80000000f00 */
[----:B------:R0:W-:Y:S04]  /*0d70*/  STG.E desc[UR6][R12.64], R19 ;  /* 0x000000130c007986 */ /* 0x0001e8000c101906 */
[----:B------:R-:W2:Y:S01]  /*0d80*/  @P1 LDG.E R20, desc[UR6][R14.64] ;  /* 0x000000060e141981 */ /* 0x000ea2000c1e1900 */
[----:B------:R-:W-:-:S03]  /*0d90*/  LEA.HI R22, R22, R23, RZ, 0x14 ;  /* 0x0000001716167211 */ /* 0x000fc600078fa0ff */
        /* <DEDUP_REMOVED lines=17> */
[----:B------:R-:W-:-:S04]  /*0eb0*/  IMAD R21, R22, -0x6000, R21 ;  /* 0xffffa00016157824 */ /* 0x000fc800078e0215 */
        /* <DEDUP_REMOVED lines=30> */
.L_x_56:
        /* <DEDUP_REMOVED lines=20> */
.L_x_59:
        /* <DEDUP_REMOVED lines=111> */
.L_x_58:
        /* <DEDUP_REMOVED lines=15> */
.L_x_60:
        /* <DEDUP_REMOVED lines=104> */
.L_x_61:
        /* <DEDUP_REMOVED lines=12> */
.L_x_314:


//--------------------- .text._ZN17fastertransformer13addBiasGeluV2I7__half2Li16384EEEvPT_PKS2_PKiS5_iS7_i --------------------------
	.section	.text._ZN17fastertransformer13addBiasGeluV2I7__half2Li16384EEEvPT_PKS2_PKiS5_iS7_i,"ax",@progbits
	.align	128
        .global         _ZN17fastertransformer13addBiasGeluV2I7__half2Li16384EEEvPT_PKS2_PKiS5_iS7_i
        .type           _ZN17fastertransformer13addBiasGeluV2I7__half2Li16384EEEvPT_PKS2_PKiS5_iS7_i,@function
        .size           _ZN17fastertransformer13addBiasGeluV2I7__half2Li16384EEEvPT_PKS2_PKiS5_iS7_i,(.L_x_315 - _ZN17fastertransformer13addBiasGeluV2I7__half2Li16384EEEvPT_PKS2_PKiS5_iS7_i)
        .other          _ZN17fastertransformer13addBiasGeluV2I7__half2Li16384EEEvPT_PKS2_PKiS5_iS7_i,@"STO_CUDA_ENTRY STV_DEFAULT"
_ZN17fastertransformer13addBiasGeluV2I7__half2Li16384EEEvPT_PKS2_PKiS5_iS7_i:
.text._ZN17fastertransformer13addBiasGeluV2I7__half2Li16384EEEvPT_PKS2_PKiS5_iS7_i:
        /* <DEDUP_REMOVED lines=22> */
.L_x_64:
        /* <DEDUP_REMOVED lines=32> */
.L_x_63:
        /* <DEDUP_REMOVED lines=25> */
.L_x_62:
        /* <DEDUP_REMOVED lines=26> */
.L_x_67:
        /* <DEDUP_REMOVED lines=53> */
.L_x_66:
        /* <DEDUP_REMOVED lines=17> */
.L_x_68:
        /* <DEDUP_REMOVED lines=50> */
.L_x_65:
        /* <DEDUP_REMOVED lines=23> */
.L_x_70:
        /* <DEDUP_REMOVED lines=56> */
.L_x_69:
        /* <DEDUP_REMOVED lines=18> */
.L_x_71:
        /* <DEDUP_REMOVED lines=53> */
.L_x_72:
        /* <DEDUP_REMOVED lines=9> */
.L_x_315:


//--------------------- .text._ZN17fastertransformer13addBiasGeluV3I7__half2Li16384ELi2EEEvPT_PKS2_PKiS5_iS7_i --------------------------
	.section	.text._ZN17fastertransformer13addBiasGeluV3I7__half2Li16384ELi2EEEvPT_PKS2_PKiS5_iS7_i,"ax",@progbits
	.align	128
        .global         _ZN17fastertransformer13addBiasGeluV3I7__half2Li16384ELi2EEEvPT_PKS2_PKiS5_iS7_i
        .type           _ZN17fastertransformer13addBiasGeluV3I7__half2Li16384ELi2EEEvPT_PKS2_PKiS5_iS7_i,@function
        .size           _ZN17fastertransformer13addBiasGeluV3I7__half2Li16384ELi2EEEvPT_PKS2_PKiS5_iS7_i,(.L_x_316 - _ZN17fastertransformer13addBiasGeluV3I7__half2Li16384ELi2EEEvPT_PKS2_PKiS5_iS7_i)
        .other          _ZN17fastertransformer13addBiasGeluV3I7__half2Li16384ELi2EEEvPT_PKS2_PKiS5_iS7_i,@"STO_CUDA_ENTRY STV_DEFAULT"
_ZN17fastertransformer13addBiasGeluV3I7__half2Li16384ELi2EEEvPT_PKS2_PKiS5_iS7_i:
.text._ZN17fastertransformer13addBiasGeluV3I7__half2Li16384ELi2EEEvPT_PKS2_PKiS5_iS7_i:
        /* <DEDUP_REMOVED lines=23> */
.L_x_75:
[----:B------:R-:W-:Y:S02]  /*0170*/  SHF.R.S32.HI R2, RZ, 0x1f, R3 ;  /* 0x0000001fff027819 */ /* 0x000fe40000011403 */
[----:B------:R-:W-:Y:S02]  /*0180*/  IADD3 R10, PT, PT, R3, 0x1, RZ ;  /* 0x00000001030a7810 */ /* 0x000fe40007ffe0ff */
[----:B------:R-:W-:Y:S02]  /*0190*/  LEA.HI R2, R2, R3, RZ, 0xe ;  /* 0x0000000302027211 */ /* 0x000fe400078f70ff */
[----:B01----:R-:W-:Y:S02]  /*01a0*/  SHF.R.S32.HI R5, RZ, 0x1f, R10 ;  /* 0x0000001fff057819 */ /* 0x003fe4000001140a */
[----:B------:R-:W-:Y:S02]  /*01b0*/  LOP3.LUT R2, R2, 0xffffc000, RZ, 0xc0, !PT ;  /* 0xffffc00002027812 */ /* 0x000fe400078ec0ff */
[----:B------:R-:W-:-:S02]  /*01c0*/  LEA.HI R5, R5, R10, RZ, 0xe ;  /* 0x0000000a05057211 */ /* 0x000fc400078f70ff */
[----:B------:R-:W-:Y:S02]  /*01d0*/  IADD3 R13, PT, PT, -R2, R3, RZ ;  /* 0x00000003020d7210 */ /* 0x000fe40007ffe1ff */
[----:B------:R-:W-:Y:S01]  /*01e0*/  LOP3.LUT R11, R5, 0xffffc000, RZ, 0xc0, !PT ;  /* 0xffffc000050b7812 */ /* 0x000fe200078ec0ff */
[----:B--2---:R-:W-:-:S03]  /*01f0*/  IMAD.WIDE R4, R3, 0x4, R8 ;  /* 0x0000000403047825 */ /* 0x004fc600078e0208 */
[----:B------:R-:W-:Y:S01]  /*0200*/  IADD3 R11, PT, PT, R10, -R11, RZ ;  /* 0x8000000b0a0b7210 */ /* 0x000fe20007ffe0ff */
[--C-:B---3--:R-:W-:Y:S01]  /*0210*/  IMAD.WIDE R12, R13, 0x4, R6.reuse ;  /* 0x000000040d0c7825 */ /* 0x108fe200078e0206 */
[----:B------:R-:W2:Y:S03]  /*0220*/  LDG.E R2, desc[UR6][R4.64] ;  /* 0x0000000604027981 */ /* 0x000ea6000c1e1900 */
[----:B------:R-:W-:Y:S01]  /*0230*/  IMAD.WIDE R14, R11, 0x4, R6 ;  /* 0x000000040b0e7825 */ /* 0x000fe200078e0206 */
[----:B------:R-:W3:Y:S04]  /*0240*/  LDG.E R10, desc[UR6][R4.64+0x4] ;  /* 0x00000406040a7981 */ /* 0x000ee8000c1e1900 */
[----:B------:R-:W2:Y:S04]  /*0250*/  LDG.E.CONSTANT R13, desc[UR6][R12.64] ;  /* 0x000000060c0d7981 */ /* 0x000ea8000c1e9900 */
        /* <DEDUP_REMOVED lines=45> */
.L_x_74:
        /* <DEDUP_REMOVED lines=45> */
.L_x_73:
        /* <DEDUP_REMOVED lines=15> */
.L_x_77:
[----:B--2---:R-:W2:Y:S01]  /*08f0*/  @P1 LDC.64 R14, c[0x0][0x3a8] ;  /* 0x0000ea00ff0e1b82 */ /* 0x004ea20000000a00 */
[----:B------:R-:W-:Y:S02]  /*0900*/  SHF.R.S32.HI R12, RZ, 0x1f, R3 ;  /* 0x0000001fff0c7819 */ /* 0x000fe40000011403 */
[----:B------:R-:W-:Y:S02]  /*0910*/  MOV R13, RZ ;  /* 0x000000ff000d7202 */ /* 0x000fe40000000f00 */
[----:B------:R-:W-:-:S04]  /*0920*/  LEA.HI R12, R12, R3, RZ, 0xe ;  /* 0x000000030c0c7211 */ /* 0x000fc800078f70ff */
[----:B------:R-:W-:-:S05]  /*0930*/  SHF.R.S32.HI R18, RZ, 0xe, R12 ;  /* 0x0000000eff127819 */ /* 0x000fca000001140c */
[----:B--2---:R-:W-:-:S05]  /*0940*/  @P1 IMAD.WIDE R14, R18, 0x4, R14 ;  /* 0x00000004120e1825 */ /* 0x004fca00078e020e */
[----:B------:R-:W2:Y:S01]  /*0950*/  @P1 LDG.E R13, desc[UR6][R14.64] ;  /* 0x000000060e0d1981 */ /* 0x000ea2000c1e1900 */
[----:B-1----:R-:W-:-:S04]  /*0960*/  IABS R16, R2 ;  /* 0x0000000200107213 */ /* 0x002fc80000000000 */
[----:B------:R-:W1:Y:S08]  /*0970*/  I2F.RP R17, R16 ;  /* 0x0000001000117306 */ /* 0x000e700000209400 */
[----:B-1----:R-:W1:Y:S02]  /*0980*/  MUFU.RCP R17, R17 ;  /* 0x0000001100117308 */ /* 0x002e640000001000 */
[----:B-1----:R-:W-:-:S06]  /*0990*/  IADD3 R19, PT, PT, R17, 0xffffffe, RZ ;  /* 0x0ffffffe11137810 */ /* 0x002fcc0007ffe0ff */
[----:B------:R-:W1:Y:S02]  /*09a0*/  F2I.FTZ.U32.TRUNC.NTZ R19, R19 ;  /* 0x0000001300137305 */ /* 0x000e64000021f000 */
[----:B-1----:R-:W-:-:S05]  /*09b0*/  IADD3 R21, PT, PT, RZ, -R19, RZ ;  /* 0x80000013ff157210 */ /* 0x002fca0007ffe0ff */
[----:B------:R-:W-:Y:S01]  /*09c0*/  IMAD R21, R21, R16, RZ ;  /* 0x0000001015157224 */ /* 0x000fe200078e02ff */
[----:B--2---:R-:W-:Y:S01]  /*09d0*/  IADD3 R13, PT, PT, R18, R13, RZ ;  /* 0x0000000d120d7210 */ /* 0x004fe20007ffe0ff */
[----:B------:R-:W-:-:S03]  /*09e0*/  HFMA2 R18, -RZ, RZ, 0, 0 ;  /* 0x00000000ff127431 */ /* 0x000fc600000001ff */
[----:B------:R-:W-:Y:S02]  /*09f0*/  IABS R15, R13 ;  /* 0x0000000d000f7213 */ /* 0x000fe40000000000 */
[----:B------:R-:W-:Y:S01]  /*0a00*/  IMAD.HI.U32 R18, R19, R21, R18 ;  /* 0x0000001513127227 */ /* 0x000fe200078e0012 */
[----:B------:R-:W-:-:S04]  /*0a10*/  LOP3.LUT R13, R13, R2, RZ, 0x3c, !PT ;  /* 0x000000020d0d7212 */ /* 0x000fc800078e3cff */
[----:B------:R-:W-:Y:S01]  /*0a20*/  ISETP.GE.AND P2, PT, R13, RZ, PT ;  /* 0x000000ff0d00720c */ /* 0x000fe20003f46270 */
[----:B------:R-:W-:-:S05]  /*0a30*/  IMAD.HI.U32 R14, R18, R15, RZ ;  /* 0x0000000f120e7227 */ /* 0x000fca00078e00ff */
        /* <DEDUP_REMOVED lines=13> */
[----:B------:R-:W-:-:S04]  /*0b10*/  LOP3.LUT R12, R12, 0xffffc000, RZ, 0xc0, !PT ;  /* 0xffffc0000c0c7812 */ /* 0x000fc800078ec0ff */
[----:B------:R-:W-:Y:S01]  /*0b20*/  IADD3 R25, PT, PT, -R12, R3, RZ ;  /* 0x000000030c197210 */ /* 0x000fe20007ffe1ff */
[----:B0-----:R-:W-:-:S04]  /*0b30*/  IMAD.WIDE R12, R3, 0x4, R10 ;  /* 0x00000004030c7825 */ /* 0x001fc800078e020a */
[----:B------:R-:W-:Y:S01]  /*0b40*/  IMAD.WIDE R14, R25, 0x4, R4 ;  /* 0x00000004190e7825 */ /* 0x000fe200078e0204 */
[----:B------:R-:W3:Y:S05]  /*0b50*/  LDG.E R20, desc[UR6][R12.64] ;  /* 0x000000060c147981 */ /* 0x000eea000c1e1900 */
[----:B------:R-:W3:Y:S01]  /*0b60*/  LDG.E.CONSTANT R15, desc[UR6][R14.64] ;  /* 0x000000060e0f7981 */ /* 0x000ee2000c1e9900 */
[----:B------:R-:W-:-:S04]  /*0b70*/  UISETP.NE.U32.AND UP0, UPT, UR4, URZ, UPT ;  /* 0x000000ff0400728c */ /* 0x000fc8000bf05070 */
[----:B------:R-:W-:Y:S01]  /*0b80*/  UISETP.NE.AND.EX UP0, UPT, UR5, URZ, UPT, UP0 ;  /* 0x000000ff0500728c */ /* 0x000fe2000bf05300 */
[----:B--2---:R-:W-:-:S05]  /*0b90*/  LEA R25, R22, R25, 0xe ;  /* 0x0000001916197211 */ /* 0x004fca00078e70ff */
[----:B----4-:R-:W-:-:S05]  /*0ba0*/  IMAD.WIDE R24, R25, 0x4, R8 ;  /* 0x0000000419187825 */ /* 0x010fca00078e0208 */
[----:B------:R0:W2:Y:S01]  /*0bb0*/  LDG.E R19, desc[UR6][R24.64] ;  /* 0x0000000618137981 */ /* 0x0000a2000c1e1900 */
[----:B------:R-:W-:Y:S01]  /*0bc0*/  PLOP3.LUT P1, PT, PT, PT, UP0, 0x80, 0x8 ;  /* 0x000000000008781c */ /* 0x000fe20003f2f008 */
        /* <DEDUP_REMOVED lines=17> */
[----:B------:R-:W-:Y:S01]  /*0ce0*/  SHF.R.S32.HI R22, RZ, 0x1f, R21 ;  /* 0x0000001fff167819 */ /* 0x000fe20000011415 */
[----:B---3--:R-:W-:-:S03]  /*0cf0*/  FADD.FTZ R26, R25, 1 ;  /* 0x3f800000191a7421 */ /* 0x008fc60000010000 */
[----:B------:R-:W-:Y:S01]  /*0d00*/  LEA.HI R22, R22, R21, RZ, 0xe ;  /* 0x0000001516167211 */ /* 0x000fe200078f70ff */
[----:B------:R-:W-:-:S03]  /*0d10*/  FMUL.FTZ R27, R26, 0.5 ;  /* 0x3f0000001a1b7820 */ /* 0x000fc60000410000 */
[----:B------:R-:W-:Y:S02]  /*0d20*/  SHF.R.S32.HI R23, RZ, 0xe, R22 ;  /* 0x0000000eff177819 */ /* 0x000fe40000011416 */
[----:B------:R-:W-:-:S03]  /*0d30*/  F2FP.F16.F32.PACK_AB R24, R27, R24 ;  /* 0x000000181b18723e */ /* 0x000fc600000000ff */
[----:B0-----:R-:W-:-:S04]  /*0d40*/  @P1 IMAD.WIDE R14, R23, 0x4, R14 ;  /* 0x00000004170e1825 */ /* 0x001fc800078e020e */
[----:B------:R-:W-:-:S04]  /*0d50*/  HMUL2 R20, R20, R24 ;  /* 0x0000001814147232 */ /* 0x000fc80000000000 */
[----:B--2---:R-:W-:Y:S01]  /*0d60*/  HFMA2 R19, R20, R19, -RZ ;  /* 0x0000001314137231 */ /* 0x004fe200001000ff */
[----:B------:R-:W-:-:S04]  /*0d70*/  MOV R20, RZ ;  /* 0x000000ff00147202 */ /* 0x000fc80000000f00 */
[----:B------:R0:W-:Y:S04]  /*0d80*/  STG.E desc[UR6][R12.64], R19 ;  /* 0x000000130c007986 */ /* 0x0001e8000c101906 */
[----:B------:R-:W2:Y:S01]  /*0d90*/  @P1 LDG.E R20, desc[UR6][R14.64] ;  /* 0x000000060e141981 */ /* 0x000ea2000c1e1900 */
[----:B------:R-:W-:-:S03]  /*0da0*/  LOP3.LUT R22, R22, 0xffffc000, RZ, 0xc0, !PT ;  /* 0xffffc00016167812 */ /* 0x000fc600078ec0ff */
        /* <DEDUP_REMOVED lines=17> */
[----:B------:R-:W-:-:S05]  /*0ec0*/  IADD3 R21, PT, PT, R21, -R22, RZ ;  /* 0x8000001615157210 */ /* 0x000fca0007ffe0ff */
[----:B------:R-:W-:-:S06]  /*0ed0*/  IMAD.WIDE R16, R21, 0x4, R4 ;  /* 0x0000000415107825 */ /* 0x000fcc00078e0204 */
[----:B------:R-:W3:Y:S01]  /*0ee0*/  LDG.E.CONSTANT R16, desc[UR6][R16.64] ;  /* 0x0000000610107981 */ /* 0x000ee2000c1e9900 */
[----:B--2---:R-:W-:-:S05]  /*0ef0*/  LEA R21, R18, R21, 0xe ;  /* 0x0000001512157211 */ /* 0x004fca00078e70ff */
        /* <DEDUP_REMOVED lines=27> */
.L_x_76:
        /* <DEDUP_REMOVED lines=20> */
.L_x_79:
[----:B0-----:R-:W-:-:S04]  /*11f0*/  SHF.R.S32.HI R12, RZ, 0x1f, R3 ;  /* 0x0000001fff0c7819 */ /* 0x001fc80000011403 */
[----:B------:R-:W-:-:S04]  /*1200*/  LEA.HI R17, R12, R3, RZ, 0xe ;  /* 0x000000030c117211 */ /* 0x000fc800078f70ff */
[----:B------:R-:W-:-:S05]  /*1210*/  SHF.R.S32.HI R15, RZ, 0xe, R17 ;  /* 0x0000000eff0f7819 */ /* 0x000fca0000011411 */
        /* <DEDUP_REMOVED lines=28> */
[C---:B---3--:R-:W-:Y:S02]  /*13e0*/  HMUL2 R17, R16.reuse, R16 ;  /* 0x0000001010117232 */ /* 0x048fe40000000000 */
[----:B------:R-:W-:Y:S02]  /*13f0*/  HADD2.F32 R23, -RZ, R16.H1_H1 ;  /* 0x30000010ff177230 */ /* 0x000fe40000004100 */
        /* <DEDUP_REMOVED lines=8> */
[----:B------:R-:W1:Y:S01]  /*1480*/  MUFU.TANH R23, R23 ;  /* 0x0000001700177308 */ /* 0x000e620000002400 */
[----:B------:R-:W-:-:S04]  /*1490*/  IADD3 R17, PT, PT, R3, 0x1, RZ ;  /* 0x0000000103117810 */ /* 0x000fc80007ffe0ff */
[----:B------:R-:W-:-:S03]  /*14a0*/  SHF.R.S32.HI R24, RZ, 0x1f, R17 ;  /* 0x0000001fff187819 */ /* 0x000fc60000011411 */
[----:B------:R-:W0:Y:S01]  /*14b0*/  MUFU.TANH R20, R20 ;  /* 0x0000001400147308 */ /* 0x000e220000002400 */
[----:B-1----:R-:W-:-:S04]  /*14c0*/  FADD.FTZ R21, R23, 1 ;  /* 0x3f80000017157421 */ /* 0x002fc80000010000 */
[----:B------:R-:W-:Y:S01]  /*14d0*/  FMUL.FTZ R22, R21, 0.5 ;  /* 0x3f00000015167820 */ /* 0x000fe20000410000 */
[----:B0-----:R-:W-:-:S04]  /*14e0*/  FADD.FTZ R19, R20, 1 ;  /* 0x3f80000014137421 */ /* 0x001fc80000010000 */
[----:B------:R-:W-:Y:S01]  /*14f0*/  FMUL.FTZ R21, R19, 0.5 ;  /* 0x3f00000013157820 */ /* 0x000fe20000410000 */
[----:B------:R-:W-:-:S04]  /*1500*/  LEA.HI R19, R24, R17, RZ, 0xe ;  /* 0x0000001118137211 */ /* 0x000fc800078f70ff */
[----:B------:R-:W-:Y:S02]  /*1510*/  F2FP.F16.F32.PACK_AB R21, R22, R21 ;  /* 0x000000151615723e */ /* 0x000fe400000000ff */
[----:B------:R-:W-:-:S03]  /*1520*/  SHF.R.S32.HI R25, RZ, 0xe, R19 ;  /* 0x0000000eff197819 */ /* 0x000fc60000011413 */
[----:B------:R-:W-:-:S04]  /*1530*/  HMUL2 R21, R16, R21 ;  /* 0x0000001510157232 */ /* 0x000fc80000000000 */
[----:B--2---:R-:W-:Y:S02]  /*1540*/  HFMA2 R27, R21, R18, -RZ ;  /* 0x00000012151b7231 */ /* 0x004fe400001000ff */
[----:B------:R-:W-:-:S03]  /*1550*/  IMAD.WIDE R20, R25, 0x4, R10 ;  /* 0x0000000419147825 */ /* 0x000fc600078e020a */
[----:B------:R0:W-:Y:S04]  /*1560*/  STG.E desc[UR6][R12.64], R27 ;  /* 0x0000001b0c007986 */ /* 0x0001e8000c101906 */
[----:B------:R-:W2:Y:S01]  /*1570*/  LDG.E R20, desc[UR6][R20.64] ;  /* 0x0000000614147981 */ /* 0x000ea2000c1e1900 */
[----:B------:R-:W1:Y:S08]  /*1580*/  I2F.RP R16, R14 ;  /* 0x0000000e00107306 */ /* 0x000e700000209400 */
[----:B-1----:R-:W1:Y:S02]  /*1590*/  MUFU.RCP R16, R16 ;  /* 0x0000001000107308 */ /* 0x002e640000001000 */
[----:B-1----:R-:W-:-:S06]  /*15a0*/  IADD3 R22, PT, PT, R16, 0xffffffe, RZ ;  /* 0x0ffffffe10167810 */ /* 0x002fcc0007ffe0ff */
[----:B------:R1:W3:Y:S02]  /*15b0*/  F2I.FTZ.U32.TRUNC.NTZ R23, R22 ;  /* 0x0000001600177305 */ /* 0x0002e4000021f000 */
[----:B-1----:R-:W-:Y:S02]  /*15c0*/  MOV R22, RZ ;  /* 0x000000ff00167202 */ /* 0x002fe40000000f00 */
[----:B---3--:R-:W-:-:S05]  /*15d0*/  IADD3 R29, PT, PT, RZ, -R23, RZ ;  /* 0x80000017ff1d7210 */ /* 0x008fca0007ffe0ff */
        /* <DEDUP_REMOVED lines=9> */
[----:B------:R-:W-:-:S04]  /*1670*/  MOV R16, R14 ;  /* 0x0000000e00107202 */ /* 0x000fc80000000f00 */
[----:B------:R-:W-:-:S13]  /*1680*/  ISETP.GT.U32.AND P1, PT, R16, R21, PT ;  /* 0x000000151000720c */ /* 0x000fda0003f24070 */
[----:B------:R-:W-:Y:S02]  /*1690*/  @!P1 IADD3 R21, PT, PT, R21, -R14, RZ ;  /* 0x8000000e15159210 */ /* 0x000fe40007ffe0ff */
[----:B------:R-:W-:Y:S01]  /*16a0*/  @!P1 IADD3 R20, PT, PT, R20, 0x1, RZ ;  /* 0x0000000114149810 */ /* 0x000fe20007ffe0ff */
[----:B------:R-:W2:Y:S01]  /*16b0*/  LDG.E R14, desc[UR6][R12.64+0x4] ;  /* 0x000004060c0e7981 */ /* 0x000ea2000c1e1900 */
[----:B------:R-:W-:-:S13]  /*16c0*/  ISETP.GE.U32.AND P0, PT, R21, R16, PT ;  /* 0x000000101500720c */ /* 0x000fda0003f06070 */
[----:B------:R-:W-:-:S04]  /*16d0*/  @P0 IADD3 R20, PT, PT, R20, 0x1, RZ ;  /* 0x0000000114140810 */ /* 0x000fc80007ffe0ff */
[----:B------:R-:W-:-:S04]  /*16e0*/  @!P2 IADD3 R20, PT, PT, -R20, RZ, RZ ;  /* 0x000000ff1414a210 */ /* 0x000fc80007ffe1ff */
[----:B------:R-:W-:-:S05]  /*16f0*/  SEL R21, R15, R20, !P3 ;  /* 0x000000140f157207 */ /* 0x000fca0005800000 */
[----:B------:R-:W-:-:S06]  /*1700*/  IMAD.WIDE R20, R21, 0x4, R6 ;  /* 0x0000000415147825 */ /* 0x000fcc00078e0206 */
[----:B------:R-:W3:Y:S01]  /*1710*/  LDG.E R20, desc[UR6][R20.64] ;  /* 0x0000000614147981 */ /* 0x000ee2000c1e1900 */
[----:B------:R-:W-:-:S04]  /*1720*/  LOP3.LUT R22, R19, 0xffffc000, RZ, 0xc0, !PT ;  /* 0xffffc00013167812 */ /* 0x000fc800078ec0ff */
[----:B------:R-:W-:-:S04]  /*1730*/  IADD3 R17, PT, PT, R17, -R22, RZ ;  /* 0x8000001611117210 */ /* 0x000fc80007ffe0ff */
[----:B---3--:R-:W-:-:S05]  /*1740*/  LEA R17, R20, R17, 0xe ;  /* 0x0000001114117211 */ /* 0x008fca00078e70ff */
        /* <DEDUP_REMOVED lines=26> */
.L_x_78:
        /* <DEDUP_REMOVED lines=15> */
.L_x_80:
[----:B------:R-:W-:Y:S02]  /*19e0*/  SHF.R.S32.HI R16, RZ, 0x1f, R3 ;  /* 0x0000001fff107819 */ /* 0x000fe40000011403 */
[-C--:B0-----:R-:W-:Y:S02]  /*19f0*/  IABS R15, R2.reuse ;  /* 0x00000002000f7213 */ /* 0x081fe40000000000 */
[----:B------:R-:W-:Y:S02]  /*1a00*/  LEA.HI R16, R16, R3, RZ, 0xe ;  /* 0x0000000310107211 */ /* 0x000fe400078f70ff */
[----:B------:R-:W-:Y:S02]  /*1a10*/  ISETP.NE.AND P3, PT, R2, RZ, PT ;  /* 0x000000ff0200720c */ /* 0x000fe40003f65270 */
[----:B------:R-:W-:Y:S02]  /*1a20*/  SHF.R.S32.HI R11, RZ, 0xe, R16 ;  /* 0x0000000eff0b7819 */ /* 0x000fe40000011410 */
[----:B------:R-:W-:-:S02]  /*1a30*/  LOP3.LUT R14, RZ, R2, RZ, 0x33, !PT ;  /* 0x00000002ff0e7212 */ /* 0x000fc400078e33ff */
        /* <DEDUP_REMOVED lines=14> */
[----:B------:R0:W2:Y:S01]  /*1b20*/  LDG.E R12, desc[UR6][R12.64] ;  /* 0x000000060c0c7981 */ /* 0x0000a2000c1e1900 */
[----:B------:R-:W-:-:S05]  /*1b30*/  IMAD.WIDE R10, R3, 0x4, R4 ;  /* 0x00000004030a7825 */ /* 0x000fca00078e0204 */
[----:B------:R-:W3:Y:S01]  /*1b40*/  LDG.E R18, desc[UR6][R10.64] ;  /* 0x000000060a127981 */ /* 0x000ee2000c1e1900 */
[----:B------:R-:W-:-:S04]  /*1b50*/  LOP3.LUT R16, R16, 0xffffc000, RZ, 0xc0, !PT ;  /* 0xffffc00010107812 */ /* 0x000fc800078ec0ff */
[----:B------:R-:W-:Y:S01]  /*1b60*/  IADD3 R17, PT, PT, -R16, R3, RZ ;  /* 0x0000000310117210 */ /* 0x000fe20007ffe1ff */
[----:B------:R-:W1:Y:S08]  /*1b70*/  I2F.RP R20, R15 ;  /* 0x0000000f00147306 */ /* 0x000e700000209400 */
[----:B-1----:R-:W1:Y:S02]  /*1b80*/  MUFU.RCP R20, R20 ;  /* 0x0000001400147308 */ /* 0x002e640000001000 */
[----:B-1----:R-:W-:-:S06]  /*1b90*/  IADD3 R24, PT, PT, R20, 0xffffffe, RZ ;  /* 0x0ffffffe14187810 */ /* 0x002fcc0007ffe0ff */
[----:B0-----:R-:W0:Y:S01]  /*1ba0*/  F2I.FTZ.U32.TRUNC.NTZ R13, R24 ;  /* 0x00000018000d7305 */ /* 0x001e22000021f000 */
[----:B--2---:R-:W-:-:S05]  /*1bb0*/  LEA R17, R12, R17, 0xe ;  /* 0x000000110c117211 */ /* 0x004fca00078e70ff */
[----:B------:R-:W-:-:S05]  /*1bc0*/  IMAD.WIDE R22, R17, 0x4, R8 ;  /* 0x0000000411167825 */ /* 0x000fca00078e0208 */
[----:B------:R1:W2:Y:S01]  /*1bd0*/  LDG.E R19, desc[UR6][R22.64] ;  /* 0x0000000616137981 */ /* 0x0002a2000c1e1900 */
[----:B------:R-:W-:Y:S02]  /*1be0*/  IADD3 R17, PT, PT, R3, 0x1, RZ ;  /* 0x0000000103117810 */ /* 0x000fe40007ffe0ff */
[----:B0-----:R-:W-:Y:S02]  /*1bf0*/  IADD3 R12, PT, PT, RZ, -R13, RZ ;  /* 0x8000000dff0c7210 */ /* 0x001fe40007ffe0ff */
[----:B------:R-:W-:-:S04]  /*1c00*/  SHF.R.S32.HI R16, RZ, 0x1f, R17 ;  /* 0x0000001fff107819 */ /* 0x000fc80000011411 */
[----:B------:R-:W-:Y:S01]  /*1c10*/  LEA.HI R16, R16, R17, RZ, 0xe ;  /* 0x0000001110107211 */ /* 0x000fe200078f70ff */
[----:B-1----:R-:W-:Y:S02]  /*1c20*/  IMAD R23, R12, R15, RZ ;  /* 0x0000000f0c177224 */ /* 0x002fe400078e02ff */
[----:B------:R-:W-:Y:S01]  /*1c30*/  HFMA2 R12, -RZ, RZ, 0, 0 ;  /* 0x00000000ff0c7431 */ /* 0x000fe200000001ff */
[----:B------:R-:W-:-:S04]  /*1c40*/  SHF.R.S32.HI R21, RZ, 0xe, R16 ;  /* 0x0000000eff157819 */ /* 0x000fc80000011410 */
[----:B------:R-:W-:Y:S01]  /*1c50*/  IMAD.HI.U32 R13, R13, R23, R12 ;  /* 0x000000170d0d7227 */ /* 0x000fe200078e000c */
[----:B------:R-:W-:-:S03]  /*1c60*/  IABS R26, R21 ;  /* 0x00000015001a7213 */ /* 0x000fc60000000000 */
[C---:B---3--:R-:W-:Y:S01]  /*1c70*/  HMUL2 R12, R18.reuse, R18 ;  /* 0x00000012120c7232 */ /* 0x048fe20000000000 */
[----:B------:R-:W-:Y:S01]  /*1c80*/  LOP3.LUT R21, R21, R2, RZ, 0x3c, !PT ;  /* 0x0000000215157212 */ /* 0x000fe200078e3cff */
[----:B------:R-:W-:Y:S02]  /*1c90*/  HADD2.F32 R23, -RZ, R18.H0_H0 ;  /* 0x20000012ff177230 */ /* 0x000fe40000004100 */
[----:B------:R-:W-:Y:S02]  /*1ca0*/  HFMA2 R12, R18, R12, -RZ ;  /* 0x0000000c120c7231 */ /* 0x000fe400001000ff */
[----:B------:R-:W-:Y:S01]  /*1cb0*/  IMAD.HI.U32 R20, R13, R26, RZ ;  /* 0x0000001a0d147227 */ /* 0x000fe200078e00ff */
[----:B------:R-:W-:-:S03]  /*1cc0*/  ISETP.GE.AND P2, PT, R21, RZ, PT ;  /* 0x000000ff1500720c */ /* 0x000fc60003f46270 */
[----:B------:R-:W-:Y:S01]  /*1cd0*/  HADD2.F32 R22, -RZ, R12.H0_H0 ;  /* 0x2000000cff167230 */ /* 0x000fe20000004100 */
[----:B------:R-:W-:-:S04]  /*1ce0*/  IADD3 R25, PT, PT, -R20, RZ, RZ ;  /* 0x000000ff14197210 */ /* 0x000fc80007ffe1ff */
[----:B------:R-:W-:Y:S01]  /*1cf0*/  FFMA.FTZ R24, R22, 0.044714998453855514526, R23 ;  /* 0x3d37271316187823 */ /* 0x000fe20000010017 */
[----:B------:R-:W-:Y:S02]  /*1d00*/  IMAD R23, R15, R25, R26 ;  /* 0x000000190f177224 */ /* 0x000fe400078e021a */
[----:B------:R-:W-:Y:S01]  /*1d10*/  HADD2.F32 R22, -RZ, R12.H1_H1 ;  /* 0x3000000cff167230 */ /* 0x000fe20000004100 */
[----:B------:R-:W-:Y:S01]  /*1d20*/  MOV R12, R15 ;  /* 0x0000000f000c7202 */ /* 0x000fe20000000f00 */
[----:B------:R-:W-:Y:S02]  /*1d30*/  HADD2.F32 R25, -RZ, R18.H1_H1 ;  /* 0x30000012ff197230 */ /* 0x000fe40000004100 */
        /* <DEDUP_REMOVED lines=8> */
[----:B------:R-:W-:Y:S01]  /*1dc0*/  ISETP.GE.U32.AND P0, PT, R23, R12, PT ;  /* 0x0000000c1700720c */ /* 0x000fe20003f06070 */
[----:B0-----:R-:W-:-:S04]  /*1dd0*/  FADD.FTZ R15, R24, 1 ;  /* 0x3f800000180f7421 */ /* 0x001fc80000010000 */
[----:B------:R-:W-:Y:S01]  /*1de0*/  FMUL.FTZ R15, R15, 0.5 ;  /* 0x3f0000000f0f7820 */ /* 0x000fe20000410000 */
[----:B-1----:R-:W-:-:S07]  /*1df0*/  FADD.FTZ R21, R22, 1 ;  /* 0x3f80000016157421 */ /* 0x002fce0000010000 */
[----:B------:R-:W-:Y:S01]  /*1e00*/  @P0 IADD3 R20, PT, PT, R20, 0x1, RZ ;  /* 0x0000000114140810 */ /* 0x000fe20007ffe0ff */
[----:B------:R-:W-:-:S03]  /*1e10*/  FMUL.FTZ R24, R21, 0.5 ;  /* 0x3f00000015187820 */ /* 0x000fc60000410000 */
[----:B------:R-:W-:Y:S02]  /*1e20*/  @!P2 IADD3 R20, PT, PT, -R20, RZ, RZ ;  /* 0x000000ff1414a210 */ /* 0x000fe40007ffe1ff */
[----:B------:R-:W-:-:S05]  /*1e30*/  F2FP.F16.F32.PACK_AB R15, R24, R15 ;  /* 0x0000000f180f723e */ /* 0x000fca00000000ff */
[----:B------:R-:W-:Y:S01]  /*1e40*/  HMUL2 R18, R18, R15 ;  /* 0x0000000f12127232 */ /* 0x000fe20000000000 */
[----:B------:R-:W-:Y:S02]  /*1e50*/  SEL R15, R14, R20, !P3 ;  /* 0x000000140e0f7207 */ /* 0x000fe40005800000 */
[----:B------:R-:W3:Y:S01]  /*1e60*/  LDG.E R14, desc[UR6][R10.64+0x4] ;  /* 0x000004060a0e7981 */ /* 0x000ee2000c1e1900 */
[----:B--2---:R-:W-:Y:S02]  /*1e70*/  HFMA2 R21, R18, R19, -RZ ;  /* 0x0000001312157231 */ /* 0x004fe400001000ff */
[----:B------:R-:W-:-:S03]  /*1e80*/  IMAD.WIDE R18, R15, 0x4, R6 ;  /* 0x000000040f127825 */ /* 0x000fc600078e0206 */
[----:B------:R0:W-:Y:S04]  /*1e90*/  STG.E desc[UR6][R10.64], R21 ;  /* 0x000000150a007986 */ /* 0x0001e8000c101906 */
[----:B------:R-:W2:Y:S01]  /*1ea0*/  LDG.E R18, desc[UR6][R18.64] ;  /* 0x0000000612127981 */ /* 0x000ea2000c1e1900 */
[----:B------:R-:W-:-:S04]  /*1eb0*/  LOP3.LUT R16, R16, 0xffffc000, RZ, 0xc0, !PT ;  /* 0xffffc00010107812 */ /* 0x000fc800078ec0ff */
[----:B------:R-:W-:-:S04]  /*1ec0*/  IADD3 R17, PT, PT, R17, -R16, RZ ;  /* 0x8000001011117210 */ /* 0x000fc80007ffe0ff */
[----:B--2---:R-:W-:-:S05]  /*1ed0*/  LEA R17, R18, R17, 0xe ;  /* 0x0000001112117211 */ /* 0x004fca00078e70ff */
[----:B------:R-:W-:-:S05]  /*1ee0*/  IMAD.WIDE R16, R17, 0x4, R8 ;  /* 0x0000000411107825 */ /* 0x000fca00078e0208 */
[----:B------:R1:W2:Y:S01]  /*1ef0*/  LDG.E R15, desc[UR6][R16.64] ;  /* 0x00000006100f7981 */ /* 0x0002a2000c1e1900 */
[----:B---3--:R-:W-:Y:S02]  /*1f00*/  HADD2.F32 R23, -RZ, R14.H0_H0 ;  /* 0x2000000eff177230 */ /* 0x008fe40000004100 */
[----:B-1----:R-:W-:-:S04]  /*1f10*/  HMUL2 R17, R14, R14 ;  /* 0x0000000e0e117232 */ /* 0x002fc80000000000 */
        /* <DEDUP_REMOVED lines=22> */
.L_x_81:
        /* <DEDUP_REMOVED lines=16> */
.L_x_316:


//--------------------- .text._ZN17fastertransformer13addBiasGeluV2I7__half2Li8192EEEvPT_PKS2_PKiS5_iS7_i --------------------------
	.section	.text._ZN17fastertransformer13addBiasGeluV2I7__half2Li8192EEEvPT_PKS2_PKiS5_iS7_i,"ax",@progbits
	.align	128
        .global         _ZN17fastertransformer13addBiasGeluV2I7__half2Li8192EEEvPT_PKS2_PKiS5_iS7_i
        .type           _ZN17fastertransformer13addBiasGeluV2I7__half2Li8192EEEvPT_PKS2_PKiS5_iS7_i,@function
        .size           _ZN17fastertransformer13addBiasGeluV2I7__half2Li8192EEEvPT_PKS2_PKiS5_iS7_i,(.L_x_317 - _ZN17fastertransformer13addBiasGeluV2I7__half2Li8192EEEvPT_PKS2_PKiS5_iS7_i)
        .other          _ZN17fastertransformer13addBiasGeluV2I7__half2Li8192EEEvPT_PKS2_PKiS5_iS7_i,@"STO_CUDA_ENTRY STV_DEFAULT"
_ZN17fastertransformer13addBiasGeluV2I7__half2Li8192EEEvPT_PKS2_PKiS5_iS7_i:
.text._ZN17fastertransformer13addBiasGeluV2I7__half2Li8192EEEvPT_PKS2_PKiS5_iS7_i:
        /* <DEDUP_REMOVED lines=22> */
.L_x_84:
        /* <DEDUP_REMOVED lines=32> */
.L_x_83:
        /* <DEDUP_REMOVED lines=25> */
.L_x_82:
        /* <DEDUP_REMOVED lines=26> */
.L_x_87:
        /* <DEDUP_REMOVED lines=53> */
.L_x_86:
        /* <DEDUP_REMOVED lines=17> */
.L_x_88:
        /* <DEDUP_REMOVED lines=50> */
.L_x_85:
        /* <DEDUP_REMOVED lines=23> */
.L_x_90:
        /* <DEDUP_REMOVED lines=56> */
.L_x_89:
        /* <DEDUP_REMOVED lines=18> */
.L_x_91:
        /* <DEDUP_REMOVED lines=53> */
.L_x_92:
        /* <DEDUP_REMOVED lines=9> */
.L_x_317:


//--------------------- .text._ZN17fastertransformer13addBiasGeluV3I7__half2Li8192ELi2EEEvPT_PKS2_PKiS5_iS7_i --------------------------
	.section	.text._ZN17fastertransformer13addBiasGeluV3I7__half2Li8192ELi2EEEvPT_PKS2_PKiS5_iS7_i,"ax",@progbits
	.align	128
        .global         _ZN17fastertransformer13addBiasGeluV3I7__half2Li8192ELi2EEEvPT_PKS2_PKiS5_iS7_i
        .type           _ZN17fastertransformer13addBiasGeluV3I7__half2Li8192ELi2EEEvPT_PKS2_PKiS5_iS7_i,@function
        .size           _ZN17fastertransformer13addBiasGeluV3I7__half2Li8192ELi2EEEvPT_PKS2_PKiS5_iS7_i,(.L_x_318 - _ZN17fastertransformer13addBiasGeluV3I7__half2Li8192ELi2EEEvPT_PKS2_PKiS5_iS7_i)
        .other          _ZN17fastertransformer13addBiasGeluV3I7__half2Li8192ELi2EEEvPT_PKS2_PKiS5_iS7_i,@"STO_CUDA_ENTRY STV_DEFAULT"
_ZN17fastertransformer13addBiasGeluV3I7__half2Li8192ELi2EEEvPT_PKS2_PKiS5_iS7_i:
.text._ZN17fastertransformer13addBiasGeluV3I7__half2Li8192ELi2EEEvPT_PKS2_PKiS5_iS7_i:
        /* <DEDUP_REMOVED lines=23> */
.L_x_95:
        /* <DEDUP_REMOVED lines=60> */
.L_x_94:
        /* <DEDUP_REMOVED lines=45> */
.L_x_93:
        /* <DEDUP_REMOVED lines=15> */
.L_x_97:
        /* <DEDUP_REMOVED lines=124> */
.L_x_96:
        /* <DEDUP_REMOVED lines=20> */
.L_x_99:
        /* <DEDUP_REMOVED lines=112> */
.L_x_98:
        /* <DEDUP_REMOVED lines=15> */
.L_x_100:
        /* <DEDUP_REMOVED lines=106> */
.L_x_101:
        /* <DEDUP_REMOVED lines=16> */
.L_x_318:


//--------------------- .text._ZN17fastertransformer13addBiasGeluV2I7__half2Li4096EEEvPT_PKS2_PKiS5_iS7_i --------------------------
	.section	.text._ZN17fastertransformer13addBiasGeluV2I7__half2Li4096EEEvPT_PKS2_PKiS5_iS7_i,"ax",@progbits
	.align	128
        .global         _ZN17fastertransformer13addBiasGeluV2I7__half2Li4096EEEvPT_PKS2_PKiS5_iS7_i
        .type           _ZN17fastertransformer13addBiasGeluV2I7__half2Li4096EEEvPT_PKS2_PKiS5_iS7_i,@function
        .size           _ZN17fastertransformer13addBiasGeluV2I7__half2Li4096EEEvPT_PKS2_PKiS5_iS7_i,(.L_x_319 - _ZN17fastertransformer13addBiasGeluV2I7__half2Li4096EEEvPT_PKS2_PKiS5_iS7_i)
        .other          _ZN17fastertransformer13addBiasGeluV2I7__half2Li4096EEEvPT_PKS2_PKiS5_iS7_i,@"STO_CUDA_ENTRY STV_DEFAULT"
_ZN17fastertransformer13addBiasGeluV2I7__half2Li4096EEEvPT_PKS2_PKiS5_iS7_i:
.text._ZN17fastertransformer13addBiasGeluV2I7__half2Li4096EEEvPT_PKS2_PKiS5_iS7_i:
        /* <DEDUP_REMOVED lines=22> */
.L_x_104:
        /* <DEDUP_REMOVED lines=32> */
.L_x_103:
        /* <DEDUP_REMOVED lines=25> */
.L_x_102:
        /* <DEDUP_REMOVED lines=26> */
.L_x_107:
        /* <DEDUP_REMOVED lines=53> */
.L_x_106:
        /* <DEDUP_REMOVED lines=17> */
.L_x_108:
        /* <DEDUP_REMOVED lines=50> */
.L_x_105:
        /* <DEDUP_REMOVED lines=23> */
.L_x_110:
        /* <DEDUP_REMOVED lines=56> */
.L_x_109:
        /* <DEDUP_REMOVED lines=18> */
.L_x_111:
        /* <DEDUP_REMOVED lines=53> */
.L_x_112:
        /* <DEDUP_REMOVED lines=9> */
.L_x_319:


//--------------------- .text._ZN17fastertransformer13addBiasGeluV3I7__half2Li4096ELi2EEEvPT_PKS2_PKiS5_iS7_i --------------------------
	.section	.text._ZN17fastertransformer13addBiasGeluV3I7__half2Li4096ELi2EEEvPT_PKS2_PKiS5_iS7_i,"ax",@progbits
	.align	128
        .global         _ZN17fastertransformer13addBiasGeluV3I7__half2Li4096ELi2EEEvPT_PKS2_PKiS5_iS7_i
        .type           _ZN17fastertransformer13addBiasGeluV3I7__half2Li4096ELi2EEEvPT_PKS2_PKiS5_iS7_i,@function
        .size           _ZN17fastertransformer13addBiasGeluV3I7__half2Li4096ELi2EEEvPT_PKS2_PKiS5_iS7_i,(.L_x_320 - _ZN17fastertransformer13addBiasGeluV3I7__half2Li4096ELi2EEEvPT_PKS2_PKiS5_iS7_i)
        .other          _ZN17fastertransformer13addBiasGeluV3I7__half2Li4096ELi2EEEvPT_PKS2_PKiS5_iS7_i,@"STO_CUDA_ENTRY STV_DEFAULT"
_ZN17fastertransformer13addBiasGeluV3I7__half2Li4096ELi2EEEvPT_PKS2_PKiS5_iS7_i:
.text._ZN17fastertransformer13addBiasGeluV3I7__half2Li4096ELi2EEEvPT_PKS2_PKiS5_iS7_i:
        /* <DEDUP_REMOVED lines=23> */
.L_x_115:
        /* <DEDUP_REMOVED lines=60> */
.L_x_114:
        /* <DEDUP_REMOVED lines=45> */
.L_x_113:
        /* <DEDUP_REMOVED lines=15> */
.L_x_117:
        /* <DEDUP_REMOVED lines=124> */
.L_x_116:
        /* <DEDUP_REMOVED lines=20> */
.L_x_119:
        /* <DEDUP_REMOVED lines=112> */
.L_x_118:
        /* <DEDUP_REMOVED lines=15> */
.L_x_120:
        /* <DEDUP_REMOVED lines=106> */
.L_x_121:
        /* <DEDUP_REMOVED lines=16> */
.L_x_320:


//--------------------- .text._ZN17fastertransformer13addBiasGeluV2I7__half2Li2048EEEvPT_PKS2_PKiS5_iS7_i --------------------------
	.section	.text._ZN17fastertransformer13addBiasGeluV2I7__half2Li2048EEEvPT_PKS2_PKiS5_iS7_i,"ax",@progbits
	.align	128
        .global         _ZN17fastertransformer13addBiasGeluV2I7__half2Li2048EEEvPT_PKS2_PKiS5_iS7_i
        .type           _ZN17fastertransformer13addBiasGeluV2I7__half2Li2048EEEvPT_PKS2_PKiS5_iS7_i,@function
        .size           _ZN17fastertransformer13addBiasGeluV2I7__half2Li2048EEEvPT_PKS2_PKiS5_iS7_i,(.L_x_321 - _ZN17fastertransformer13addBiasGeluV2I7__half2Li2048EEEvPT_PKS2_PKiS5_iS7_i)
        .other          _ZN17fastertransformer13addBiasGeluV2I7__half2Li2048EEEvPT_PKS2_PKiS5_iS7_i,@"STO_CUDA_ENTRY STV_DEFAULT"
_ZN17fastertransformer13addBiasGeluV2I7__half2Li2048EEEvPT_PKS2_PKiS5_iS7_i:
.text._ZN17fastertransformer13addBiasGeluV2I7__half2Li2048EEEvPT_PKS2_PKiS5_iS7_i:
        /* <DEDUP_REMOVED lines=22> */
.L_x_124:
        /* <DEDUP_REMOVED lines=32> */
.L_x_123:
        /* <DEDUP_REMOVED lines=25> */
.L_x_122:
        /* <DEDUP_REMOVED lines=26> */
.L_x_127:
        /* <DEDUP_REMOVED lines=53> */
.L_x_126:
        /* <DEDUP_REMOVED lines=17> */
.L_x_128:
        /* <DEDUP_REMOVED lines=50> */
.L_x_125:
        /* <DEDUP_REMOVED lines=23> */
.L_x_130:
        /* <DEDUP_REMOVED lines=56> */
.L_x_129:
        /* <DEDUP_REMOVED lines=18> */
.L_x_131:
        /* <DEDUP_REMOVED lines=53> */
.L_x_132:
        /* <DEDUP_REMOVED lines=9> */
.L_x_321:


//--------------------- .text._ZN17fastertransformer13addBiasGeluV3I7__half2Li2048ELi1EEEvPT_PKS2_PKiS5_iS7_i --------------------------
	.section	.text._ZN17fastertransformer13addBiasGeluV3I7__half2Li2048ELi1EEEvPT_PKS2_PKiS5_iS7_i,"ax",@progbits
	.align	128
        .global         _ZN17fastertransformer13addBiasGeluV3I7__half2Li2048ELi1EEEvPT_PKS2_PKiS5_iS7_i
        .type           _ZN17fastertransformer13addBiasGeluV3I7__half2Li2048ELi1EEEvPT_PKS2_PKiS5_iS7_i,@function
        .size           _ZN17fastertransformer13addBiasGeluV3I7__half2Li2048ELi1EEEvPT_PKS2_PKiS5_iS7_i,(.L_x_322 - _ZN17fastertransformer13addBiasGeluV3I7__half2Li2048ELi1EEEvPT_PKS2_PKiS5_iS7_i)
        .other          _ZN17fastertransformer13addBiasGeluV3I7__half2Li2048ELi1EEEvPT_PKS2_PKiS5_iS7_i,@"STO_CUDA_ENTRY STV_DEFAULT"
_ZN17fastertransformer13addBiasGeluV3I7__half2Li2048ELi1EEEvPT_PKS2_PKiS5_iS7_i:
.text._ZN17fastertransformer13addBiasGeluV3I7__half2Li2048ELi1EEEvPT_PKS2_PKiS5_iS7_i:
        /* <DEDUP_REMOVED lines=22> */
.L_x_135:
        /* <DEDUP_REMOVED lines=32> */
.L_x_134:
        /* <DEDUP_REMOVED lines=25> */
.L_x_133:
        /* <DEDUP_REMOVED lines=26> */
.L_x_138:
        /* <DEDUP_REMOVED lines=53> */
.L_x_137:
        /* <DEDUP_REMOVED lines=17> */
.L_x_139:
        /* <DEDUP_REMOVED lines=50> */
.L_x_136:
        /* <DEDUP_REMOVED lines=23> */
.L_x_141:
        /* <DEDUP_REMOVED lines=56> */
.L_x_140:
        /* <DEDUP_REMOVED lines=18> */
.L_x_142:
        /* <DEDUP_REMOVED lines=53> */
.L_x_143:
        /* <DEDUP_REMOVED lines=9> */
.L_x_322:


//--------------------- .text._ZN17fastertransformer13addBiasGeluV2I7__half2Li1536EEEvPT_PKS2_PKiS5_iS7_i --------------------------
	.section	.text._ZN17fastertransformer13addBiasGeluV2I7__half2Li1536EEEvPT_PKS2_PKiS5_iS7_i,"ax",@progbits
	.align	128
        .global         _ZN17fastertransformer13addBiasGeluV2I7__half2Li1536EEEvPT_PKS2_PKiS5_iS7_i
        .type           _ZN17fastertransformer13addBiasGeluV2I7__half2Li1536EEEvPT_PKS2_PKiS5_iS7_i,@function
        .size           _ZN17fastertransformer13addBiasGeluV2I7__half2Li1536EEEvPT_PKS2_PKiS5_iS7_i,(.L_x_323 - _ZN17fastertransformer13addBiasGeluV2I7__half2Li1536EEEvPT_PKS2_PKiS5_iS7_i)
        .other          _ZN17fastertransformer13addBiasGeluV2I7__half2Li1536EEEvPT_PKS2_PKiS5_iS7_i,@"STO_CUDA_ENTRY STV_DEFAULT"
_ZN17fastertransformer13addBiasGeluV2I7__half2Li1536EEEvPT_PKS2_PKiS5_iS7_i:
.text._ZN17fastertransformer13addBiasGeluV2I7__half2Li1536EEEvPT_PKS2_PKiS5_iS7_i:
        /* <DEDUP_REMOVED lines=22> */
.L_x_146:
        /* <DEDUP_REMOVED lines=32> */
.L_x_145:
        /* <DEDUP_REMOVED lines=25> */
.L_x_144:
        /* <DEDUP_REMOVED lines=26> */
.L_x_149:
        /* <DEDUP_REMOVED lines=52> */
.L_x_148:
        /* <DEDUP_REMOVED lines=17> */
.L_x_150:
        /* <DEDUP_REMOVED lines=49> */
.L_x_147:
        /* <DEDUP_REMOVED lines=23> */
.L_x_152:
        /* <DEDUP_REMOVED lines=55> */
.L_x_151:
        /* <DEDUP_REMOVED lines=18> */
.L_x_153:
        /* <DEDUP_REMOVED lines=52> */
.L_x_154:
        /* <DEDUP_REMOVED lines=13> */
.L_x_323:


//--------------------- .text._ZN17fastertransformer13addBiasGeluV3I7__half2Li1536ELi1EEEvPT_PKS2_PKiS5_iS7_i --------------------------
	.section	.text._ZN17fastertransformer13addBiasGeluV3I7__half2Li1536ELi1EEEvPT_PKS2_PKiS5_iS7_i,"ax",@progbits
	.align	128
        .global         _ZN17fastertransformer13addBiasGeluV3I7__half2Li1536ELi1EEEvPT_PKS2_PKiS5_iS7_i
        .type           _ZN17fastertransformer13addBiasGeluV3I7__half2Li1536ELi1EEEvPT_PKS2_PKiS5_iS7_i,@function
        .size           _ZN17fastertransformer13addBiasGeluV3I7__half2Li1536ELi1EEEvPT_PKS2_PKiS5_iS7_i,(.L_x_324 - _ZN17fastertransformer13addBiasGeluV3I7__half2Li1536ELi1EEEvPT_PKS2_PKiS5_iS7_i)
        .other          _ZN17fastertransformer13addBiasGeluV3I7__half2Li1536ELi1EEEvPT_PKS2_PKiS5_iS7_i,@"STO_CUDA_ENTRY STV_DEFAULT"
_ZN17fastertransformer13addBiasGeluV3I7__half2Li1536ELi1EEEvPT_PKS2_PKiS5_iS7_i:
.text._ZN17fastertransformer13addBiasGeluV3I7__half2Li1536ELi1EEEvPT_PKS2_PKiS5_iS7_i:
        /* <DEDUP_REMOVED lines=22> */
.L_x_157:
        /* <DEDUP_REMOVED lines=32> */
.L_x_156:
        /* <DEDUP_REMOVED lines=25> */
.L_x_155:
        /* <DEDUP_REMOVED lines=26> */
.L_x_160:
        /* <DEDUP_REMOVED lines=52> */
.L_x_159:
        /* <DEDUP_REMOVED lines=17> */
.L_x_161:
        /* <DEDUP_REMOVED lines=49> */
.L_x_158:
        /* <DEDUP_REMOVED lines=23> */
.L_x_163:
        /* <DEDUP_REMOVED lines=55> */
.L_x_162:
        /* <DEDUP_REMOVED lines=18> */
.L_x_164:
        /* <DEDUP_REMOVED lines=52> */
.L_x_165:
        /* <DEDUP_REMOVED lines=13> */
.L_x_324:


//--------------------- .text._ZN17fastertransformer13addBiasGeluV2I7__half2Li1024EEEvPT_PKS2_PKiS5_iS7_i --------------------------
	.section	.text._ZN17fastertransformer13addBiasGeluV2I7__half2Li1024EEEvPT_PKS2_PKiS5_iS7_i,"ax",@progbits
	.align	128
        .global         _ZN17fastertransformer13addBiasGeluV2I7__half2Li1024EEEvPT_PKS2_PKiS5_iS7_i
        .type           _ZN17fastertransformer13addBiasGeluV2I7__half2Li1024EEEvPT_PKS2_PKiS5_iS7_i,@function
        .size           _ZN17fastertransformer13addBiasGeluV2I7__half2Li1024EEEvPT_PKS2_PKiS5_iS7_i,(.L_x_325 - _ZN17fastertransformer13addBiasGeluV2I7__half2Li1024EEEvPT_PKS2_PKiS5_iS7_i)
        .other          _ZN17fastertransformer13addBiasGeluV2I7__half2Li1024EEEvPT_PKS2_PKiS5_iS7_i,@"STO_CUDA_ENTRY STV_DEFAULT"
_ZN17fastertransformer13addBiasGeluV2I7__half2Li1024EEEvPT_PKS2_PKiS5_iS7_i:
.text._ZN17fastertransformer13addBiasGeluV2I7__half2Li1024EEEvPT_PKS2_PKiS5_iS7_i:
        /* <DEDUP_REMOVED lines=22> */
.L_x_168:
        /* <DEDUP_REMOVED lines=32> */
.L_x_167:
        /* <DEDUP_REMOVED lines=25> */
.L_x_166:
        /* <DEDUP_REMOVED lines=26> */
.L_x_171:
        /* <DEDUP_REMOVED lines=53> */
.L_x_170:
        /* <DEDUP_REMOVED lines=17> */
.L_x_172:
        /* <DEDUP_REMOVED lines=50> */
.L_x_169:
        /* <DEDUP_REMOVED lines=23> */
.L_x_174:
        /* <DEDUP_REMOVED lines=56> */
.L_x_173:
        /* <DEDUP_REMOVED lines=18> */
.L_x_175:
        /* <DEDUP_REMOVED lines=53> */
.L_x_176:
        /* <DEDUP_REMOVED lines=9> */
.L_x_325:


//--------------------- .text._ZN17fastertransformer13addBiasGeluV3I7__half2Li1024ELi1EEEvPT_PKS2_PKiS5_iS7_i --------------------------
	.section	.text._ZN17fastertransformer13addBiasGeluV3I7__half2Li1024ELi1EEEvPT_PKS2_PKiS5_iS7_i,"ax",@progbits
	.align	128
        .global         _ZN17fastertransformer13addBiasGeluV3I7__half2Li1024ELi1EEEvPT_PKS2_PKiS5_iS7_i
        .type           _ZN17fastertransformer13addBiasGeluV3I7__half2Li1024ELi1EEEvPT_PKS2_PKiS5_iS7_i,@function
        .size           _ZN17fastertransformer13addBiasGeluV3I7__half2Li1024ELi1EEEvPT_PKS2_PKiS5_iS7_i,(.L_x_326 - _ZN17fastertransformer13addBiasGeluV3I7__half2Li1024ELi1EEEvPT_PKS2_PKiS5_iS7_i)
        .other          _ZN17fastertransformer13addBiasGeluV3I7__half2Li1024ELi1EEEvPT_PKS2_PKiS5_iS7_i,@"STO_CUDA_ENTRY STV_DEFAULT"
_ZN17fastertransformer13addBiasGeluV3I7__half2Li1024ELi1EEEvPT_PKS2_PKiS5_iS7_i:
.text._ZN17fastertransformer13addBiasGeluV3I7__half2Li1024ELi1EEEvPT_PKS2_PKiS5_iS7_i:
        /* <DEDUP_REMOVED lines=22> */
.L_x_179:
        /* <DEDUP_REMOVED lines=32> */
.L_x_178:
        /* <DEDUP_REMOVED lines=25> */
.L_x_177:
        /* <DEDUP_REMOVED lines=26> */
.L_x_182:
        /* <DEDUP_REMOVED lines=53> */
.L_x_181:
        /* <DEDUP_REMOVED lines=17> */
.L_x_183:
        /* <DEDUP_REMOVED lines=50> */
.L_x_180:
        /* <DEDUP_REMOVED lines=23> */
.L_x_185:
        /* <DEDUP_REMOVED lines=56> */
.L_x_184:
        /* <DEDUP_REMOVED lines=18> */
.L_x_186:
        /* <DEDUP_REMOVED lines=53> */
.L_x_187:
        /* <DEDUP_REMOVED lines=9> */
.L_x_326:


//--------------------- .text._ZN17fastertransformer13addBiasGeluV2I7__half2Li512EEEvPT_PKS2_PKiS5_iS7_i --------------------------
	.section	.text._ZN17fastertransformer13addBiasGeluV2I7__half2Li512EEEvPT_PKS2_PKiS5_iS7_i,"ax",@progbits
	.align	128
        .global         _ZN17fastertransformer13addBiasGeluV2I7__half2Li512EEEvPT_PKS2_PKiS5_iS7_i
        .type           _ZN17fastertransformer13addBiasGeluV2I7__half2Li512EEEvPT_PKS2_PKiS5_iS7_i,@function
        .size           _ZN17fastertransformer13addBiasGeluV2I7__half2Li512EEEvPT_PKS2_PKiS5_iS7_i,(.L_x_327 - _ZN17fastertransformer13addBiasGeluV2I7__half2Li512EEEvPT_PKS2_PKiS5_iS7_i)
        .other          _ZN17fastertransformer13addBiasGeluV2I7__half2Li512EEEvPT_PKS2_PKiS5_iS7_i,@"STO_CUDA_ENTRY STV_DEFAULT"
_ZN17fastertransformer13addBiasGeluV2I7__half2Li512EEEvPT_PKS2_PKiS5_iS7_i:
.text._ZN17fastertransformer13addBiasGeluV2I7__half2Li512EEEvPT_PKS2_PKiS5_iS7_i:
        /* <DEDUP_REMOVED lines=22> */
.L_x_190:
        /* <DEDUP_REMOVED lines=32> */
.L_x_189:
        /* <DEDUP_REMOVED lines=25> */
.L_x_188:
        /* <DEDUP_REMOVED lines=26> */
.L_x_193:
        /* <DEDUP_REMOVED lines=53> */
.L_x_192:
        /* <DEDUP_REMOVED lines=17> */
.L_x_194:
        /* <DEDUP_REMOVED lines=50> */
.L_x_191:
        /* <DEDUP_REMOVED lines=23> */
.L_x_196:
        /* <DEDUP_REMOVED lines=56> */
.L_x_195:
        /* <DEDUP_REMOVED lines=18> */
.L_x_197:
        /* <DEDUP_REMOVED lines=53> */
.L_x_198:
        /* <DEDUP_REMOVED lines=9> */
.L_x_327:


//--------------------- .text._ZN17fastertransformer13addBiasGeluV3I7__half2Li512ELi1EEEvPT_PKS2_PKiS5_iS7_i --------------------------
	.section	.text._ZN17fastertransformer13addBiasGeluV3I7__half2Li512ELi1EEEvPT_PKS2_PKiS5_iS7_i,"ax",@progbits
	.align	128
        .global         _ZN17fastertransformer13addBiasGeluV3I7__half2Li512ELi1EEEvPT_PKS2_PKiS5_iS7_i
        .type           _ZN17fastertransformer13addBiasGeluV3I7__half2Li512ELi1EEEvPT_PKS2_PKiS5_iS7_i,@function
        .size           _ZN17fastertransformer13addBiasGeluV3I7__half2Li512ELi1EEEvPT_PKS2_PKiS5_iS7_i,(.L_x_328 - _ZN17fastertransformer13addBiasGeluV3I7__half2Li512ELi1EEEvPT_PKS2_PKiS5_iS7_i)
        .other          _ZN17fastertransformer13addBiasGeluV3I7__half2Li512ELi1EEEvPT_PKS2_PKiS5_iS7_i,@"STO_CUDA_ENTRY STV_DEFAULT"
_ZN17fastertransformer13addBiasGeluV3I7__half2Li512ELi1EEEvPT_PKS2_PKiS5_iS7_i:
.text._ZN17fastertransformer13addBiasGeluV3I7__half2Li512ELi1EEEvPT_PKS2_PKiS5_iS7_i:
        /* <DEDUP_REMOVED lines=22> */
.L_x_201:
        /* <DEDUP_REMOVED lines=32> */
.L_x_200:
        /* <DEDUP_REMOVED lines=25> */
.L_x_199:
        /* <DEDUP_REMOVED lines=26> */
.L_x_204:
        /* <DEDUP_REMOVED lines=53> */
.L_x_203:
        /* <DEDUP_REMOVED lines=17> */
.L_x_205:
        /* <DEDUP_REMOVED lines=50> */
.L_x_202:
        /* <DEDUP_REMOVED lines=23> */
.L_x_207:
        /* <DEDUP_REMOVED lines=56> */
.L_x_206:
        /* <DEDUP_REMOVED lines=18> */
.L_x_208:
        /* <DEDUP_REMOVED lines=53> */
.L_x_209:
        /* <DEDUP_REMOVED lines=9> */
.L_x_328:


//--------------------- .text._ZN17fastertransformer13addBiasGeluV2I7__half2Li256EEEvPT_PKS2_PKiS5_iS7_i --------------------------
	.section	.text._ZN17fastertransformer13addBiasGeluV2I7__half2Li256EEEvPT_PKS2_PKiS5_iS7_i,"ax",@progbits
	.align	128
        .global         _ZN17fastertransformer13addBiasGeluV2I7__half2Li256EEEvPT_PKS2_PKiS5_iS7_i
        .type           _ZN17fastertransformer13addBiasGeluV2I7__half2Li256EEEvPT_PKS2_PKiS5_iS7_i,@function
        .size           _ZN17fastertransformer13addBiasGeluV2I7__half2Li256EEEvPT_PKS2_PKiS5_iS7_i,(.L_x_329 - _ZN17fastertransformer13addBiasGeluV2I7__half2Li256EEEvPT_PKS2_PKiS5_iS7_i)
        .other          _ZN17fastertransformer13addBiasGeluV2I7__half2Li256EEEvPT_PKS2_PKiS5_iS7_i,@"STO_CUDA_ENTRY STV_DEFAULT"
_ZN17fastertransformer13addBiasGeluV2I7__half2Li256EEEvPT_PKS2_PKiS5_iS7_i:
.text._ZN17fastertransformer13addBiasGeluV2I7__half2Li256EEEvPT_PKS2_PKiS5_iS7_i:
        /* <DEDUP_REMOVED lines=22> */
.L_x_212:
        /* <DEDUP_REMOVED lines=32> */
.L_x_211:
        /* <DEDUP_REMOVED lines=25> */
.L_x_210:
        /* <DEDUP_REMOVED lines=26> */
.L_x_215:
        /* <DEDUP_REMOVED lines=53> */
.L_x_214:
        /* <DEDUP_REMOVED lines=17> */
.L_x_216:
        /* <DEDUP_REMOVED lines=50> */
.L_x_213:
        /* <DEDUP_REMOVED lines=23> */
.L_x_218:
        /* <DEDUP_REMOVED lines=56> */
.L_x_217:
        /* <DEDUP_REMOVED lines=18> */
.L_x_219:
        /* <DEDUP_REMOVED lines=53> */
.L_x_220:
        /* <DEDUP_REMOVED lines=9> */
.L_x_329:


//--------------------- .text._ZN17fastertransformer13addBiasGeluV3I7__half2Li256ELi1EEEvPT_PKS2_PKiS5_iS7_i --------------------------
	.section	.text._ZN17fastertransformer13addBiasGeluV3I7__half2Li256ELi1EEEvPT_PKS2_PKiS5_iS7_i,"ax",@progbits
	.align	128
        .global         _ZN17fastertransformer13addBiasGeluV3I7__half2Li256ELi1EEEvPT_PKS2_PKiS5_iS7_i
        .type           _ZN17fastertransformer13addBiasGeluV3I7__half2Li256ELi1EEEvPT_PKS2_PKiS5_iS7_i,@function
        .size           _ZN17fastertransformer13addBiasGeluV3I7__half2Li256ELi1EEEvPT_PKS2_PKiS5_iS7_i,(.L_x_330 - _ZN17fastertransformer13addBiasGeluV3I7__half2Li256ELi1EEEvPT_PKS2_PKiS5_iS7_i)
        .other          _ZN17fastertransformer13addBiasGeluV3I7__half2Li256ELi1EEEvPT_PKS2_PKiS5_iS7_i,@"STO_CUDA_ENTRY STV_DEFAULT"
_ZN17fastertransformer13addBiasGeluV3I7__half2Li256ELi1EEEvPT_PKS2_PKiS5_iS7_i:
.text._ZN17fastertransformer13addBiasGeluV3I7__half2Li256ELi1EEEvPT_PKS2_PKiS5_iS7_i:
        /* <DEDUP_REMOVED lines=22> */
.L_x_223:
        /* <DEDUP_REMOVED lines=32> */
.L_x_222:
        /* <DEDUP_REMOVED lines=25> */
.L_x_221:
        /* <DEDUP_REMOVED lines=26> */
.L_x_226:
        /* <DEDUP_REMOVED lines=53> */
.L_x_225:
        /* <DEDUP_REMOVED lines=17> */
.L_x_227:
        /* <DEDUP_REMOVED lines=50> */
.L_x_224:
        /* <DEDUP_REMOVED lines=23> */
.L_x_229:
        /* <DEDUP_REMOVED lines=56> */
.L_x_228:
        /* <DEDUP_REMOVED lines=18> */
.L_x_230:
        /* <DEDUP_REMOVED lines=53> */
.L_x_231:
        /* <DEDUP_REMOVED lines=9> */
.L_x_330:


//--------------------- .text._ZN17fastertransformer13add_bias_tanhIfEEvPT_PKS1_ii --------------------------
	.section	.text._ZN17fastertransformer13add_bias_tanhIfEEvPT_PKS1_ii,"ax",@progbits
	.align	128
        .global         _ZN17fastertransformer13add_bias_tanhIfEEvPT_PKS1_ii
        .type           _ZN17fastertransformer13add_bias_tanhIfEEvPT_PKS1_ii,@function
        .size           _ZN17fastertransformer13add_bias_tanhIfEEvPT_PKS1_ii,(.L_x_331 - _ZN17fastertransformer13add_bias_tanhIfEEvPT_PKS1_ii)
        .other          _ZN17fastertransformer13add_bias_tanhIfEEvPT_PKS1_ii,@"STO_CUDA_ENTRY STV_DEFAULT"
_ZN17fastertransformer13add_bias_tanhIfEEvPT_PKS1_ii:
.text._ZN17fastertransformer13add_bias_tanhIfEEvPT_PKS1_ii:
[----:B------:R-:W-:Y:S01]  /*0000*/  LDC R1, c[0x0][0x37c] ;  /* 0x0000df00ff017b82 */ /* 0x000fe20000000800 */
[----:B------:R-:W0:Y:S07]  /*0010*/  S2R R9, SR_TID.X ;  /* 0x0000000000097919 */ /* 0x000e2e0000002100 */
[----:B------:R-:W0:Y:S01]  /*0020*/  S2UR UR6, SR_CTAID.X ;  /* 0x00000000000679c3 */ /* 0x000e220000002500 */
[----:B------:R-:W1:Y:S07]  /*0030*/  LDCU.64 UR4, c[0x0][0x390] ;  /* 0x00007200ff0477ac */ /* 0x000e6e0008000a00 */
[----:B------:R-:W0:Y:S01]  /*0040*/  LDC R0, c[0x0][0x360] ;  /* 0x0000d800ff007b82 */ /* 0x000e220000000800 */
[----:B-1----:R-:W-:Y:S01]  /*0050*/  UIMAD UR4, UR5, UR4, URZ ;  /* 0x00000004050472a4 */ /* 0x002fe2000f8e02ff */
[----:B0-----:R-:W-:-:S05]  /*0060*/  IMAD R9, R0, UR6, R9 ;  /* 0x0000000600097c24 */ /* 0x001fca000f8e0209 */
[----:B------:R-:W-:-:S13]  /*0070*/  ISETP.GE.AND P0, PT, R9, UR4, PT ;  /* 0x0000000409007c0c */ /* 0x000fda000bf06270 */
[----:B------:R-:W-:Y:S05]  /*0080*/  @P0 EXIT ;  /* 0x000000000000094d */ /* 0x000fea0003800000 */
[----:B------:R-:W0:Y:S01]  /*0090*/  LDC R15, c[0x0][0x394] ;  /* 0x0000e500ff0f7b82 */ /* 0x000e220000000800 */
[----:B------:R-:W1:Y:S01]  /*00a0*/  LDCU.64 UR8, c[0x0][0x388] ;  /* 0x00007100ff0877ac */ /* 0x000e620008000a00 */
[----:B------:R-:W2:Y:S06]  /*00b0*/  LDCU UR5, c[0x0][0x370] ;  /* 0x00006e00ff0577ac */ /* 0x000eac0008000800 */
[----:B------:R-:W3:Y:S01]  /*00c0*/  LDC.64 R4, c[0x0][0x380] ;  /* 0x0000e000ff047b82 */ /* 0x000ee20000000a00 */
[----:B------:R-:W4:Y:S07]  /*00d0*/  LDCU.64 UR6, c[0x0][0x358] ;  /* 0x00006b00ff0677ac */ /* 0x000f2e0008000a00 */
[----:B------:R-:W0:Y:S01]  /*00e0*/  LDC.64 R2, c[0x0][0x388] ;  /* 0x0000e200ff027b82 */ /* 0x000e220000000a00 */
[----:B-1----:R-:W-:Y:S01]  /*00f0*/  UISETP.NE.U32.AND UP0, UPT, UR8, URZ, UPT ;  /* 0x000000ff0800728c */ /* 0x002fe2000bf05070 */
[----:B--2---:R-:W-:-:S03]  /*0100*/  IMAD R0, R0, UR5, RZ ;  /* 0x0000000500007c24 */ /* 0x004fc6000f8e02ff */
[----:B------:R-:W-:-:S11]  /*0110*/  UISETP.NE.AND.EX UP0, UPT, UR9, URZ, UPT, UP0 ;  /* 0x000000ff0900728c */ /* 0x000fd6000bf05300 */
.L_x_233:
[----:B-123--:R-:W-:-:S05]  /*0120*/  IMAD.WIDE R6, R9, 0x4, R4 ;  /* 0x0000000409067825 */ /* 0x00efca00078e0204 */
[----:B----4-:R1:W5:Y:S01]  /*0130*/  LDG.E R8, desc[UR6][R6.64] ;  /* 0x0000000606087981 */ /* 0x010362000c1e1900 */
[----:B------:R-:W-:Y:S05]  /*0140*/  BRA.U !UP0, `(.L_x_232) ;  /* 0x0000000108647547 */ /* 0x000fea000b800000 */
[----:B0-----:R-:W-:Y:S02]  /*0150*/  IABS R14, R15 ;  /* 0x0000000f000e7213 */ /* 0x001fe40000000000 */
[----:B------:R-:W-:Y:S02]  /*0160*/  IABS R16, R9 ;  /* 0x0000000900107213 */ /* 0x000fe40000000000 */
[----:B------:R-:W0:Y:S01]  /*0170*/  I2F.RP R12, R14 ;  /* 0x0000000e000c7306 */ /* 0x000e220000209400 */
[----:B------:R-:W-:-:S07]  /*0180*/  ISETP.GE.AND P2, PT, R9, RZ, PT ;  /* 0x000000ff0900720c */ /* 0x000fce0003f46270 */
[----:B0-----:R-:W0:Y:S02]  /*0190*/  MUFU.RCP R12, R12 ;  /* 0x0000000c000c7308 */ /* 0x001e240000001000 */
[----:B0-----:R-:W-:-:S06]  /*01a0*/  IADD3 R10, PT, PT, R12, 0xffffffe, RZ ;  /* 0x0ffffffe0c0a7810 */ /* 0x001fcc0007ffe0ff */
[----:B------:R0:W2:Y:S02]  /*01b0*/  F2I.FTZ.U32.TRUNC.NTZ R11, R10 ;  /* 0x0000000a000b7305 */ /* 0x0000a4000021f000 */
[----:B0-----:R-:W-:Y:S01]  /*01c0*/  IMAD.MOV.U32 R10, RZ, RZ, RZ ;  /* 0x000000ffff0a7224 */ /* 0x001fe200078e00ff */
[----:B--2---:R-:W-:-:S05]  /*01d0*/  IADD3 R13, PT, PT, RZ, -R11, RZ ;  /* 0x8000000bff0d7210 */ /* 0x004fca0007ffe0ff */
[----:B------:R-:W-:-:S04]  /*01e0*/  IMAD R13, R13, R14, RZ ;  /* 0x0000000e0d0d7224 */ /* 0x000fc800078e02ff */
[----:B------:R-:W-:Y:S01]  /*01f0*/  IMAD.HI.U32 R11, R11, R13, R10 ;  /* 0x0000000d0b0b7227 */ /* 0x000fe200078e000a */
[----:B------:R-:W-:-:S05]  /*0200*/  MOV R13, R16 ;  /* 0x00000010000d7202 */ /* 0x000fca0000000f00 */
[----:B------:R-:W-:-:S04]  /*0210*/  IMAD.HI.U32 R11, R11, R13, RZ ;  /* 0x0000000d0b0b7227 */ /* 0x000fc800078e00ff */
[----:B------:R-:W-:-:S04]  /*0220*/  IMAD.MOV R11, RZ, RZ, -R11 ;  /* 0x000000ffff0b7224 */ /* 0x000fc800078e0a0b */
[----:B------:R-:W-:-:S05]  /*0230*/  IMAD R11, R14, R11, R13 ;  /* 0x0000000b0e0b7224 */ /* 0x000fca00078e020d */
[----:B------:R-:W-:-:S13]  /*0240*/  ISETP.GT.U32.AND P0, PT, R14, R11, PT ;  /* 0x0000000b0e00720c */ /* 0x000fda0003f04070 */
[----:B------:R-:W-:Y:S02]  /*0250*/  @!P0 IADD3 R11, PT, PT, R11, -R14, RZ ;  /* 0x8000000e0b0b8210 */ /* 0x000fe40007ffe0ff */
[----:B------:R-:W-:Y:S02]  /*0260*/  ISETP.NE.AND P0, PT, R15, RZ, PT ;  /* 0x000000ff0f00720c */ /* 0x000fe40003f05270 */
[----:B------:R-:W-:-:S13]  /*0270*/  ISETP.GT.U32.AND P1, PT, R14, R11, PT ;  /* 0x0000000b0e00720c */ /* 0x000fda0003f24070 */
[----:B------:R-:W-:-:S05]  /*0280*/  @!P1 IMAD.IADD R11, R11, 0x1, -R14 ;  /* 0x000000010b0b9824 */ /* 0x000fca00078e0a0e */
[----:B------:R-:W-:Y:S02]  /*0290*/  @!P2 IADD3 R11, PT, PT, -R11, RZ, RZ ;  /* 0x000000ff0b0ba210 */ /* 0x000fe40007ffe1ff */
[----:B------:R-:W-:-:S05]  /*02a0*/  @!P0 LOP3.LUT R11, RZ, R15, RZ, 0x33, !PT ;  /* 0x0000000fff0b8212 */ /* 0x000fca00078e33ff */
[----:B------:R-:W-:-:S06]  /*02b0*/  IMAD.WIDE R10, R11, 0x4, R2 ;  /* 0x000000040b0a7825 */ /* 0x000fcc00078e0202 */
[----:B------:R-:W2:Y:S02]  /*02c0*/  LDG.E.CONSTANT R11, desc[UR6][R10.64] ;  /* 0x000000060a0b7981 */ /* 0x000ea4000c1e9900 */
[----:B--2--5:R-:W-:-:S07]  /*02d0*/  FADD.FTZ R8, R8, R11 ;  /* 0x0000000b08087221 */ /* 0x024fce0000010000 */
.L_x_232:
[----:B-----5:R-:W2:Y:S01]  /*02e0*/  MUFU.TANH R11, R8 ;  /* 0x00000008000b7308 */ /* 0x020ea20000002400 */
[----:B------:R-:W-:-:S05]  /*02f0*/  IMAD.IADD R9, R0, 0x1, R9 ;  /* 0x0000000100097824 */ /* 0x000fca00078e0209 */
[----:B------:R-:W-:Y:S01]  /*0300*/  ISETP.GE.AND P0, PT, R9, UR4, PT ;  /* 0x0000000409007c0c */ /* 0x000fe2000bf06270 */
[----:B--2---:R2:W-:-:S12]  /*0310*/  STG.E desc[UR6][R6.64], R11 ;  /* 0x0000000b06007986 */ /* 0x0045d8000c101906 */
[----:B------:R-:W-:Y:S05]  /*0320*/  @!P0 BRA `(.L_x_233) ;  /* 0xfffffffc007c8947 */ /* 0x000fea000383ffff */
[----:B------:R-:W-:Y:S05]  /*0330*/  EXIT ;  /* 0x000000000000794d */ /* 0x000fea0003800000 */
.L_x_234:
        /* <DEDUP_REMOVED lines=12> */
.L_x_331:


//--------------------- .text._ZN17fastertransformer18generic_activationINS_18IdentityActivationEf6__halfEEvPT0_PKT1_PKS3_S7_PKiS9_iPKfSD_SB_iii --------------------------
	.section	.text._ZN17fastertransformer18generic_activationINS_18IdentityActivationEf6__halfEEvPT0_PKT1_PKS3_S7_PKiS9_iPKfSD_SB_iii,"ax",@progbits
	.align	128
        .global         _ZN17fastertransformer18generic_activationINS_18IdentityActivationEf6__halfEEvPT0_PKT1_PKS3_S7_PKiS9_iPKfSD_SB_iii
        .type           _ZN17fastertransformer18generic_activationINS_18IdentityActivationEf6__halfEEvPT0_PKT1_PKS3_S7_PKiS9_iPKfSD_SB_iii,@function
        .size           _ZN17fastertransformer18generic_activationINS_18IdentityActivationEf6__halfEEvPT0_PKT1_PKS3_S7_PKiS9_iPKfSD_SB_iii,(.L_x_332 - _ZN17fastertransformer18generic_activationINS_18IdentityActivationEf6__halfEEvPT0_PKT1_PKS3_S7_PKiS9_iPKfSD_SB_iii)
        .other          _ZN17fastertransformer18generic_activationINS_18IdentityActivationEf6__halfEEvPT0_PKT1_PKS3_S7_PKiS9_iPKfSD_SB_iii,@"STO_CUDA_ENTRY STV_DEFAULT"
_ZN17fastertransformer18generic_activationINS_18IdentityActivationEf6__halfEEvPT0_PKT1_PKS3_S7_PKiS9_iPKfSD_SB_iii:
.text._ZN17fastertransformer18generic_activationINS_18IdentityActivationEf6__halfEEvPT0_PKT1_PKS3_S7_PKiS9_iPKfSD_SB_iii:
[----:B------:R-:W-:Y:S01]  /*0000*/  LDC R1, c[0x0][0x37c] ;  /* 0x0000df00ff017b82 */ /* 0x000fe20000000800 */
[----:B------:R-:W0:Y:S07]  /*0010*/  S2R R13, SR_TID.X ;  /* 0x00000000000d7919 */ /* 0x000e2e0000002100 */
[----:B------:R-:W0:Y:S01]  /*0020*/  S2UR UR6, SR_CTAID.X ;  /* 0x00000000000679c3 */ /* 0x000e220000002500 */
[----:B------:R-:W1:Y:S01]  /*0030*/  LDCU UR4, c[0x0][0x3d8] ;  /* 0x00007b00ff0477ac */ /* 0x000e620008000800 */
[----:B------:R-:W1:Y:S06]  /*0040*/  LDCU UR5, c[0x0][0x3d4] ;  /* 0x00007a80ff0577ac */ /* 0x000e6c0008000800 */
        /* <DEDUP_REMOVED lines=8> */
[----:B------:R-:W3:Y:S01]  /*00d0*/  LDC R10, c[0x0][0x3d8] ;  /* 0x0000f600ff0a7b82 */ /* 0x000ee20000000800 */
[----:B------:R-:W4:Y:S01]  /*00e0*/  LDCU.64 UR8, c[0x0][0x380] ;  /* 0x00007000ff0877ac */ /* 0x000f220008000a00 */
[----:B------:R-:W0:Y:S06]  /*00f0*/  LDCU.64 UR10, c[0x0][0x390] ;  /* 0x00007200ff0a77ac */ /* 0x000e2c0008000a00 */
[----:B------:R-:W1:Y:S01]  /*0100*/  LDC R11, c[0x0][0x3b0] ;  /* 0x0000ec00ff0b7b82 */ /* 0x000e620000000800 */
[----:B------:R-:W0:Y:S01]  /*0110*/  LDCU.64 UR12, c[0x0][0x388] ;  /* 0x00007100ff0c77ac */ /* 0x000e220008000a00 */
[----:B------:R-:W0:Y:S02]  /*0120*/  LDCU.64 UR14, c[0x0][0x3a0] ;  /* 0x00007400ff0e77ac */ /* 0x000e240008000a00 */
[----:B0-----:R-:W-:-:S04]  /*0130*/  ISETP.NE.AND P1, PT, R0, 0x2, PT ;  /* 0x000000020000780c */ /* 0x001fc80003f25270 */
[----:B------:R-:W0:Y:S01]  /*0140*/  LDC R12, c[0x0][0x3d0] ;  /* 0x0000f400ff0c7b82 */ /* 0x000e220000000800 */
[----:B------:R-:W0:Y:S07]  /*0150*/  LDCU.64 UR16, c[0x0][0x3c8] ;  /* 0x00007900ff1077ac */ /* 0x000e2e0008000a00 */
[----:B------:R-:W0:Y:S08]  /*0160*/  LDC.64 R2, c[0x0][0x388] ;  /* 0x0000e200ff027b82 */ /* 0x000e300000000a00 */
[----:B------:R-:W1:Y:S08]  /*0170*/  @!P1 LDC.64 R8, c[0x0][0x3b8] ;  /* 0x0000ee00ff089b82 */ /* 0x000e700000000a00 */
[----:B------:R-:W0:Y:S08]  /*0180*/  LDC.64 R4, c[0x0][0x3a0] ;  /* 0x0000e800ff047b82 */ /* 0x000e300000000a00 */
[----:B------:R-:W0:Y:S01]  /*0190*/  LDC.64 R6, c[0x0][0x3a8] ;  /* 0x0000ea00ff067b82 */ /* 0x000e220000000a00 */
[----:B-1----:R1:W5:Y:S01]  /*01a0*/  @!P1 LDG.E.CONSTANT R0, desc[UR6][R8.64] ;  /* 0x0000000608009981 */ /* 0x002362000c1e9900 */
[----:B------:R-:W-:Y:S01]  /*01b0*/  BSSY.RECONVERGENT B0, `(.L_x_235) ;  /* 0x0000083000007945 */ /* 0x000fe20003800200 */
[----:B--234-:R-:W-:-:S07]  /*01c0*/  IMAD R14, R14, UR5, RZ ;  /* 0x000000050e0e7c24 */ /* 0x01cfce000f8e02ff */
.L_x_238:
[C---:B-1----:R-:W-:Y:S01]  /*01d0*/  IADD3 R8, P0, PT, R13.reuse, UR8, RZ ;  /* 0x000000080d087c10 */ /* 0x042fe2000ff1e0ff */
[----:B------:R-:W1:Y:S03]  /*01e0*/  @P1 LDC.64 R16, c[0x0][0x380] ;  /* 0x0000e000ff101b82 */ /* 0x000e660000000a00 */
[----:B------:R-:W-:-:S05]  /*01f0*/  LEA.HI.X.SX32 R9, R13, UR9, 0x1, P0 ;  /* 0x000000090d097c11 */ /* 0x000fca00080f0eff */
[----:B------:R-:W2:Y:S01]  /*0200*/  @!P1 LDG.E.S8 R21, desc[UR6][R8.64] ;  /* 0x0000000608159981 */ /* 0x000ea2000c1e1300 */
[----:B------:R-:W-:-:S04]  /*0210*/  ISETP.NE.U32.AND P0, PT, RZ, UR10, PT ;  /* 0x0000000aff007c0c */ /* 0x000fc8000bf05070 */
[----:B------:R-:W-:Y:S01]  /*0220*/  ISETP.NE.AND.EX P0, PT, RZ, UR11, PT, P0 ;  /* 0x0000000bff007c0c */ /* 0x000fe2000bf05300 */
[----:B-1----:R-:W-:-:S12]  /*0230*/  @P1 IMAD.WIDE R16, R13, 0x4, R16 ;  /* 0x000000040d101825 */ /* 0x002fd800078e0210 */
[----:B------:R-:W1:Y:S02]  /*0240*/  @P0 LDC.64 R18, c[0x0][0x390] ;  /* 0x0000e400ff120b82 */ /* 0x000e640000000a00 */
[----:B-1----:R-:W-:-:S05]  /*0250*/  @P0 IMAD.WIDE R18, R13, 0x4, R18 ;  /* 0x000000040d120825 */ /* 0x002fca00078e0212 */
[----:B-----5:R1:W5:Y:S01]  /*0260*/  @P0 LDG.E.CONSTANT R15, desc[UR6][R18.64] ;  /* 0x00000006120f0981 */ /* 0x020362000c1e9900 */
[----:B--2---:R-:W2:Y:S02]  /*0270*/  @!P1 I2F.S16 R21, R21 ;  /* 0x0000001500159306 */ /* 0x004ea40000101400 */
[----:B--2---:R-:W-:-:S06]  /*0280*/  @!P1 FMUL.FTZ R20, R21, R0 ;  /* 0x0000000015149220 */ /* 0x004fcc0000410000 */
[----:B------:R1:W5:Y:S01]  /*0290*/  @P1 LDG.E R20, desc[UR6][R16.64] ;  /* 0x0000000610141981 */ /* 0x000362000c1e1900 */
[----:B------:R-:W-:-:S04]  /*02a0*/  UISETP.NE.U32.AND UP1, UPT, UR12, URZ, UPT ;  /* 0x000000ff0c00728c */ /* 0x000fc8000bf25070 */
[----:B------:R-:W-:Y:S02]  /*02b0*/  UISETP.NE.AND.EX UP1, UPT, UR13, URZ, UPT, UP1 ;  /* 0x000000ff0d00728c */ /* 0x000fe4000bf25310 */
[----:B------:R-:W-:-:S07]  /*02c0*/  UISETP.NE.U32.AND UP0, UPT, UR14, URZ, UPT ;  /* 0x000000ff0e00728c */ /* 0x000fce000bf05070 */
[----:B-1----:R-:W-:Y:S05]  /*02d0*/  BRA.U !UP1, `(.L_x_236) ;  /* 0x0000000109787547 */ /* 0x002fea000b800000 */
[----:B------:R-:W-:Y:S02]  /*02e0*/  IABS R21, R10 ;  /* 0x0000000a00157213 */ /* 0x000fe40000000000 */
[----:B------:R-:W-:Y:S02]  /*02f0*/  ISETP.GE.AND P4, PT, R13, RZ, PT ;  /* 0x000000ff0d00720c */ /* 0x000fe40003f86270 */
[----:B------:R-:W1:Y:S08]  /*0300*/  I2F.RP R18, R21 ;  /* 0x0000001500127306 */ /* 0x000e700000209400 */
[----:B-1----:R-:W1:Y:S02]  /*0310*/  MUFU.RCP R18, R18 ;  /* 0x0000001200127308 */ /* 0x002e640000001000 */
[----:B-1----:R-:W-:-:S06]  /*0320*/  VIADD R16, R18, 0xffffffe ;  /* 0x0ffffffe12107836 */ /* 0x002fcc0000000000 */
[----:B------:R1:W2:Y:S02]  /*0330*/  F2I.FTZ.U32.TRUNC.NTZ R17, R16 ;  /* 0x0000001000117305 */ /* 0x0002a4000021f000 */
[----:B-1----:R-:W-:Y:S02]  /*0340*/  HFMA2 R16, -RZ, RZ, 0, 0 ;  /* 0x00000000ff107431 */ /* 0x002fe400000001ff */
[----:B--2---:R-:W-:-:S04]  /*0350*/  IMAD.MOV R22, RZ, RZ, -R17 ;  /* 0x000000ffff167224 */ /* 0x004fc800078e0a11 */
[----:B------:R-:W-:Y:S01]  /*0360*/  IMAD R19, R22, R21, RZ ;  /* 0x0000001516137224 */ /* 0x000fe200078e02ff */
[----:B------:R-:W-:-:S03]  /*0370*/  IABS R22, R13 ;  /* 0x0000000d00167213 */ /* 0x000fc60000000000 */
[----:B------:R-:W-:Y:S02]  /*0380*/  IMAD.HI.U32 R17, R17, R19, R16 ;  /* 0x0000001311117227 */ /* 0x000fe400078e0010 */
[----:B------:R-:W1:Y:S04]  /*0390*/  @P0 LDC.64 R18, c[0x0][0x398] ;  /* 0x0000e600ff120b82 */ /* 0x000e680000000a00 */
[----:B------:R-:W-:-:S04]  /*03a0*/  IMAD.HI.U32 R17, R17, R22, RZ ;  /* 0x0000001611117227 */ /* 0x000fc800078e00ff */
[----:B------:R-:W-:-:S04]  /*03b0*/  IMAD.MOV R17, RZ, RZ, -R17 ;  /* 0x000000ffff117224 */ /* 0x000fc800078e0a11 */
[----:B------:R-:W-:-:S05]  /*03c0*/  IMAD R22, R21, R17, R22 ;  /* 0x0000001115167224 */ /* 0x000fca00078e0216 */
[----:B------:R-:W-:-:S13]  /*03d0*/  ISETP.GT.U32.AND P2, PT, R21, R22, PT ;  /* 0x000000161500720c */ /* 0x000fda0003f44070 */
[----:B------:R-:W-:Y:S01]  /*03e0*/  @!P2 IMAD.IADD R22, R22, 0x1, -R21 ;  /* 0x000000011616a824 */ /* 0x000fe200078e0a15 */
[----:B------:R-:W-:-:S04]  /*03f0*/  ISETP.NE.AND P2, PT, R10, RZ, PT ;  /* 0x000000ff0a00720c */ /* 0x000fc80003f45270 */
[----:B------:R-:W-:-:S13]  /*0400*/  ISETP.GT.U32.AND P3, PT, R21, R22, PT ;  /* 0x000000161500720c */ /* 0x000fda0003f64070 */
[----:B------:R-:W-:-:S05]  /*0410*/  @!P3 IADD3 R22, PT, PT, R22, -R21, RZ ;  /* 0x800000151616b210 */ /* 0x000fca0007ffe0ff */
[----:B------:R-:W-:Y:S01]  /*0420*/  @!P4 IMAD.MOV R22, RZ, RZ, -R22 ;  /* 0x000000ffff16c224 */ /* 0x000fe200078e0a16 */
[----:B------:R-:W-:-:S05]  /*0430*/  @!P2 LOP3.LUT R22, RZ, R10, RZ, 0x33, !PT ;  /* 0x0000000aff16a212 */ /* 0x000fca00078e33ff */
[----:B0-----:R-:W-:-:S04]  /*0440*/  IMAD.WIDE R16, R22, 0x2, R2 ;  /* 0x0000000216107825 */ /* 0x001fc800078e0202 */
[----:B-1----:R-:W-:Y:S02]  /*0450*/  @P0 IMAD.WIDE R18, R22, 0x2, R18 ;  /* 0x0000000216120825 */ /* 0x002fe400078e0212 */
[----:B------:R-:W2:Y:S04]  /*0460*/  LDG.E.U16.CONSTANT R16, desc[UR6][R16.64] ;  /* 0x0000000610107981 */ /* 0x000ea8000c1e9500 */
[----:B------:R-:W3:Y:S01]  /*0470*/  @P0 LDG.E.U16.CONSTANT R18, desc[UR6][R18.64] ;  /* 0x0000000612120981 */ /* 0x000ee2000c1e9500 */
[----:B--2---:R-:W-:Y:S02]  /*0480*/  HADD2.F32 R21, -RZ, R16.H0_H0 ;  /* 0x20000010ff157230 */ /* 0x004fe40000004100 */
[----:B---3--:R-:W-:-:S03]  /*0490*/  @P0 HADD2.F32 R22, -RZ, R18.H0_H0 ;  /* 0x20000012ff160230 */ /* 0x008fc60000004100 */
[----:B-----5:R-:W-:Y:S02]  /*04a0*/  FADD.FTZ R20, R20, R21 ;  /* 0x0000001514147221 */ /* 0x020fe40000010000 */
[----:B------:R-:W-:-:S07]  /*04b0*/  @P0 FADD.FTZ R15, R15, R22 ;  /* 0x000000160f0f0221 */ /* 0x000fce0000010000 */
.L_x_236:
[----:B------:R-:W-:Y:S01]  /*04c0*/  UISETP.NE.AND.EX UP0, UPT, UR15, URZ, UPT, UP0 ;  /* 0x000000ff0f00728c */ /* 0x000fe2000bf05300 */
[----:B-----5:R-:W-:-:S08]  /*04d0*/  @P0 FMUL.FTZ R20, R15, R20 ;  /* 0x000000140f140220 */ /* 0x020fd00000410000 */
[----:B------:R-:W-:Y:S05]  /*04e0*/  BRA.U !UP0, `(.L_x_237) ;  /* 0x0000000508087547 */ /* 0x000fea000b800000 */
[----:B------:R-:W-:Y:S02]  /*04f0*/  IABS R21, R10 ;  /* 0x0000000a00157213 */ /* 0x000fe40000000000 */
[----:B------:R-:W-:Y:S02]  /*0500*/  IABS R24, R13 ;  /* 0x0000000d00187213 */ /* 0x000fe40000000000 */
[----:B------:R-:W1:Y:S01]  /*0510*/  I2F.RP R18, R21 ;  /* 0x0000001500127306 */ /* 0x000e620000209400 */
[----:B0-----:R-:W-:-:S04]  /*0520*/  ISETP.NE.U32.AND P0, PT, RZ, UR16, PT ;  /* 0x00000010ff007c0c */ /* 0x001fc8000bf05070 */
[----:B------:R-:W-:-:S03]  /*0530*/  ISETP.NE.AND.EX P0, PT, RZ, UR17, PT, P0 ;  /* 0x00000011ff007c0c */ /* 0x000fc6000bf05300 */
[----:B-1----:R-:W0:Y:S02]  /*0540*/  MUFU.RCP R18, R18 ;  /* 0x0000001200127308 */ /* 0x002e240000001000 */
[----:B0-----:R-:W-:Y:S01]  /*0550*/  VIADD R16, R18, 0xffffffe ;  /* 0x0ffffffe12107836 */ /* 0x001fe20000000000 */
[----:B------:R-:W-:-:S05]  /*0560*/  LOP3.LUT R18, R13, R10, RZ, 0x3c, !PT ;  /* 0x0000000a0d127212 */ /* 0x000fca00078e3cff */
[----:B------:R0:W1:Y:S01]  /*0570*/  F2I.FTZ.U32.TRUNC.NTZ R17, R16 ;  /* 0x0000001000117305 */ /* 0x000062000021f000 */
[----:B------:R-:W-:Y:S01]  /*0580*/  ISETP.GE.AND P3, PT, R18, RZ, PT ;  /* 0x000000ff1200720c */ /* 0x000fe20003f66270 */
[----:B------:R-:W-:Y:S02]  /*0590*/  IMAD.MOV.U32 R18, RZ, RZ, RZ ;  /* 0x000000ffff127224 */ /* 0x000fe400078e00ff */
[----:B0-----:R-:W-:Y:S01]  /*05a0*/  IMAD.MOV.U32 R16, RZ, RZ, RZ ;  /* 0x000000ffff107224 */ /* 0x001fe200078e00ff */
[----:B-1----:R-:W-:-:S05]  /*05b0*/  IADD3 R22, PT, PT, RZ, -R17, RZ ;  /* 0x80000011ff167210 */ /* 0x002fca0007ffe0ff */
[----:B------:R-:W-:Y:S01]  /*05c0*/  IMAD R19, R22, R21, RZ ;  /* 0x0000001516137224 */ /* 0x000fe200078e02ff */
[----:B------:R-:W-:-:S03]  /*05d0*/  LOP3.LUT R22, RZ, R10, RZ, 0x33, !PT ;  /* 0x0000000aff167212 */ /* 0x000fc600078e33ff */
[----:B------:R-:W-:-:S06]  /*05e0*/  IMAD.HI.U32 R19, R17, R19, R16 ;  /* 0x0000001311137227 */ /* 0x000fcc00078e0010 */
[----:B------:R-:W-:-:S04]  /*05f0*/  IMAD.HI.U32 R23, R19, R24, RZ ;  /* 0x0000001813177227 */ /* 0x000fc800078e00ff */
[----:B------:R-:W-:-:S04]  /*0600*/  IMAD.MOV R17, RZ, RZ, -R23 ;  /* 0x000000ffff117224 */ /* 0x000fc800078e0a17 */
[C---:B------:R-:W-:Y:S02]  /*0610*/  IMAD R24, R21.reuse, R17, R24 ;  /* 0x0000001115187224 */ /* 0x040fe400078e0218 */
[----:B------:R-:W0:Y:S03]  /*0620*/  @P0 LDC.64 R16, c[0x0][0x3c8] ;  /* 0x0000f200ff100b82 */ /* 0x000e260000000a00 */
[----:B------:R-:W-:-:S13]  /*0630*/  ISETP.GT.U32.AND P2, PT, R21, R24, PT ;  /* 0x000000181500720c */ /* 0x000fda0003f44070 */
[-C--:B------:R-:W-:Y:S01]  /*0640*/  @!P2 IADD3 R24, PT, PT, R24, -R21.reuse, RZ ;  /* 0x800000151818a210 */ /* 0x080fe20007ffe0ff */
[----:B------:R-:W-:Y:S01]  /*0650*/  @!P2 VIADD R23, R23, 0x1 ;  /* 0x000000011717a836 */ /* 0x000fe20000000000 */
[----:B------:R-:W-:Y:S02]  /*0660*/  ISETP.NE.AND P2, PT, R10, RZ, PT ;  /* 0x000000ff0a00720c */ /* 0x000fe40003f45270 */
[----:B------:R-:W-:-:S13]  /*0670*/  ISETP.GE.U32.AND P4, PT, R24, R21, PT ;  /* 0x000000151800720c */ /* 0x000fda0003f86070 */
[----:B------:R-:W-:-:S05]  /*0680*/  @P4 VIADD R23, R23, 0x1 ;  /* 0x0000000117174836 */ /* 0x000fca0000000000 */
[----:B------:R-:W-:-:S04]  /*0690*/  @!P3 IADD3 R23, PT, PT, -R23, RZ, RZ ;  /* 0x000000ff1717b210 */ /* 0x000fc80007ffe1ff */
[----:B------:R-:W-:-:S05]  /*06a0*/  SEL R23, R22, R23, !P2 ;  /* 0x0000001716177207 */ /* 0x000fca0005000000 */
[----:B0-----:R-:W-:-:S05]  /*06b0*/  @P0 IMAD.WIDE R16, R23, 0x4, R16 ;  /* 0x0000000417100825 */ /* 0x001fca00078e0210 */
[----:B------:R-:W2:Y:S01]  /*06c0*/  @P0 LDG.E.CONSTANT R18, desc[UR6][R16.64] ;  /* 0x0000000610120981 */ /* 0x000ea2000c1e9900 */
[----:B------:R-:W-:-:S04]  /*06d0*/  IABS R25, R12 ;  /* 0x0000000c00197213 */ /* 0x000fc80000000000 */
[----:B------:R-:W0:Y:S08]  /*06e0*/  I2F.RP R26, R25 ;  /* 0x00000019001a7306 */ /* 0x000e300000209400 */
[----:B0-----:R-:W0:Y:S02]  /*06f0*/  MUFU.RCP R26, R26 ;  /* 0x0000001a001a7308 */ /* 0x001e240000001000 */
[----:B0-----:R-:W-:-:S06]  /*0700*/  VIADD R19, R26, 0xffffffe ;  /* 0x0ffffffe1a137836 */ /* 0x001fcc0000000000 */
[----:B------:R-:W0:Y:S02]  /*0710*/  F2I.FTZ.U32.TRUNC.NTZ R19, R19 ;  /* 0x0000001300137305 */ /* 0x000e24000021f000 */
[----:B0-----:R-:W-:-:S05]  /*0720*/  IADD3 R28, PT, PT, RZ, -R19, RZ ;  /* 0x80000013ff1c7210 */ /* 0x001fca0007ffe0ff */
[----:B------:R-:W-:Y:S02]  /*0730*/  IMAD R27, R28, R25, RZ ;  /* 0x000000191c1b7224 */ /* 0x000fe400078e02ff */
[----:B--2---:R-:W-:Y:S01]  /*0740*/  IMAD.IADD R23, R23, 0x1, R18 ;  /* 0x0000000117177824 */ /* 0x004fe200078e0212 */
[----:B------:R-:W-:-:S04]  /*0750*/  MOV R18, RZ ;  /* 0x000000ff00127202 */ /* 0x000fc80000000f00 */
[----:B------:R-:W-:Y:S01]  /*0760*/  IABS R16, R23 ;  /* 0x0000001700107213 */ /* 0x000fe20000000000 */
[----:B------:R-:W-:Y:S01]  /*0770*/  IMAD.HI.U32 R18, R19, R27, R18 ;  /* 0x0000001b13127227 */ /* 0x000fe200078e0012 */
[----:B------:R-:W-:-:S04]  /*0780*/  LOP3.LUT R23, R23, R12, RZ, 0x3c, !PT ;  /* 0x0000000c17177212 */ /* 0x000fc800078e3cff */
[----:B------:R-:W-:Y:S01]  /*0790*/  ISETP.GE.AND P3, PT, R23, RZ, PT ;  /* 0x000000ff1700720c */ /* 0x000fe20003f66270 */
[----:B------:R-:W-:-:S04]  /*07a0*/  IMAD.HI.U32 R18, R18, R16, RZ ;  /* 0x0000001012127227 */ /* 0x000fc800078e00ff */
[----:B------:R-:W-:-:S04]  /*07b0*/  IMAD.MOV R17, RZ, RZ, -R18 ;  /* 0x000000ffff117224 */ /* 0x000fc800078e0a12 */
[----:B------:R-:W-:-:S05]  /*07c0*/  IMAD R16, R25, R17, R16 ;  /* 0x0000001119107224 */ /* 0x000fca00078e0210 */
[----:B------:R-:W-:-:S13]  /*07d0*/  ISETP.GT.U32.AND P4, PT, R25, R16, PT ;  /* 0x000000101900720c */ /* 0x000fda0003f84070 */
[-C--:B------:R-:W-:Y:S01]  /*07e0*/  @!P4 IADD3 R16, PT, PT, R16, -R25.reuse, RZ ;  /* 0x800000191010c210 */ /* 0x080fe20007ffe0ff */
[----:B------:R-:W-:Y:S01]  /*07f0*/  @!P4 VIADD R18, R18, 0x1 ;  /* 0x000000011212c836 */ /* 0x000fe20000000000 */
[----:B------:R-:W-:Y:S02]  /*0800*/  ISETP.NE.AND P4, PT, R12, RZ, PT ;  /* 0x000000ff0c00720c */ /* 0x000fe40003f85270 */
[----:B------:R-:W-:-:S13]  /*0810*/  ISETP.GE.U32.AND P0, PT, R16, R25, PT ;  /* 0x000000191000720c */ /* 0x000fda0003f06070 */
[----:B------:R-:W-:-:S05]  /*0820*/  @P0 IADD3 R18, PT, PT, R18, 0x1, RZ ;  /* 0x0000000112120810 */ /* 0x000fca0007ffe0ff */
[----:B------:R-:W-:Y:S01]  /*0830*/  @!P3 IMAD.MOV R18, RZ, RZ, -R18 ;  /* 0x000000ffff12b224 */ /* 0x000fe200078e0a12 */
[----:B------:R-:W-:-:S05]  /*0840*/  @!P4 LOP3.LUT R18, RZ, R12, RZ, 0x33, !PT ;  /* 0x0000000cff12c212 */ /* 0x000fca00078e33ff */
[----:B------:R-:W-:-:S06]  /*0850*/  IMAD.WIDE R16, R18, 0x4, R4 ;  /* 0x0000000412107825 */ /* 0x000fcc00078e0204 */
[----:B------:R-:W2:Y:S01]  /*0860*/  LDG.E.CONSTANT R16, desc[UR6][R16.64] ;  /* 0x0000000610107981 */ /* 0x000ea2000c1e9900 */
[----:B------:R-:W-:Y:S02]  /*0870*/  ISETP.GE.AND P3, PT, R13, RZ, PT ;  /* 0x000000ff0d00720c */ /* 0x000fe40003f66270 */
[----:B------:R-:W-:Y:S02]  /*0880*/  ISETP.GT.U32.AND P0, PT, R21, R24, PT ;  /* 0x000000181500720c */ /* 0x000fe40003f04070 */
[----:B------:R-:W-:-:S04]  /*0890*/  IADD3 R19, PT, PT, R24, -R21, RZ ;  /* 0x8000001518137210 */ /* 0x000fc80007ffe0ff */
[----:B------:R-:W-:-:S05]  /*08a0*/  SEL R19, R19, R24, !P0 ;  /* 0x0000001813137207 */ /* 0x000fca0004000000 */
[----:B------:R-:W-:-:S05]  /*08b0*/  @!P3 IMAD.MOV R19, RZ, RZ, -R19 ;  /* 0x000000ffff13b224 */ /* 0x000fca00078e0a13 */
[----:B------:R-:W-:-:S05]  /*08c0*/  SEL R19, R22, R19, !P2 ;  /* 0x0000001316137207 */ /* 0x000fca0005000000 */
[----:B--2---:R-:W-:-:S04]  /*08d0*/  IMAD R19, R16, R10, R19 ;  /* 0x0000000a10137224 */ /* 0x004fc800078e0213 */
[----:B------:R-:W-:-:S06]  /*08e0*/  IMAD.WIDE R18, R19, 0x4, R6 ;  /* 0x0000000413127825 */ /* 0x000fcc00078e0206 */
[----:B------:R-:W2:Y:S02]  /*08f0*/  LDG.E.CONSTANT R19, desc[UR6][R18.64] ;  /* 0x0000000612137981 */ /* 0x000ea4000c1e9900 */
[----:B--2---:R-:W-:-:S07]  /*0900*/  FMUL.FTZ R20, R20, R19 ;  /* 0x0000001314147220 */ /* 0x004fce0000410000 */
.L_x_237:
[----:B------:R-:W-:-:S13]  /*0910*/  ISETP.NE.AND P0, PT, R11, 0x2, PT ;  /* 0x000000020b00780c */ /* 0x000fda0003f05270 */
[----:B------:R-:W1:Y:S02]  /*0920*/  @!P0 LDC.64 R18, c[0x0][0x3c0] ;  /* 0x0000f000ff128b82 */ /* 0x000e640000000a00 */
[----:B-1----:R-:W2:Y:S01]  /*0930*/  @!P0 LDG.E.CONSTANT R19, desc[UR6][R18.64] ;  /* 0x0000000612138981 */ /* 0x002ea2000c1e9900 */
[----:B------:R-:W-:Y:S01]  /*0940*/  @P0 IMAD.WIDE R16, R13, 0x3, R8 ;  /* 0x000000030d100825 */ /* 0x000fe200078e0208 */
[----:B------:R-:W-:-:S04]  /*0950*/  IADD3 R13, PT, PT, R14, R13, RZ ;  /* 0x0000000d0e0d7210 */ /* 0x000fc80007ffe0ff */
[----:B------:R3:W-:Y:S01]  /*0960*/  @P0 STG.E desc[UR6][R16.64], R20 ;  /* 0x0000001410000986 */ /* 0x0007e2000c101906 */
[----:B--2---:R-:W-:-:S06]  /*0970*/  @!P0 FMUL.FTZ R21, R19, R20 ;  /* 0x0000001413158220 */ /* 0x004fcc0000410000 */
[----:B------:R-:W1:Y:S02]  /*0980*/  @!P0 F2I.S8.NTZ R21, R21 ;  /* 0x0000001500158305 */ /* 0x000e640000202100 */
[----:B-1----:R-:W-:-:S04]  /*0990*/  @!P0 PRMT R23, R21, 0x8880, RZ ;  /* 0x0000888015178816 */ /* 0x002fc800000000ff */
[----:B------:R-:W-:-:S05]  /*09a0*/  @!P0 PRMT R23, R23, 0x7710, RZ ;  /* 0x0000771017178816 */ /* 0x000fca00000000ff */
[----:B------:R3:W-:Y:S01]  /*09b0*/  @!P0 STG.E.U8 desc[UR6][R8.64], R23 ;  /* 0x0000001708008986 */ /* 0x0007e2000c101106 */
[----:B------:R-:W-:-:S13]  /*09c0*/  ISETP.GE.AND P0, PT, R13, UR4, PT ;  /* 0x000000040d007c0c */ /* 0x000fda000bf06270 */
[----:B---3--:R-:W-:Y:S05]  /*09d0*/  @!P0 BRA `(.L_x_238) ;  /* 0xfffffff400fc8947 */ /* 0x008fea000383ffff */
[----:B0-----:R-:W-:Y:S05]  /*09e0*/  BSYNC.RECONVERGENT B0 ;  /* 0x0000000000007941 */ /* 0x001fea0003800200 */
.L_x_235:
[----:B------:R-:W-:Y:S05]  /*09f0*/  EXIT ;  /* 0x000000000000794d */ /* 0x000fea0003800000 */
.L_x_239:
        /* <DEDUP_REMOVED lines=16> */
.L_x_332:


//--------------------- .text._ZN17fastertransformer18generic_activationINS_18IdentityActivationE7__half2S2_EEvPT0_PKT1_PKS3_S7_PKiS9_iPKfSD_SB_iii --------------------------
	.section	.text._ZN17fastertransformer18generic_activationINS_18IdentityActivationE7__half2S2_EEvPT0_PKT1_PKS3_S7_PKiS9_iPKfSD_SB_iii,"ax",@progbits
	.align	128
        .global         _ZN17fastertransformer18generic_activationINS_18IdentityActivationE7__half2S2_EEvPT0_PKT1_PKS3_S7_PKiS9_iPKfSD_SB_iii
        .type           _ZN17fastertransformer18generic_activationINS_18IdentityActivationE7__half2S2_EEvPT0_PKT1_PKS3_S7_PKiS9_iPKfSD_SB_iii,@function
        .size           _ZN17fastertransformer18generic_activationINS_18IdentityActivationE7__half2S2_EEvPT0_PKT1_PKS3_S7_PKiS9_iPKfSD_SB_iii,(.L_x_333 - _ZN17fastertransformer18generic_activationINS_18IdentityActivationE7__half2S2_EEvPT0_PKT1_PKS3_S7_PKiS9_iPKfSD_SB_iii)
        .other          _ZN17fastertransformer18generic_activationINS_18IdentityActivationE7__half2S2_EEvPT0_PKT1_PKS3_S7_PKiS9_iPKfSD_SB_iii,@"STO_CUDA_ENTRY STV_DEFAULT"
_ZN17fastertransformer18generic_activationINS_18IdentityActivationE7__half2S2_EEvPT0_PKT1_PKS3_S7_PKiS9_iPKfSD_SB_iii:
.text._ZN17fastertransformer18generic_activationINS_18IdentityActivationE7__half2S2_EEvPT0_PKT1_PKS3_S7_PKiS9_iPKfSD_SB_iii:
        /* <DEDUP_REMOVED lines=20> */
[----:B------:R-:W0:Y:S08]  /*0140*/  LDC R4, c[0x0][0x3d0] ;  /* 0x0000f400ff047b82 */ /* 0x000e300000000800 */
[----:B------:R-:W0:Y:S08]  /*0150*/  LDC.64 R8, c[0x0][0x380] ;  /* 0x0000e000ff087b82 */ /* 0x000e300000000a00 */
[----:B------:R-:W1:Y:S08]  /*0160*/  @!P1 LDC.64 R6, c[0x0][0x3b8] ;  /* 0x0000ee00ff069b82 */ /* 0x000e700000000a00 */
[----:B------:R-:W0:Y:S08]  /*0170*/  LDC.64 R10, c[0x0][0x390] ;  /* 0x0000e400ff0a7b82 */ /* 0x000e300000000a00 */
[----:B------:R-:W0:Y:S08]  /*0180*/  LDC.64 R12, c[0x0][0x388] ;  /* 0x0000e200ff0c7b82 */ /* 0x000e300000000a00 */
[----:B------:R-:W0:Y:S01]  /*0190*/  LDC.64 R14, c[0x0][0x398] ;  /* 0x0000e600ff0e7b82 */ /* 0x000e220000000a00 */
[----:B-1----:R2:W5:Y:S07]  /*01a0*/  @!P1 LDG.E.CONSTANT R0, desc[UR6][R6.64] ;  /* 0x0000000606009981 */ /* 0x00256e000c1e9900 */
[----:B------:R-:W1:Y:S01]  /*01b0*/  LDC.64 R16, c[0x0][0x3a0] ;  /* 0x0000e800ff107b82 */ /* 0x000e620000000a00 */
[----:B--234-:R-:W-:-:S07]  /*01c0*/  IMAD R6, R18, UR5, RZ ;  /* 0x0000000512067c24 */ /* 0x01cfce000f8e02ff */
.L_x_245:
[----:B0-----:R-:W-:-:S05]  /*01d0*/  IMAD.WIDE R18, R5, 0x2, R8 ;  /* 0x0000000205127825 */ /* 0x001fca00078e0208 */
[----:B------:R-:W2:Y:S02]  /*01e0*/  @!P1 LDG.E.U16 R24, desc[UR6][R18.64] ;  /* 0x0000000612189981 */ /* 0x000ea4000c1e1500 */
[----:B--2---:R-:W0:Y:S08]  /*01f0*/  @!P1 I2F.S8 R21, R24 ;  /* 0x0000001800159306 */ /* 0x004e300000001400 */
[----:B------:R-:W2:Y:S01]  /*0200*/  @!P1 I2F.S8 R23, R24.B1 ;  /* 0x1000001800179306 */ /* 0x000ea20000001400 */
[----:B0----5:R-:W-:Y:S01]  /*0210*/  @!P1 FMUL.FTZ R22, R21, R0 ;  /* 0x0000000015169220 */ /* 0x021fe20000410000 */
[----:B------:R-:W-:-:S04]  /*0220*/  @P1 IMAD.WIDE R20, R5, 0x4, R8 ;  /* 0x0000000405141825 */ /* 0x000fc800078e0208 */
[----:B--2---:R-:W-:-:S05]  /*0230*/  @!P1 FMUL.FTZ R23, R23, R0 ;  /* 0x0000000017179220 */ /* 0x004fca0000410000 */
[----:B------:R-:W-:-:S06]  /*0240*/  @!P1 F2FP.F16.F32.PACK_AB R22, R23, R22 ;  /* 0x000000161716923e */ /* 0x000fcc00000000ff */
[----:B------:R0:W5:Y:S01]  /*0250*/  @P1 LDG.E R22, desc[UR6][R20.64] ;  /* 0x0000000614161981 */ /* 0x000162000c1e1900 */
[----:B------:R-:W-:-:S04]  /*0260*/  UISETP.NE.U32.AND UP0, UPT, UR8, URZ, UPT ;  /* 0x000000ff0800728c */ /* 0x000fc8000bf05070 */
[----:B------:R-:W-:-:S09]  /*0270*/  UISETP.NE.AND.EX UP0, UPT, UR9, URZ, UPT, UP0 ;  /* 0x000000ff0900728c */ /* 0x000fd2000bf05300 */
[----:B0-----:R-:W-:Y:S05]  /*0280*/  BRA.U UP0, `(.L_x_240) ;  /* 0x0000000100107547 */ /* 0x001fea000b800000 */
[----:B------:R-:W-:-:S04]  /*0290*/  UISETP.NE.U32.AND UP0, UPT, UR10, URZ, UPT ;  /* 0x000000ff0a00728c */ /* 0x000fc8000bf05070 */
[----:B------:R-:W-:-:S09]  /*02a0*/  UISETP.NE.AND.EX UP0, UPT, UR11, URZ, UPT, UP0 ;  /* 0x000000ff0b00728c */ /* 0x000fd2000bf05300 */
[----:B------:R-:W-:Y:S05]  /*02b0*/  BRA.U !UP0, `(.L_x_241) ;  /* 0x0000000108947547 */ /* 0x000fea000b800000 */
[----:B------:R-:W-:Y:S05]  /*02c0*/  BRA `(.L_x_242) ;  /* 0x0000000000147947 */ /* 0x000fea0003800000 */
.L_x_240:
[----:B------:R-:W-:-:S05]  /*02d0*/  IMAD.WIDE R20, R5, 0x4, R10 ;  /* 0x0000000405147825 */ /* 0x000fca00078e020a */
[----:B------:R0:W5:Y:S01]  /*02e0*/  LDG.E.CONSTANT R7, desc[UR6][R20.64] ;  /* 0x0000000614077981 */ /* 0x000162000c1e9900 */
[----:B------:R-:W-:-:S04]  /*02f0*/  UISETP.NE.U32.AND UP0, UPT, UR10, URZ, UPT ;  /* 0x000000ff0a00728c */ /* 0x000fc8000bf05070 */
[----:B------:R-:W-:-:S09]  /*0300*/  UISETP.NE.AND.EX UP0, UPT, UR11, URZ, UPT, UP0 ;  /* 0x000000ff0b00728c */ /* 0x000fd2000bf05300 */
[----:B0-----:R-:W-:Y:S05]  /*0310*/  BRA.U !UP0, `(.L_x_243) ;  /* 0x0000000108787547 */ /* 0x001fea000b800000 */
.L_x_242:
[----:B------:R-:W-:Y:S02]  /*0320*/  IABS R23, R2 ;  /* 0x0000000200177213 */ /* 0x000fe40000000000 */
[----:B------:R-:W-:Y:S02]  /*0330*/  ISETP.GE.AND P3, PT, R5, RZ, PT ;  /* 0x000000ff0500720c */ /* 0x000fe40003f66270 */
[----:B------:R-:W0:Y:S08]  /*0340*/  I2F.RP R24, R23 ;  /* 0x0000001700187306 */ /* 0x000e300000209400 */
[----:B0-----:R-:W0:Y:S02]  /*0350*/  MUFU.RCP R24, R24 ;  /* 0x0000001800187308 */ /* 0x001e240000001000 */
[----:B0-----:R-:W-:-:S06]  /*0360*/  VIADD R20, R24, 0xffffffe ;  /* 0x0ffffffe18147836 */ /* 0x001fcc0000000000 */
[----:B------:R0:W2:Y:S02]  /*0370*/  F2I.FTZ.U32.TRUNC.NTZ R21, R20 ;  /* 0x0000001400157305 */ /* 0x0000a4000021f000 */
[----:B0-----:R-:W-:Y:S02]  /*0380*/  HFMA2 R20, -RZ, RZ, 0, 0 ;  /* 0x00000000ff147431 */ /* 0x001fe400000001ff */
[----:B--2---:R-:W-:-:S04]  /*0390*/  IMAD.MOV R26, RZ, RZ, -R21 ;  /* 0x000000ffff1a7224 */ /* 0x004fc800078e0a15 */
[----:B------:R-:W-:Y:S01]  /*03a0*/  IMAD R25, R26, R23, RZ ;  /* 0x000000171a197224 */ /* 0x000fe200078e02ff */
[----:B------:R-:W-:-:S03]  /*03b0*/  IABS R26, R5 ;  /* 0x00000005001a7213 */ /* 0x000fc60000000000 */
[----:B------:R-:W-:-:S06]  /*03c0*/  IMAD.HI.U32 R21, R21, R25, R20 ;  /* 0x0000001915157227 */ /* 0x000fcc00078e0014 */
        /* <DEDUP_REMOVED lines=10> */
[----:B------:R-:W-:-:S06]  /*0470*/  IMAD.WIDE R20, R24, 0x4, R12 ;  /* 0x0000000418147825 */ /* 0x000fcc00078e020c */
[----:B------:R-:W2:Y:S01]  /*0480*/  LDG.E.CONSTANT R21, desc[UR6][R20.64] ;  /* 0x0000000614157981 */ /* 0x000ea2000c1e9900 */
[----:B------:R-:W-:-:S04]  /*0490*/  UISETP.NE.U32.AND UP0, UPT, UR8, URZ, UPT ;  /* 0x000000ff0800728c */ /* 0x000fc8000bf05070 */
[----:B------:R-:W-:Y:S01]  /*04a0*/  UISETP.NE.AND.EX UP0, UPT, UR9, URZ, UPT, UP0 ;  /* 0x000000ff0900728c */ /* 0x000fe2000bf05300 */
[----:B--2--5:R-:W-:-:S08]  /*04b0*/  HADD2 R22, R22, R21 ;  /* 0x0000001516167230 */ /* 0x024fd00000000000 */
[----:B------:R-:W-:Y:S05]  /*04c0*/  BRA.U !UP0, `(.L_x_241) ;  /* 0x0000000108107547 */ /* 0x000fea000b800000 */
[----:B------:R-:W-:-:S06]  /*04d0*/  IMAD.WIDE R20, R24, 0x4, R14 ;  /* 0x0000000418147825 */ /* 0x000fcc00078e020e */
[----:B------:R-:W2:Y:S02]  /*04e0*/  LDG.E.CONSTANT R20, desc[UR6][R20.64] ;  /* 0x0000000614147981 */ /* 0x000ea4000c1e9900 */
[----:B--2---:R-:W-:-:S07]  /*04f0*/  HFMA2 R7, R7, 1, 1, R20 ;  /* 0x3c003c0007077831 */ /* 0x004fce0000000014 */
.L_x_243:
[----:B-----5:R-:W-:-:S07]  /*0500*/  HMUL2 R22, R22, R7 ;  /* 0x0000000716167232 */ /* 0x020fce0000000000 */
.L_x_241:
[----:B------:R-:W-:-:S04]  /*0510*/  UISETP.NE.U32.AND UP0, UPT, UR12, URZ, UPT ;  /* 0x000000ff0c00728c */ /* 0x000fc8000bf05070 */
[----:B------:R-:W-:-:S09]  /*0520*/  UISETP.NE.AND.EX UP0, UPT, UR13, URZ, UPT, UP0 ;  /* 0x000000ff0d00728c */ /* 0x000fd2000bf05300 */
[----:B------:R-:W-:Y:S05]  /*0530*/  BRA.U !UP0, `(.L_x_244) ;  /* 0x00000005080c7547 */ /* 0x000fea000b800000 */
[----:B------:R-:W-:Y:S02]  /*0540*/  IABS R23, R2 ;  /* 0x0000000200177213 */ /* 0x000fe40000000000 */
[----:B------:R-:W-:Y:S02]  /*0550*/  ISETP.NE.U32.AND P0, PT, RZ, UR14, PT ;  /* 0x0000000eff007c0c */ /* 0x000fe4000bf05070 */
[----:B------:R-:W0:Y:S02]  /*0560*/  I2F.RP R24, R23 ;  /* 0x0000001700187306 */ /* 0x000e240000209400 */
[----:B------:R-:W-:-:S06]  /*0570*/  ISETP.NE.AND.EX P0, PT, RZ, UR15, PT, P0 ;  /* 0x0000000fff007c0c */ /* 0x000fcc000bf05300 */
[----:B0-----:R-:W0:Y:S02]  /*0580*/  MUFU.RCP R24, R24 ;  /* 0x0000001800187308 */ /* 0x001e240000001000 */
[----:B0-----:R-:W-:-:S06]  /*0590*/  IADD3 R20, PT, PT, R24, 0xffffffe, RZ ;  /* 0x0ffffffe18147810 */ /* 0x001fcc0007ffe0ff */
[----:B------:R0:W2:Y:S02]  /*05a0*/  F2I.FTZ.U32.TRUNC.NTZ R21, R20 ;  /* 0x0000001400157305 */ /* 0x0000a4000021f000 */
[----:B0-----:R-:W-:Y:S01]  /*05b0*/  MOV R20, RZ ;  /* 0x000000ff00147202 */ /* 0x001fe20000000f00 */
[----:B--2---:R-:W-:-:S04]  /*05c0*/  IMAD.MOV R26, RZ, RZ, -R21 ;  /* 0x000000ffff1a7224 */ /* 0x004fc800078e0a15 */
[----:B------:R-:W-:Y:S01]  /*05d0*/  IMAD R25, R26, R23, RZ ;  /* 0x000000171a197224 */ /* 0x000fe200078e02ff */
[----:B------:R-:W-:-:S03]  /*05e0*/  IABS R26, R5 ;  /* 0x00000005001a7213 */ /* 0x000fc60000000000 */
[----:B------:R-:W-:Y:S01]  /*05f0*/  IMAD.HI.U32 R25, R21, R25, R20 ;  /* 0x0000001915197227 */ /* 0x000fe200078e0014 */
[----:B------:R-:W-:-:S04]  /*0600*/  LOP3.LUT R20, R5, R2, RZ, 0x3c, !PT ;  /* 0x0000000205147212 */ /* 0x000fc800078e3cff */
[----:B------:R-:W-:Y:S01]  /*0610*/  ISETP.GE.AND P3, PT, R20, RZ, PT ;  /* 0x000000ff1400720c */ /* 0x000fe20003f66270 */
[----:B------:R-:W-:Y:S01]  /*0620*/  IMAD.HI.U32 R27, R25, R26, RZ ;  /* 0x0000001a191b7227 */ /* 0x000fe200078e00ff */
[----:B------:R-:W0:Y:S03]  /*0630*/  @P0 LDC.64 R20, c[0x0][0x3c8] ;  /* 0x0000f200ff140b82 */ /* 0x000e260000000a00 */
[----:B------:R-:W-:-:S04]  /*0640*/  IMAD.MOV R24, RZ, RZ, -R27 ;  /* 0x000000ffff187224 */ /* 0x000fc800078e0a1b */
[----:B------:R-:W-:Y:S01]  /*0650*/  IMAD R24, R23, R24, R26 ;  /* 0x0000001817187224 */ /* 0x000fe200078e021a */
[----:B------:R-:W-:-:S04]  /*0660*/  LOP3.LUT R26, RZ, R2, RZ, 0x33, !PT ;  /* 0x00000002ff1a7212 */ /* 0x000fc800078e33ff */
[----:B------:R-:W-:-:S13]  /*0670*/  ISETP.GT.U32.AND P2, PT, R23, R24, PT ;  /* 0x000000181700720c */ /* 0x000fda0003f44070 */
[-C--:B------:R-:W-:Y:S01]  /*0680*/  @!P2 IADD3 R24, PT, PT, R24, -R23.reuse, RZ ;  /* 0x800000171818a210 */ /* 0x080fe20007ffe0ff */
[----:B------:R-:W-:Y:S01]  /*0690*/  @!P2 VIADD R27, R27, 0x1 ;  /* 0x000000011b1ba836 */ /* 0x000fe20000000000 */
[----:B------:R-:W-:Y:S02]  /*06a0*/  ISETP.NE.AND P2, PT, R2, RZ, PT ;  /* 0x000000ff0200720c */ /* 0x000fe40003f45270 */
[----:B------:R-:W-:-:S13]  /*06b0*/  ISETP.GE.U32.AND P4, PT, R24, R23, PT ;  /* 0x000000171800720c */ /* 0x000fda0003f86070 */
[----:B------:R-:W-:-:S05]  /*06c0*/  @P4 IADD3 R27, PT, PT, R27, 0x1, RZ ;  /* 0x000000011b1b4810 */ /* 0x000fca0007ffe0ff */
[----:B------:R-:W-:Y:S01]  /*06d0*/  @!P3 IMAD.MOV R27, RZ, RZ, -R27 ;  /* 0x000000ffff1bb224 */ /* 0x000fe200078e0a1b */
[-C--:B------:R-:W-:Y:S02]  /*06e0*/  ISETP.GT.U32.AND P3, PT, R23, R24.reuse, PT ;  /* 0x000000181700720c */ /* 0x080fe40003f64070 */
[----:B------:R-:W-:Y:S02]  /*06f0*/  IADD3 R23, PT, PT, R24, -R23, RZ ;  /* 0x8000001718177210 */ /* 0x000fe40007ffe0ff */
[----:B------:R-:W-:Y:S02]  /*0700*/  SEL R27, R26, R27, !P2 ;  /* 0x0000001b1a1b7207 */ /* 0x000fe40005000000 */
[----:B------:R-:W-:-:S03]  /*0710*/  SEL R23, R23, R24, !P3 ;  /* 0x0000001817177207 */ /* 0x000fc60005800000 */
[----:B0-----:R-:W-:-:S04]  /*0720*/  @P0 IMAD.WIDE R24, R27, 0x4, R20 ;  /* 0x000000041b180825 */ /* 0x001fc800078e0214 */
[----:B------:R-:W-:-:S06]  /*0730*/  IMAD.MOV.U32 R20, RZ, RZ, RZ ;  /* 0x000000ffff147224 */ /* 0x000fcc00078e00ff */
[----:B------:R0:W2:Y:S01]  /*0740*/  @P0 LDG.E.CONSTANT R20, desc[UR6][R24.64] ;  /* 0x0000000618140981 */ /* 0x0000a2000c1e9900 */
[----:B------:R-:W-:Y:S02]  /*0750*/  IABS R28, R4 ;  /* 0x00000004001c7213 */ /* 0x000fe40000000000 */
[----:B------:R-:W-:Y:S02]  /*0760*/  ISETP.GE.AND P0, PT, R5, RZ, PT ;  /* 0x000000ff0500720c */ /* 0x000fe40003f06270 */
[----:B------:R-:W3:Y:S11]  /*0770*/  I2F.RP R29, R28 ;  /* 0x0000001c001d7306 */ /* 0x000ef60000209400 */
[----:B------:R-:W-:Y:S01]  /*0780*/  @!P0 IMAD.MOV R23, RZ, RZ, -R23 ;  /* 0x000000ffff178224 */ /* 0x000fe200078e0a17 */
[----:B---3--:R-:W3:Y:S04]  /*0790*/  MUFU.RCP R29, R29 ;  /* 0x0000001d001d7308 */ /* 0x008ee80000001000 */
[----:B------:R-:W-:-:S02]  /*07a0*/  SEL R23, R26, R23, !P2 ;  /* 0x000000171a177207 */ /* 0x000fc40005000000 */
[----:B---3--:R-:W-:-:S06]  /*07b0*/  IADD3 R21, PT, PT, R29, 0xffffffe, RZ ;  /* 0x0ffffffe1d157810 */ /* 0x008fcc0007ffe0ff */
[----:B------:R-:W0:Y:S02]  /*07c0*/  F2I.FTZ.U32.TRUNC.NTZ R21, R21 ;  /* 0x0000001500157305 */ /* 0x000e24000021f000 */
[----:B0-----:R-:W-:-:S05]  /*07d0*/  IADD3 R25, PT, PT, RZ, -R21, RZ ;  /* 0x80000015ff197210 */ /* 0x001fca0007ffe0ff */
[----:B------:R-:W-:Y:S02]  /*07e0*/  IMAD R25, R25, R28, RZ ;  /* 0x0000001c19197224 */ /* 0x000fe400078e02ff */
[----:B--2---:R-:W-:Y:S02]  /*07f0*/  IMAD.IADD R27, R27, 0x1, R20 ;  /* 0x000000011b1b7824 */ /* 0x004fe400078e0214 */
[----:B------:R-:W-:-:S05]  /*0800*/  HFMA2 R20, -RZ, RZ, 0, 0 ;  /* 0x00000000ff147431 */ /* 0x000fca00000001ff */
[----:B------:R-:W-:Y:S01]  /*0810*/  IMAD.HI.U32 R20, R21, R25, R20 ;  /* 0x0000001915147227 */ /* 0x000fe200078e0014 */
[----:B------:R-:W-:Y:S02]  /*0820*/  IABS R25, R27 ;  /* 0x0000001b00197213 */ /* 0x000fe40000000000 */
[----:B------:R-:W-:-:S03]  /*0830*/  LOP3.LUT R27, R27, R4, RZ, 0x3c, !PT ;  /* 0x000000041b1b7212 */ /* 0x000fc600078e3cff */
[----:B------:R-:W-:Y:S01]  /*0840*/  IMAD.HI.U32 R20, R20, R25, RZ ;  /* 0x0000001914147227 */ /* 0x000fe200078e00ff */
[----:B------:R-:W-:-:S03]  /*0850*/  ISETP.GE.AND P3, PT, R27, RZ, PT ;  /* 0x000000ff1b00720c */ /* 0x000fc60003f66270 */
        /* <DEDUP_REMOVED lines=10> */
[----:B-1----:R-:W-:Y:S02]  /*0900*/  IMAD.WIDE R24, R20, 0x4, R16 ;  /* 0x0000000414187825 */ /* 0x002fe400078e0210 */
[----:B------:R-:W0:Y:S04]  /*0910*/  LDC.64 R20, c[0x0][0x3a8] ;  /* 0x0000ea00ff147b82 */ /* 0x000e280000000a00 */
[----:B------:R-:W2:Y:S02]  /*0920*/  LDG.E.CONSTANT R24, desc[UR6][R24.64] ;  /* 0x0000000618187981 */ /* 0x000ea4000c1e9900 */
[----:B--2---:R-:W-:-:S04]  /*0930*/  IMAD R23, R24, R2, R23 ;  /* 0x0000000218177224 */ /* 0x004fc800078e0217 */
[----:B0-----:R-:W-:-:S06]  /*0940*/  IMAD.WIDE R20, R23, 0x4, R20 ;  /* 0x0000000417147825 */ /* 0x001fcc00078e0214 */
[----:B------:R-:W2:Y:S02]  /*0950*/  LDG.E.CONSTANT R21, desc[UR6][R20.64] ;  /* 0x0000000614157981 */ /* 0x000ea4000c1e9900 */
[----:B--2--5:R-:W-:-:S07]  /*0960*/  HMUL2 R22, R22, R21 ;  /* 0x0000001516167232 */ /* 0x024fce0000000000 */
.L_x_244:
[----:B------:R-:W-:-:S13]  /*0970*/  ISETP.NE.AND P0, PT, R3, 0x2, PT ;  /* 0x000000020300780c */ /* 0x000fda0003f05270 */
[----:B------:R-:W0:Y:S02]  /*0980*/  @!P0 LDC.64 R20, c[0x0][0x3c0] ;  /* 0x0000f000ff148b82 */ /* 0x000e240000000a00 */
[----:B0-----:R-:W2:Y:S01]  /*0990*/  @!P0 LDG.E.CONSTANT R20, desc[UR6][R20.64] ;  /* 0x0000000614148981 */ /* 0x001ea2000c1e9900 */
[----:B-----5:R-:W-:Y:S02]  /*09a0*/  @!P0 HADD2.F32 R23, -RZ, R22.H0_H0 ;  /* 0x20000016ff178230 */ /* 0x020fe40000004100 */
[----:B------:R-:W-:Y:S01]  /*09b0*/  @P0 IMAD.WIDE R24, R5, 0x2, R18 ;  /* 0x0000000205180825 */ /* 0x000fe200078e0212 */
[----:B------:R-:W-:-:S04]  /*09c0*/  IADD3 R5, PT, PT, R6, R5, RZ ;  /* 0x0000000506057210 */ /* 0x000fc80007ffe0ff */
[----:B------:R3:W-:Y:S01]  /*09d0*/  @P0 STG.E desc[UR6][R24.64], R22 ;  /* 0x0000001618000986 */ /* 0x0007e2000c101906 */
[----:B--2---:R-:W-:Y:S01]  /*09e0*/  @!P0 FMUL.FTZ R26, R23, R20 ;  /* 0x00000014171a8220 */ /* 0x004fe20000410000 */
[----:B------:R-:W-:-:S05]  /*09f0*/  @!P0 HADD2.F32 R23, -RZ, R22.H1_H1 ;  /* 0x30000016ff178230 */ /* 0x000fca0000004100 */
[----:B------:R-:W0:Y:S01]  /*0a00*/  @!P0 F2I.S8.NTZ R26, R26 ;  /* 0x0000001a001a8305 */ /* 0x000e220000202100 */
[----:B------:R-:W-:-:S07]  /*0a10*/  @!P0 FMUL.FTZ R23, R23, R20 ;  /* 0x0000001417178220 */ /* 0x000fce0000410000 */
[----:B------:R-:W2:Y:S01]  /*0a20*/  @!P0 F2I.S8.NTZ R28, R23 ;  /* 0x00000017001c8305 */ /* 0x000ea20000202100 */
[----:B0-----:R-:W-:-:S04]  /*0a30*/  @!P0 PRMT R27, R26, 0x8880, RZ ;  /* 0x000088801a1b8816 */ /* 0x001fc800000000ff */
[----:B------:R-:W-:-:S04]  /*0a40*/  @!P0 PRMT R27, R27, 0x7710, RZ ;  /* 0x000077101b1b8816 */ /* 0x000fc800000000ff */
[----:B--2---:R-:W-:-:S05]  /*0a50*/  @!P0 PRMT R27, R28, 0x7604, R27 ;  /* 0x000076041c1b8816 */ /* 0x004fca000000001b */
[----:B------:R3:W-:Y:S01]  /*0a60*/  @!P0 STG.E.U16 desc[UR6][R18.64], R27 ;  /* 0x0000001b12008986 */ /* 0x0007e2000c101506 */
[----:B------:R-:W-:-:S13]  /*0a70*/  ISETP.GE.AND P0, PT, R5, UR4, PT ;  /* 0x0000000405007c0c */ /* 0x000fda000bf06270 */
[----:B---3--:R-:W-:Y:S05]  /*0a80*/  @!P0 BRA `(.L_x_245) ;  /* 0xfffffff400d08947 */ /* 0x008fea000383ffff */
[----:B------:R-:W-:Y:S05]  /*0a90*/  EXIT ;  /* 0x000000000000794d */ /* 0x000fea0003800000 */
.L_x_246:
        /* <DEDUP_REMOVED lines=14> */
.L_x_333:


//--------------------- .text._ZN17fastertransformer18generic_activationINS_18IdentityActivationEffEEvPT0_PKT1_PKS2_S6_PKiS8_iPKfSC_SA_iii --------------------------
	.section	.text._ZN17fastertransformer18generic_activationINS_18IdentityActivationEffEEvPT0_PKT1_PKS2_S6_PKiS8_iPKfSC_SA_iii,"ax",@progbits
	.align	128
        .global         _ZN17fastertransformer18generic_activationINS_18IdentityActivationEffEEvPT0_PKT1_PKS2_S6_PKiS8_iPKfSC_SA_iii
        .type           _ZN17fastertransformer18generic_activationINS_18IdentityActivationEffEEvPT0_PKT1_PKS2_S6_PKiS8_iPKfSC_SA_iii,@function
        .size           _ZN17fastertransformer18generic_activationINS_18IdentityActivationEffEEvPT0_PKT1_PKS2_S6_PKiS8_iPKfSC_SA_iii,(.L_x_334 - _ZN17fastertransformer18generic_activationINS_18IdentityActivationEffEEvPT0_PKT1_PKS2_S6_PKiS8_iPKfSC_SA_iii)
        .other          _ZN17fastertransformer18generic_activationINS_18IdentityActivationEffEEvPT0_PKT1_PKS2_S6_PKiS8_iPKfSC_SA_iii,@"STO_CUDA_ENTRY STV_DEFAULT"
_ZN17fastertransformer18generic_activationINS_18IdentityActivationEffEEvPT0_PKT1_PKS2_S6_PKiS8_iPKfSC_SA_iii:
.text._ZN17fastertransformer18generic_activationINS_18IdentityActivationEffEEvPT0_PKT1_PKS2_S6_PKiS8_iPKfSC_SA_iii:
        /* <DEDUP_REMOVED lines=29> */
.L_x_250:
        /* <DEDUP_REMOVED lines=41> */
[----:B------:R-:W2:Y:S04]  /*0460*/  LDG.E.CONSTANT R17, desc[UR6][R16.64] ;  /* 0x0000000610117981 */ /* 0x000ea8000c1e9900 */
[----:B------:R-:W3:Y:S01]  /*0470*/  @P0 LDG.E.CONSTANT R18, desc[UR6][R18.64] ;  /* 0x0000000612120981 */ /* 0x000ee2000c1e9900 */
[----:B--2--5:R-:W-:Y:S01]  /*0480*/  FADD.FTZ R20, R20, R17 ;  /* 0x0000001114147221 */ /* 0x024fe20000010000 */
[----:B---3--:R-:W-:-:S07]  /*0490*/  @P0 FADD.FTZ R15, R15, R18 ;  /* 0x000000120f0f0221 */ /* 0x008fce0000010000 */
.L_x_248:
        /* <DEDUP_REMOVED lines=40> */
[----:B--2---:R-:W-:Y:S02]  /*0720*/  IMAD.IADD R23, R23, 0x1, R18 ;  /* 0x0000000117177824 */ /* 0x004fe400078e0212 */
[----:B------:R-:W-:-:S03]  /*0730*/  IMAD.MOV.U32 R18, RZ, RZ, RZ ;  /* 0x000000ffff127224 */ /* 0x000fc600078e00ff */
[----:B------:R-:W-:Y:S01]  /*0740*/  IABS R16, R23 ;  /* 0x0000001700107213 */ /* 0x000fe20000000000 */
[----:B------:R-:W-:Y:S01]  /*0750*/  IMAD.HI.U32 R18, R19, R27, R18 ;  /* 0x0000001b13127227 */ /* 0x000fe200078e0012 */
[----:B------:R-:W-:-:S04]  /*0760*/  LOP3.LUT R23, R23, R12, RZ, 0x3c, !PT ;  /* 0x0000000c17177212 */ /* 0x000fc800078e3cff */
[----:B------:R-:W-:Y:S01]  /*0770*/  ISETP.GE.AND P3, PT, R23, RZ, PT ;  /* 0x000000ff1700720c */ /* 0x000fe20003f66270 */
[----:B------:R-:W-:-:S05]  /*0780*/  IMAD.HI.U32 R18, R18, R16, RZ ;  /* 0x0000001012127227 */ /* 0x000fca00078e00ff */
[----:B------:R-:W-:-:S05]  /*0790*/  IADD3 R17, PT, PT, -R18, RZ, RZ ;  /* 0x000000ff12117210 */ /* 0x000fca0007ffe1ff */
[----:B------:R-:W-:-:S05]  /*07a0*/  IMAD R16, R25, R17, R16 ;  /* 0x0000001119107224 */ /* 0x000fca00078e0210 */
[----:B------:R-:W-:-:S13]  /*07b0*/  ISETP.GT.U32.AND P4, PT, R25, R16, PT ;  /* 0x000000101900720c */ /* 0x000fda0003f84070 */
[----:B------:R-:W-:Y:S02]  /*07c0*/  @!P4 IMAD.IADD R16, R16, 0x1, -R25 ;  /* 0x000000011010c824 */ /* 0x000fe400078e0a19 */
        /* <DEDUP_REMOVED lines=18> */
.L_x_249:
        /* <DEDUP_REMOVED lines=14> */
.L_x_247:
[----:B------:R-:W-:Y:S05]  /*09d0*/  EXIT ;  /* 0x000000000000794d */ /* 0x000fea0003800000 */
.L_x_251:
        /* <DEDUP_REMOVED lines=10> */
.L_x_334:


//--------------------- .text._ZN17fastertransformer18generic_activationINS_14SiluActivationE7__half2S2_EEvPT0_PKT1_PKS3_S7_PKiS9_iPKfSD_SB_iii --------------------------
	.section	.text._ZN17fastertransformer18generic_activationINS_14SiluActivationE7__half2S2_EEvPT0_PKT1_PKS3_S7_PKiS9_iPKfSD_SB_iii,"ax",@progbits
	.align	128
        .global         _ZN17fastertransformer18generic_activationINS_14SiluActivationE7__half2S2_EEvPT0_PKT1_PKS3_S7_PKiS9_iPKfSD_SB_iii
        .type           _ZN17fastertransformer18generic_activationINS_14SiluActivationE7__half2S2_EEvPT0_PKT1_PKS3_S7_PKiS9_iPKfSD_SB_iii,@function
        .size           _ZN17fastertransformer18generic_activationINS_14SiluActivationE7__half2S2_EEvPT0_PKT1_PKS3_S7_PKiS9_iPKfSD_SB_iii,(.L_x_335 - _ZN17fastertransformer18generic_activationINS_14SiluActivationE7__half2S2_EEvPT0_PKT1_PKS3_S7_PKiS9_iPKfSD_SB_iii)
        .other          _ZN17fastertransformer18generic_activationINS_14SiluActivationE7__half2S2_EEvPT0_PKT1_PKS3_S7_PKiS9_iPKfSD_SB_iii,@"STO_CUDA_ENTRY STV_DEFAULT"
_ZN17fastertransformer18generic_activationINS_14SiluActivationE7__half2S2_EEvPT0_PKT1_PKS3_S7_PKiS9_iPKfSD_SB_iii:
.text._ZN17fastertransformer18generic_activationINS_14SiluActivationE7__half2S2_EEvPT0_PKT1_PKS3_S7_PKiS9_iPKfSD_SB_iii:
        /* <DEDUP_REMOVED lines=26> */
[----:B-1----:R2:W5:Y:S02]  /*01a0*/  @!P1 LDG.E.CONSTANT R0, desc[UR6][R6.64] ;  /* 0x0000000606009981 */ /* 0x002564000c1e9900 */
[----:B--234-:R-:W-:-:S07]  /*01b0*/  IMAD R6, R8, UR5, RZ ;  /* 0x0000000508067c24 */ /* 0x01cfce000f8e02ff */
.L_x_258:
[----:B0-----:R-:W-:-:S05]  /*01c0*/  IMAD.WIDE R18, R5, 0x2, R10 ;  /* 0x0000000205127825 */ /* 0x001fca00078e020a */
[----:B------:R-:W2:Y:S01]  /*01d0*/  @!P1 LDG.E.U16 R22, desc[UR6][R18.64] ;  /* 0x0000000612169981 */ /* 0x000ea2000c1e1500 */
[----:B------:R-:W-:-:S06]  /*01e0*/  @P1 IMAD.WIDE R8, R5, 0x4, R10 ;  /* 0x0000000405081825 */ /* 0x000fcc00078e020a */
[----:B------:R-:W3:Y:S01]  /*01f0*/  @P1 LDG.E R8, desc[UR6][R8.64] ;  /* 0x0000000608081981 */ /* 0x000ee2000c1e1900 */
[----:B------:R-:W-:-:S04]  /*0200*/  UISETP.NE.U32.AND UP0, UPT, UR8, URZ, UPT ;  /* 0x000000ff0800728c */ /* 0x000fc8000bf05070 */
[----:B------:R-:W-:Y:S01]  /*0210*/  UISETP.NE.AND.EX UP0, UPT, UR9, URZ, UPT, UP0 ;  /* 0x000000ff0900728c */ /* 0x000fe2000bf05300 */
[----:B--2---:R-:W0:Y:S08]  /*0220*/  @!P1 I2F.S8 R21, R22 ;  /* 0x0000001600159306 */ /* 0x004e300000001400 */
[----:B------:R-:W1:Y:S01]  /*0230*/  @!P1 I2F.S8 R23, R22.B1 ;  /* 0x1000001600179306 */ /* 0x000e620000001400 */
[-C--:B0----5:R-:W-:Y:S01]  /*0240*/  @!P1 FMUL.FTZ R20, R21, R0.reuse ;  /* 0x0000000015149220 */ /* 0x0a1fe20000410000 */
[----:B-1----:R-:W-:-:S05]  /*0250*/  @!P1 FMUL.FTZ R23, R23, R0 ;  /* 0x0000000017179220 */ /* 0x002fca0000410000 */
[----:B------:R-:W-:-:S04]  /*0260*/  @!P1 F2FP.F16.F32.PACK_AB R20, R23, R20 ;  /* 0x000000141714923e */ /* 0x000fc800000000ff */
[----:B---3--:R-:W-:-:S04]  /*0270*/  @P1 PRMT R20, R8, 0x7610, R20 ;  /* 0x0000761008141816 */ /* 0x008fc80000000014 */
[----:B------:R-:W-:Y:S01]  /*0280*/  @P1 PRMT R20, R20, 0x7610, R8 ;  /* 0x0000761014141816 */ /* 0x000fe20000000008 */
[----:B------:R-:W-:Y:S06]  /*0290*/  BRA.U UP0, `(.L_x_252) ;  /* 0x0000000100107547 */ /* 0x000fec000b800000 */
[----:B------:R-:W-:-:S04]  /*02a0*/  UISETP.NE.U32.AND UP0, UPT, UR10, URZ, UPT ;  /* 0x000000ff0a00728c */ /* 0x000fc8000bf05070 */
[----:B------:R-:W-:-:S09]  /*02b0*/  UISETP.NE.AND.EX UP0, UPT, UR11, URZ, UPT, UP0 ;  /* 0x000000ff0b00728c */ /* 0x000fd2000bf05300 */
[----:B------:R-:W-:Y:S05]  /*02c0*/  BRA.U !UP0, `(.L_x_253) ;  /* 0x0000000108d87547 */ /* 0x000fea000b800000 */
[----:B------:R-:W-:Y:S05]  /*02d0*/  BRA `(.L_x_254) ;  /* 0x0000000000147947 */ /* 0x000fea0003800000 */
.L_x_252:
[----:B------:R-:W-:-:S05]  /*02e0*/  IMAD.WIDE R8, R5, 0x4, R12 ;  /* 0x0000000405087825 */ /* 0x000fca00078e020c */
[----:B------:R0:W5:Y:S01]  /*02f0*/  LDG.E.CONSTANT R7, desc[UR6][R8.64] ;  /* 0x0000000608077981 */ /* 0x000162000c1e9900 */
[----:B------:R-:W-:-:S04]  /*0300*/  UISETP.NE.U32.AND UP0, UPT, UR10, URZ, UPT ;  /* 0x000000ff0a00728c */ /* 0x000fc8000bf05070 */
[----:B------:R-:W-:-:S09]  /*0310*/  UISETP.NE.AND.EX UP0, UPT, UR11, URZ, UPT, UP0 ;  /* 0x000000ff0b00728c */ /* 0x000fd2000bf05300 */
[----:B0-----:R-:W-:Y:S05]  /*0320*/  BRA.U !UP0, `(.L_x_255) ;  /* 0x0000000108787547 */ /* 0x001fea000b800000 */
.L_x_254:
[----:B------:R-:W-:Y:S02]  /*0330*/  IABS R21, R2 ;  /* 0x0000000200157213 */ /* 0x000fe40000000000 */
[----:B------:R-:W-:Y:S02]  /*0340*/  ISETP.GE.AND P3, PT, R5, RZ, PT ;  /* 0x000000ff0500720c */ /* 0x000fe40003f66270 */
[----:B------:R-:W0:Y:S08]  /*0350*/  I2F.RP R22, R21 ;  /* 0x0000001500167306 */ /* 0x000e300000209400 */
[----:B0-----:R-:W0:Y:S02]  /*0360*/  MUFU.RCP R22, R22 ;  /* 0x0000001600167308 */ /* 0x001e240000001000 */
[----:B0-----:R-:W-:-:S06]  /*0370*/  IADD3 R8, PT, PT, R22, 0xffffffe, RZ ;  /* 0x0ffffffe16087810 */ /* 0x001fcc0007ffe0ff */
[----:B------:R0:W1:Y:S02]  /*0380*/  F2I.FTZ.U32.TRUNC.NTZ R9, R8 ;  /* 0x0000000800097305 */ /* 0x000064000021f000 */
[----:B0-----:R-:W-:Y:S01]  /*0390*/  IMAD.MOV.U32 R8, RZ, RZ, RZ ;  /* 0x000000ffff087224 */ /* 0x001fe200078e00ff */
[----:B-1----:R-:W-:-:S05]  /*03a0*/  IADD3 R24, PT, PT, RZ, -R9, RZ ;  /* 0x80000009ff187210 */ /* 0x002fca0007ffe0ff */
[----:B------:R-:W-:Y:S01]  /*03b0*/  IMAD R23, R24, R21, RZ ;  /* 0x0000001518177224 */ /* 0x000fe200078e02ff */
[----:B------:R-:W-:-:S03]  /*03c0*/  IABS R24, R5 ;  /* 0x0000000500187213 */ /* 0x000fc60000000000 */
[----:B------:R-:W-:-:S06]  /*03d0*/  IMAD.HI.U32 R9, R9, R23, R8 ;  /* 0x0000001709097227 */ /* 0x000fcc00078e0008 */
[----:B------:R-:W-:-:S05]  /*03e0*/  IMAD.HI.U32 R9, R9, R24, RZ ;  /* 0x0000001809097227 */ /* 0x000fca00078e00ff */
[----:B------:R-:W-:-:S05]  /*03f0*/  IADD3 R9, PT, PT, -R9, RZ, RZ ;  /* 0x000000ff09097210 */ /* 0x000fca0007ffe1ff */
        /* <DEDUP_REMOVED lines=9> */
[----:B------:R-:W2:Y:S01]  /*0490*/  LDG.E.CONSTANT R8, desc[UR6][R8.64] ;  /* 0x0000000608087981 */ /* 0x000ea2000c1e9900 */
[----:B------:R-:W-:-:S04]  /*04a0*/  UISETP.NE.U32.AND UP0, UPT, UR8, URZ, UPT ;  /* 0x000000ff0800728c */ /* 0x000fc8000bf05070 */
[----:B------:R-:W-:Y:S01]  /*04b0*/  UISETP.NE.AND.EX UP0, UPT, UR9, URZ, UPT, UP0 ;  /* 0x000000ff0900728c */ /* 0x000fe2000bf05300 */
[----:B--2---:R-:W-:-:S08]  /*04c0*/  HFMA2 R20, R20, 1, 1, R8 ;  /* 0x3c003c0014147831 */ /* 0x004fd00000000008 */
[----:B------:R-:W-:Y:S05]  /*04d0*/  BRA.U !UP0, `(.L_x_253) ;  /* 0x0000000108547547 */ /* 0x000fea000b800000 */
[----:B------:R-:W-:-:S06]  /*04e0*/  IMAD.WIDE R8, R22, 0x4, R16 ;  /* 0x0000000416087825 */ /* 0x000fcc00078e0210 */
[----:B------:R-:W2:Y:S02]  /*04f0*/  LDG.E.CONSTANT R8, desc[UR6][R8.64] ;  /* 0x0000000608087981 */ /* 0x000ea4000c1e9900 */
[----:B--2--5:R-:W-:-:S07]  /*0500*/  HADD2 R7, R7, R8 ;  /* 0x0000000807077230 */ /* 0x024fce0000000000 */
.L_x_255:
[--C-:B------:R-:W-:Y:S02]  /*0510*/  HADD2.F32 R8, -RZ, R20.reuse.H0_H0 ;  /* 0x20000014ff087230 */ /* 0x100fe40000004100 */
[----:B------:R-:W-:Y:S02]  /*0520*/  HADD2.F32 R20, -RZ, R20.H1_H1 ;  /* 0x30000014ff147230 */ /* 0x000fe40000004100 */
[--C-:B-----5:R-:W-:Y:S02]  /*0530*/  HADD2.F32 R25, -RZ, R7.reuse.H0_H0 ;  /* 0x20000007ff197230 */ /* 0x120fe40000004100 */
[----:B------:R-:W-:Y:S01]  /*0540*/  FMUL.FTZ R9, R8, -1.4426950216293334961 ;  /* 0xbfb8aa3b08097820 */ /* 0x000fe20000410000 */
[----:B------:R-:W-:Y:S02]  /*0550*/  HADD2.F32 R27, -RZ, R7.H1_H1 ;  /* 0x30000007ff1b7230 */ /* 0x000fe40000004100 */
[----:B------:R-:W-:-:S03]  /*0560*/  FMUL.FTZ R22, R20, -1.4426950216293334961 ;  /* 0xbfb8aa3b14167820 */ /* 0x000fc60000410000 */
[----:B------:R-:W0:Y:S04]  /*0570*/  MUFU.EX2 R9, R9 ;  /* 0x0000000900097308 */ /* 0x000e280000000800 */
[----:B------:R-:W1:Y:S01]  /*0580*/  MUFU.EX2 R22, R22 ;  /* 0x0000001600167308 */ /* 0x000e620000000800 */
[----:B0-----:R-:W-:Y:S01]  /*0590*/  FADD.FTZ R21, R9, 1 ;  /* 0x3f80000009157421 */ /* 0x001fe20000010000 */
[----:B-1----:R-:W-:-:S05]  /*05a0*/  FADD.FTZ R23, R22, 1 ;  /* 0x3f80000016177421 */ /* 0x002fca0000010000 */
[----:B------:R-:W0:Y:S08]  /*05b0*/  MUFU.RCP R21, R21 ;  /* 0x0000001500157308 */ /* 0x000e300000001000 */
[----:B------:R-:W1:Y:S01]  /*05c0*/  MUFU.RCP R23, R23 ;  /* 0x0000001700177308 */ /* 0x000e620000001000 */
[----:B0-----:R-:W-:-:S04]  /*05d0*/  FMUL.FTZ R8, R8, R21 ;  /* 0x0000001508087220 */ /* 0x001fc80000410000 */
[----:B------:R-:W-:Y:S01]  /*05e0*/  FMUL.FTZ R8, R8, R25 ;  /* 0x0000001908087220 */ /* 0x000fe20000410000 */
[----:B-1----:R-:W-:-:S04]  /*05f0*/  FMUL.FTZ R20, R20, R23 ;  /* 0x0000001714147220 */ /* 0x002fc80000410000 */
[----:B------:R-:W-:-:S05]  /*0600*/  FMUL.FTZ R27, R20, R27 ;  /* 0x0000001b141b7220 */ /* 0x000fca0000410000 */
[----:B------:R-:W-:Y:S01]  /*0610*/  F2FP.F16.F32.PACK_AB R8, R27, R8 ;  /* 0x000000081b08723e */ /* 0x000fe200000000ff */
[----:B------:R-:W-:Y:S06]  /*0620*/  BRA `(.L_x_256) ;  /* 0x0000000000347947 */ /* 0x000fec0003800000 */
.L_x_253:
[--C-:B------:R-:W-:Y:S02]  /*0630*/  HADD2.F32 R8, -RZ, R20.reuse.H0_H0 ;  /* 0x20000014ff087230 */ /* 0x100fe40000004100 */
[----:B------:R-:W-:-:S03]  /*0640*/  HADD2.F32 R22, -RZ, R20.H1_H1 ;  /* 0x30000014ff167230 */ /* 0x000fc60000004100 */
[----:B------:R-:W-:Y:S02]  /*0650*/  FMUL.FTZ R9, R8, -1.4426950216293334961 ;  /* 0xbfb8aa3b08097820 */ /* 0x000fe40000410000 */
[----:B------:R-:W-:-:S04]  /*0660*/  FMUL.FTZ R23, R22, -1.4426950216293334961 ;  /* 0xbfb8aa3b16177820 */ /* 0x000fc80000410000 */
[----:B------:R-:W0:Y:S04]  /*0670*/  MUFU.EX2 R9, R9 ;  /* 0x0000000900097308 */ /* 0x000e280000000800 */
[----:B------:R-:W1:Y:S01]  /*0680*/  MUFU.EX2 R23, R23 ;  /* 0x0000001700177308 */ /* 0x000e620000000800 */
[----:B0-----:R-:W-:Y:S01]  /*0690*/  FADD.FTZ R20, R9, 1 ;  /* 0x3f80000009147421 */ /* 0x001fe20000010000 */
[----:B-1----:R-:W-:-:S03]  /*06a0*/  FADD.FTZ R24, R23, 1 ;  /* 0x3f80000017187421 */ /* 0x002fc60000010000 */
[----:B------:R-:W0:Y:S08]  /*06b0*/  MUFU.RCP R21, R20 ;  /* 0x0000001400157308 */ /* 0x000e300000001000 */
[----:B------:R-:W1:Y:S01]  /*06c0*/  MUFU.RCP R25, R24 ;  /* 0x0000001800197308 */ /* 0x000e620000001000 */
[----:B0-----:R-:W-:Y:S01]  /*06d0*/  FMUL.FTZ R8, R8, R21 ;  /* 0x0000001508087220 */ /* 0x001fe20000410000 */
[----:B-1----:R-:W-:-:S05]  /*06e0*/  FMUL.FTZ R25, R22, R25 ;  /* 0x0000001916197220 */ /* 0x002fca0000410000 */
[----:B------:R-:W-:-:S07]  /*06f0*/  F2FP.F16.F32.PACK_AB R8, R25, R8 ;  /* 0x000000081908723e */ /* 0x000fce00000000ff */
.L_x_256:
[----:B------:R-:W-:-:S04]  /*0700*/  UISETP.NE.U32.AND UP0, UPT, UR12, URZ, UPT ;  /* 0x000000ff0c00728c */ /* 0x000fc8000bf05070 */
[----:B------:R-:W-:-:S09]  /*0710*/  UISETP.NE.AND.EX UP0, UPT, UR13, URZ, UPT, UP0 ;  /* 0x000000ff0d00728c */ /* 0x000fd2000bf05300 */
[----:B------:R-:W-:Y:S05]  /*0720*/  BRA.U !UP0, `(.L_x_257) ;  /* 0x0000000508107547 */ /* 0x000fea000b800000 */
[----:B------:R-:W-:Y:S02]  /*0730*/  IABS R24, R2 ;  /* 0x0000000200187213 */ /* 0x000fe40000000000 */
[----:B------:R-:W-:Y:S02]  /*0740*/  IABS R25, R5 ;  /* 0x0000000500197213 */ /* 0x000fe40000000000 */
[----:B------:R-:W0:Y:S01]  /*0750*/  I2F.RP R9, R24 ;  /* 0x0000001800097306 */ /* 0x000e220000209400 */
[----:B------:R-:W-:-:S04]  /*0760*/  ISETP.NE.U32.AND P0, PT, RZ, UR14, PT ;  /* 0x0000000eff007c0c */ /* 0x000fc8000bf05070 */
[----:B------:R-:W-:-:S03]  /*0770*/  ISETP.NE.AND.EX P0, PT, RZ, UR15, PT, P0 ;  /* 0x0000000fff007c0c */ /* 0x000fc6000bf05300 */
[----:B0-----:R-:W0:Y:S02]  /*0780*/  MUFU.RCP R9, R9 ;  /* 0x0000000900097308 */ /* 0x001e240000001000 */
[----:B0-----:R-:W-:-:S06]  /*0790*/  IADD3 R20, PT, PT, R9, 0xffffffe, RZ ;  /* 0x0ffffffe09147810 */ /* 0x001fcc0007ffe0ff */
[----:B------:R0:W1:Y:S02]  /*07a0*/  F2I.FTZ.U32.TRUNC.NTZ R21, R20 ;  /* 0x0000001400157305 */ /* 0x000064000021f000 */
[----:B0-----:R-:W-:Y:S01]  /*07b0*/  MOV R20, RZ ;  /* 0x000000ff00147202 */ /* 0x001fe20000000f00 */
[----:B-1----:R-:W-:-:S04]  /*07c0*/  IMAD.MOV R23, RZ, RZ, -R21 ;  /* 0x000000ffff177224 */ /* 0x002fc800078e0a15 */
[----:B------:R-:W-:-:S04]  /*07d0*/  IMAD R23, R23, R24, RZ ;  /* 0x0000001817177224 */ /* 0x000fc800078e02ff */
[----:B------:R-:W-:Y:S02]  /*07e0*/  IMAD.HI.U32 R23, R21, R23, R20 ;  /* 0x0000001715177227 */ /* 0x000fe400078e0014 */
[----:B------:R-:W0:Y:S04]  /*07f0*/  @P0 LDC.64 R20, c[0x0][0x3c8] ;  /* 0x0000f200ff140b82 */ /* 0x000e280000000a00 */
[----:B------:R-:W-:-:S05]  /*0800*/  IMAD.HI.U32 R22, R23, R25, RZ ;  /* 0x0000001917167227 */ /* 0x000fca00078e00ff */
[----:B------:R-:W-:-:S05]  /*0810*/  IADD3 R9, PT, PT, -R22, RZ, RZ ;  /* 0x000000ff16097210 */ /* 0x000fca0007ffe1ff */
[----:B------:R-:W-:Y:S01]  /*0820*/  IMAD R25, R24, R9, R25 ;  /* 0x0000000918197224 */ /* 0x000fe200078e0219 */
[----:B------:R-:W-:-:S04]  /*0830*/  LOP3.LUT R9, R5, R2, RZ, 0x3c, !PT ;  /* 0x0000000205097212 */ /* 0x000fc800078e3cff */
[----:B------:R-:W-:Y:S02]  /*0840*/  ISETP.GT.U32.AND P2, PT, R24, R25, PT ;  /* 0x000000191800720c */ /* 0x000fe40003f44070 */
[----:B------:R-:W-:Y:S02]  /*0850*/  ISETP.GE.AND P3, PT, R9, RZ, PT ;  /* 0x000000ff0900720c */ /* 0x000fe40003f66270 */
[----:B------:R-:W-:-:S09]  /*0860*/  LOP3.LUT R9, RZ, R2, RZ, 0x33, !PT ;  /* 0x00000002ff097212 */ /* 0x000fd200078e33ff */
[----:B------:R-:W-:Y:S01]  /*0870*/  @!P2 IMAD.IADD R25, R25, 0x1, -R24 ;  /* 0x000000011919a824 */ /* 0x000fe200078e0a18 */
[----:B------:R-:W-:Y:S02]  /*0880*/  @!P2 IADD3 R22, PT, PT, R22, 0x1, RZ ;  /* 0x000000011616a810 */ /* 0x000fe40007ffe0ff */
[----:B------:R-:W-:Y:S02]  /*0890*/  ISETP.NE.AND P2, PT, R2, RZ, PT ;  /* 0x000000ff0200720c */ /* 0x000fe40003f45270 */
[----:B------:R-:W-:-:S13]  /*08a0*/  ISETP.GE.U32.AND P4, PT, R25, R24, PT ;  /* 0x000000181900720c */ /* 0x000fda0003f86070 */
[----:B------:R-:W-:-:S05]  /*08b0*/  @P4 IADD3 R22, PT, PT, R22, 0x1, RZ ;  /* 0x0000000116164810 */ /* 0x000fca0007ffe0ff */
[----:B------:R-:W-:-:S05]  /*08c0*/  @!P3 IMAD.MOV R22, RZ, RZ, -R22 ;  /* 0x000000ffff16b224 */ /* 0x000fca00078e0a16 */
[----:B------:R-:W-:-:S05]  /*08d0*/  SEL R27, R9, R22, !P2 ;  /* 0x00000016091b7207 */ /* 0x000fca0005000000 */
[----:B0-----:R-:W-:-:S04]  /*08e0*/  @P0 IMAD.WIDE R22, R27, 0x4, R20 ;  /* 0x000000041b160825 */ /* 0x001fc800078e0214 */
[----:B------:R-:W-:-:S06]  /*08f0*/  HFMA2 R20, -RZ, RZ, 0, 0 ;  /* 0x00000000ff147431 */ /* 0x000fcc00000001ff */
[----:B------:R0:W2:Y:S01]  /*0900*/  @P0 LDG.E.CONSTANT R20, desc[UR6][R22.64] ;  /* 0x0000000616140981 */ /* 0x0000a2000c1e9900 */
[----:B------:R-:W-:Y:S02]  /*0910*/  IABS R26, R4 ;  /* 0x00000004001a7213 */ /* 0x000fe40000000000 */
[----:B------:R-:W-:Y:S02]  /*0920*/  ISETP.GT.U32.AND P0, PT, R24, R25, PT ;  /* 0x000000191800720c */ /* 0x000fe40003f04070 */
[----:B------:R-:W1:Y:S01]  /*0930*/  I2F.RP R28, R26 ;  /* 0x0000001a001c7306 */ /* 0x000e620000209400 */
[----:B------:R-:W-:-:S04]  /*0940*/  IADD3 R24, PT, PT, R25, -R24, RZ ;  /* 0x8000001819187210 */ /* 0x000fc80007ffe0ff */
[----:B------:R-:W-:-:S03]  /*0950*/  SEL R24, R24, R25, !P0 ;  /* 0x0000001918187207 */ /* 0x000fc60004000000 */
[----:B-1----:R-:W1:Y:S02]  /*0960*/  MUFU.RCP R28, R28 ;  /* 0x0000001c001c7308 */ /* 0x002e640000001000 */
[----:B-1----:R-:W-:-:S06]  /*0970*/  IADD3 R21, PT, PT, R28, 0xffffffe, RZ ;  /* 0x0ffffffe1c157810 */ /* 0x002fcc0007ffe0ff */
[----:B------:R-:W1:Y:S02]  /*0980*/  F2I.FTZ.U32.TRUNC.NTZ R21, R21 ;  /* 0x0000001500157305 */ /* 0x000e64000021f000 */
[----:B-1----:R-:W-:-:S05]  /*0990*/  IADD3 R29, PT, PT, RZ, -R21, RZ ;  /* 0x80000015ff1d7210 */ /* 0x002fca0007ffe0ff */
[----:B0-----:R-:W-:Y:S02]  /*09a0*/  IMAD R23, R29, R26, RZ ;  /* 0x0000001a1d177224 */ /* 0x001fe400078e02ff */
[----:B--2---:R-:W-:Y:S02]  /*09b0*/  IMAD.IADD R27, R27, 0x1, R20 ;  /* 0x000000011b1b7824 */ /* 0x004fe400078e0214 */
[----:B------:R-:W-:-:S04]  /*09c0*/  IMAD.MOV.U32 R20, RZ, RZ, RZ ;  /* 0x000000ffff147224 */ /* 0x000fc800078e00ff */
[----:B------:R-:W-:Y:S01]  /*09d0*/  IMAD.HI.U32 R20, R21, R23, R20 ;  /* 0x0000001715147227 */ /* 0x000fe200078e0014 */
        /* <DEDUP_REMOVED lines=9> */
[----:B------:R-:W-:Y:S02]  /*0a70*/  ISETP.GE.U32.AND P0, PT, R21, R26, PT ;  /* 0x0000001a1500720c */ /* 0x000fe40003f06070 */
[----:B------:R-:W0:Y:S01]  /*0a80*/  LDC.64 R20, c[0x0][0x3a0] ;  /* 0x0000e800ff147b82 */ /* 0x000e220000000a00 */
[----:B------:R-:W-:-:S10]  /*0a90*/  ISETP.NE.AND P4, PT, R4, RZ, PT ;  /* 0x000000ff0400720c */ /* 0x000fd40003f85270 */
[----:B------:R-:W-:-:S05]  /*0aa0*/  @P0 VIADD R22, R22, 0x1 ;  /* 0x0000000116160836 */ /* 0x000fca0000000000 */
[----:B------:R-:W-:Y:S02]  /*0ab0*/  @!P3 IADD3 R22, PT, PT, -R22, RZ, RZ ;  /* 0x000000ff1616b210 */ /* 0x000fe40007ffe1ff */
[----:B------:R-:W-:-:S05]  /*0ac0*/  @!P4 LOP3.LUT R22, RZ, R4, RZ, 0x33, !PT ;  /* 0x00000004ff16c212 */ /* 0x000fca00078e33ff */
[----:B0-----:R-:W-:Y:S01]  /*0ad0*/  IMAD.WIDE R20, R22, 0x4, R20 ;  /* 0x0000000416147825 */ /* 0x001fe200078e0214 */
[----:B------:R-:W-:Y:S01]  /*0ae0*/  ISETP.GE.AND P0, PT, R5, RZ, PT ;  /* 0x000000ff0500720c */ /* 0x000fe20003f06270 */
[----:B------:R-:W0:Y:S04]  /*0af0*/  LDC.64 R22, c[0x0][0x3a8] ;  /* 0x0000ea00ff167b82 */ /* 0x000e280000000a00 */
[----:B------:R-:W2:Y:S08]  /*0b00*/  LDG.E.CONSTANT R20, desc[UR6][R20.64] ;  /* 0x0000000614147981 */ /* 0x000eb0000c1e9900 */
[----:B------:R-:W-:-:S04]  /*0b10*/  @!P0 IADD3 R24, PT, PT, -R24, RZ, RZ ;  /* 0x000000ff18188210 */ /* 0x000fc80007ffe1ff */
[----:B------:R-:W-:-:S05]  /*0b20*/  SEL R9, R9, R24, !P2 ;  /* 0x0000001809097207 */ /* 0x000fca0005000000 */
[----:B--2---:R-:W-:-:S04]  /*0b30*/  IMAD R9, R20, R2, R9 ;  /* 0x0000000214097224 */ /* 0x004fc800078e0209 */
[----:B0-----:R-:W-:-:S06]  /*0b40*/  IMAD.WIDE R22, R9, 0x4, R22 ;  /* 0x0000000409167825 */ /* 0x001fcc00078e0216 */
[----:B------:R-:W2:Y:S02]  /*0b50*/  LDG.E.CONSTANT R22, desc[UR6][R22.64] ;  /* 0x0000000616167981 */ /* 0x000ea4000c1e9900 */
[----:B--2---:R-:W-:-:S07]  /*0b60*/  HMUL2 R8, R8, R22 ;  /* 0x0000001608087232 */ /* 0x004fce0000000000 */
.L_x_257:
[----:B------:R-:W-:-:S13]  /*0b70*/  ISETP.NE.AND P0, PT, R3, 0x2, PT ;  /* 0x000000020300780c */ /* 0x000fda0003f05270 */
[----:B------:R-:W0:Y:S02]  /*0b80*/  @!P0 LDC.64 R22, c[0x0][0x3c0] ;  /* 0x0000f000ff168b82 */ /* 0x000e240000000a00 */
[----:B0-----:R-:W2:Y:S01]  /*0b90*/  @!P0 LDG.E.CONSTANT R22, desc[UR6][R22.64] ;  /* 0x0000000616168981 */ /* 0x001ea2000c1e9900 */
[----:B------:R-:W-:Y:S02]  /*0ba0*/  @!P0 HADD2.F32 R9, -RZ, R8.H0_H0 ;  /* 0x20000008ff098230 */ /* 0x000fe40000004100 */
        /* <DEDUP_REMOVED lines=13> */
[----:B-1----:R-:W-:Y:S05]  /*0c80*/  @!P0 BRA `(.L_x_258) ;  /* 0xfffffff4004c8947 */ /* 0x002fea000383ffff */
[----:B------:R-:W-:Y:S05]  /*0c90*/  EXIT ;  /* 0x000000000000794d */ /* 0x000fea0003800000 */
.L_x_259:
        /* <DEDUP_REMOVED lines=14> */
.L_x_335:


//--------------------- .text._ZN17fastertransformer18generic_activationINS_14SiluActivationEffEEvPT0_PKT1_PKS2_S6_PKiS8_iPKfSC_SA_iii --------------------------
	.section	.text._ZN17fastertransformer18generic_activationINS_14SiluActivationEffEEvPT0_PKT1_PKS2_S6_PKiS8_iPKfSC_SA_iii,"ax",@progbits
	.align	128
        .global         _ZN17fastertransformer18generic_activationINS_14SiluActivationEffEEvPT0_PKT1_PKS2_S6_PKiS8_iPKfSC_SA_iii
        .type           _ZN17fastertransformer18generic_activationINS_14SiluActivationEffEEvPT0_PKT1_PKS2_S6_PKiS8_iPKfSC_SA_iii,@function
        .size           _ZN17fastertransformer18generic_activationINS_14SiluActivationEffEEvPT0_PKT1_PKS2_S6_PKiS8_iPKfSC_SA_iii,(.L_x_336 - _ZN17fastertransformer18generic_activationINS_14SiluActivationEffEEvPT0_PKT1_PKS2_S6_PKiS8_iPKfSC_SA_iii)
        .other          _ZN17fastertransformer18generic_activationINS_14SiluActivationEffEEvPT0_PKT1_PKS2_S6_PKiS8_iPKfSC_SA_iii,@"STO_CUDA_ENTRY STV_DEFAULT"
_ZN17fastertransformer18generic_activationINS_14SiluActivationEffEEvPT0_PKT1_PKS2_S6_PKiS8_iPKfSC_SA_iii:
.text._ZN17fastertransformer18generic_activationINS_14SiluActivationEffEEvPT0_PKT1_PKS2_S6_PKiS8_iPKfSC_SA_iii:
        /* <DEDUP_REMOVED lines=25> */
[----:B------:R-:W0:Y:S08]  /*0190*/  LDC.64 R12, c[0x0][0x398] ;  /* 0x0000e600ff0c7b82 */ /* 0x000e300000000a00 */
[----:B------:R-:W0:Y:S08]  /*01a0*/  LDC.64 R14, c[0x0][0x3a0] ;  /* 0x0000e800ff0e7b82 */ /* 0x000e300000000a00 */
[----:B------:R-:W0:Y:S01]  /*01b0*/  LDC.64 R16, c[0x0][0x3a8] ;  /* 0x0000ea00ff107b82 */ /* 0x000e220000000a00 */
[----:B------:R-:W-:Y:S01]  /*01c0*/  BSSY.RECONVERGENT B0, `(.L_x_260) ;  /* 0x0000094000007945 */ /* 0x000fe20003800200 */
[----:B-1----:R1:W5:Y:S02]  /*01d0*/  @!P1 LDG.E.CONSTANT R0, desc[UR6][R6.64] ;  /* 0x0000000606009981 */ /* 0x002364000c1e9900 */
[----:B-1----:R-:W-:-:S02]  /*01e0*/  IMAD.MOV.U32 R7, RZ, RZ, R5 ;  /* 0x000000ffff077224 */ /* 0x002fc400078e0005 */
[----:B--234-:R-:W-:-:S07]  /*01f0*/  IMAD R6, R18, UR5, RZ ;  /* 0x0000000512067c24 */ /* 0x01cfce000f8e02ff */
.L_x_267:
[C---:B------:R-:W-:Y:S01]  /*0200*/  IADD3 R18, P0, PT, R7.reuse, UR8, RZ ;  /* 0x0000000807127c10 */ /* 0x040fe2000ff1e0ff */
[----:B------:R-:W1:Y:S03]  /*0210*/  @P1 LDC.64 R20, c[0x0][0x380] ;  /* 0x0000e000ff141b82 */ /* 0x000e660000000a00 */
[----:B------:R-:W-:-:S05]  /*0220*/  LEA.HI.X.SX32 R19, R7, UR9, 0x1, P0 ;  /* 0x0000000907137c11 */ /* 0x000fca00080f0eff */
[----:B------:R-:W2:Y:S01]  /*0230*/  @!P1 LDG.E.S8 R23, desc[UR6][R18.64] ;  /* 0x0000000612179981 */ /* 0x000ea2000c1e1300 */
[----:B-1----:R-:W-:Y:S01]  /*0240*/  @P1 IMAD.WIDE R20, R7, 0x4, R20 ;  /* 0x0000000407141825 */ /* 0x002fe200078e0214 */
[----:B--2---:R-:W1:Y:S03]  /*0250*/  @!P1 I2F.S16 R23, R23 ;  /* 0x0000001700179306 */ /* 0x004e660000101400 */
[----:B-1---5:R-:W-:-:S06]  /*0260*/  @!P1 FMUL.FTZ R22, R23, R0 ;  /* 0x0000000017169220 */ /* 0x022fcc0000410000 */
[----:B------:R1:W5:Y:S01]  /*0270*/  @P1 LDG.E R22, desc[UR6][R20.64] ;  /* 0x0000000614161981 */ /* 0x000362000c1e1900 */
[----:B------:R-:W-:-:S04]  /*0280*/  UISETP.NE.U32.AND UP0, UPT, UR10, URZ, UPT ;  /* 0x000000ff0a00728c */ /* 0x000fc8000bf05070 */
[----:B------:R-:W-:-:S09]  /*0290*/  UISETP.NE.AND.EX UP0, UPT, UR11, URZ, UPT, UP0 ;  /* 0x000000ff0b00728c */ /* 0x000fd2000bf05300 */
[----:B-1----:R-:W-:Y:S05]  /*02a0*/  BRA.U UP0, `(.L_x_261) ;  /* 0x0000000100107547 */ /* 0x002fea000b800000 */
[----:B------:R-:W-:-:S04]  /*02b0*/  UISETP.NE.U32.AND UP0, UPT, UR12, URZ, UPT ;  /* 0x000000ff0c00728c */ /* 0x000fc8000bf05070 */
[----:B------:R-:W-:-:S09]  /*02c0*/  UISETP.NE.AND.EX UP0, UPT, UR13, URZ, UPT, UP0 ;  /* 0x000000ff0d00728c */ /* 0x000fd2000bf05300 */
[----:B------:R-:W-:Y:S05]  /*02d0*/  BRA.U !UP0, `(.L_x_262) ;  /* 0x0000000108ac7547 */ /* 0x000fea000b800000 */
[----:B------:R-:W-:Y:S05]  /*02e0*/  BRA `(.L_x_263) ;  /* 0x0000000000147947 */ /* 0x000fea0003800000 */
.L_x_261:
[----:B0-----:R-:W-:-:S05]  /*02f0*/  IMAD.WIDE R20, R7, 0x4, R8 ;  /* 0x0000000407147825 */ /* 0x001fca00078e0208 */
[----:B------:R1:W5:Y:S01]  /*0300*/  LDG.E.CONSTANT R5, desc[UR6][R20.64] ;  /* 0x0000000614057981 */ /* 0x000362000c1e9900 */
[----:B------:R-:W-:-:S04]  /*0310*/  UISETP.NE.U32.AND UP0, UPT, UR12, URZ, UPT ;  /* 0x000000ff0c00728c */ /* 0x000fc8000bf05070 */
[----:B------:R-:W-:-:S09]  /*0320*/  UISETP.NE.AND.EX UP0, UPT, UR13, URZ, UPT, UP0 ;  /* 0x000000ff0d00728c */ /* 0x000fd2000bf05300 */
[----:B-1----:R-:W-:Y:S05]  /*0330*/  BRA.U !UP0, `(.L_x_264) ;  /* 0x0000000108787547 */ /* 0x002fea000b800000 */
.L_x_263:
[----:B------:R-:W-:Y:S02]  /*0340*/  IABS R23, R2 ;  /* 0x0000000200177213 */ /* 0x000fe40000000000 */
[----:B------:R-:W-:Y:S02]  /*0350*/  ISETP.GE.AND P3, PT, R7, RZ, PT ;  /* 0x000000ff0700720c */ /* 0x000fe40003f66270 */
[----:B------:R-:W1:Y:S08]  /*0360*/  I2F.RP R24, R23 ;  /* 0x0000001700187306 */ /* 0x000e700000209400 */
[----:B-1----:R-:W1:Y:S02]  /*0370*/  MUFU.RCP R24, R24 ;  /* 0x0000001800187308 */ /* 0x002e640000001000 */
[----:B-1----:R-:W-:-:S06]  /*0380*/  VIADD R20, R24, 0xffffffe ;  /* 0x0ffffffe18147836 */ /* 0x002fcc0000000000 */
[----:B------:R1:W2:Y:S02]  /*0390*/  F2I.FTZ.U32.TRUNC.NTZ R21, R20 ;  /* 0x0000001400157305 */ /* 0x0002a4000021f000 */
[----:B-1----:R-:W-:Y:S01]  /*03a0*/  IMAD.MOV.U32 R20, RZ, RZ, RZ ;  /* 0x000000ffff147224 */ /* 0x002fe200078e00ff */
[----:B--2---:R-:W-:-:S05]  /*03b0*/  IADD3 R26, PT, PT, RZ, -R21, RZ ;  /* 0x80000015ff1a7210 */ /* 0x004fca0007ffe0ff */
[----:B------:R-:W-:Y:S01]  /*03c0*/  IMAD R25, R26, R23, RZ ;  /* 0x000000171a197224 */ /* 0x000fe200078e02ff */
[----:B------:R-:W-:-:S03]  /*03d0*/  IABS R26, R7 ;  /* 0x00000007001a7213 */ /* 0x000fc60000000000 */
[----:B------:R-:W-:-:S06]  /*03e0*/  IMAD.HI.U32 R21, R21, R25, R20 ;  /* 0x0000001915157227 */ /* 0x000fcc00078e0014 */
[----:B------:R-:W-:-:S05]  /*03f0*/  IMAD.HI.U32 R21, R21, R26, RZ ;  /* 0x0000001a15157227 */ /* 0x000fca00078e00ff */
[----:B------:R-:W-:-:S05]  /*0400*/  IADD3 R21, PT, PT, -R21, RZ, RZ ;  /* 0x000000ff15157210 */ /* 0x000fca0007ffe1ff */
        /* <DEDUP_REMOVED lines=8> */
[----:B0-----:R-:W-:-:S06]  /*0490*/  IMAD.WIDE R20, R24, 0x4, R10 ;  /* 0x0000000418147825 */ /* 0x001fcc00078e020a */
[----:B------:R-:W2:Y:S01]  /*04a0*/  LDG.E.CONSTANT R21, desc[UR6][R20.64] ;  /* 0x0000000614157981 */ /* 0x000ea2000c1e9900 */
[----:B------:R-:W-:-:S04]  /*04b0*/  UISETP.NE.U32.AND UP0, UPT, UR10, URZ, UPT ;  /* 0x000000ff0a00728c */ /* 0x000fc8000bf05070 */
[----:B------:R-:W-:Y:S01]  /*04c0*/  UISETP.NE.AND.EX UP0, UPT, UR11, URZ, UPT, UP0 ;  /* 0x000000ff0b00728c */ /* 0x000fe2000bf05300 */
[----:B--2--5:R-:W-:-:S08]  /*04d0*/  FADD.FTZ R22, R22, R21 ;  /* 0x0000001516167221 */ /* 0x024fd00000010000 */
[----:B------:R-:W-:Y:S05]  /*04e0*/  BRA.U !UP0, `(.L_x_262) ;  /* 0x0000000108287547 */ /* 0x000fea000b800000 */
[----:B------:R-:W-:-:S06]  /*04f0*/  IMAD.WIDE R20, R24, 0x4, R12 ;  /* 0x0000000418147825 */ /* 0x000fcc00078e020c */
[----:B------:R-:W2:Y:S02]  /*0500*/  LDG.E.CONSTANT R20, desc[UR6][R20.64] ;  /* 0x0000000614147981 */ /* 0x000ea4000c1e9900 */
[----:B--2---:R-:W-:-:S07]  /*0510*/  FADD.FTZ R5, R5, R20 ;  /* 0x0000001405057221 */ /* 0x004fce0000010000 */
.L_x_264:
[----:B-----5:R-:W-:-:S06]  /*0520*/  FMUL.FTZ R20, R22, -1.4426950216293334961 ;  /* 0xbfb8aa3b16147820 */ /* 0x020fcc0000410000 */
[----:B------:R-:W0:Y:S02]  /*0530*/  MUFU.EX2 R20, R20 ;  /* 0x0000001400147308 */ /* 0x000e240000000800 */
[----:B0-----:R-:W-:-:S06]  /*0540*/  FADD.FTZ R21, R20, 1 ;  /* 0x3f80000014157421 */ /* 0x001fcc0000010000 */
[----:B------:R-:W0:Y:S02]  /*0550*/  MUFU.RCP R21, R21 ;  /* 0x0000001500157308 */ /* 0x000e240000001000 */
[----:B0-----:R-:W-:-:S04]  /*0560*/  FMUL.FTZ R22, R21, R22 ;  /* 0x0000001615167220 */ /* 0x001fc80000410000 */
[----:B------:R-:W-:Y:S01]  /*0570*/  FMUL.FTZ R22, R5, R22 ;  /* 0x0000001605167220 */ /* 0x000fe20000410000 */
[----:B------:R-:W-:Y:S06]  /*0580*/  BRA `(.L_x_265) ;  /* 0x0000000000147947 */ /* 0x000fec0003800000 */
.L_x_262:
[----:B-----5:R-:W-:-:S06]  /*0590*/  FMUL.FTZ R20, R22, -1.4426950216293334961 ;  /* 0xbfb8aa3b16147820 */ /* 0x020fcc0000410000 */
[----:B------:R-:W1:Y:S02]  /*05a0*/  MUFU.EX2 R20, R20 ;  /* 0x0000001400147308 */ /* 0x000e640000000800 */
[----:B-1----:R-:W-:-:S06]  /*05b0*/  FADD.FTZ R21, R20, 1 ;  /* 0x3f80000014157421 */ /* 0x002fcc0000010000 */
[----:B------:R-:W1:Y:S02]  /*05c0*/  MUFU.RCP R21, R21 ;  /* 0x0000001500157308 */ /* 0x000e640000001000 */
[----:B-1----:R-:W-:-:S07]  /*05d0*/  FMUL.FTZ R22, R21, R22 ;  /* 0x0000001615167220 */ /* 0x002fce0000410000 */
.L_x_265:
[----:B------:R-:W-:-:S04]  /*05e0*/  UISETP.NE.U32.AND UP0, UPT, UR14, URZ, UPT ;  /* 0x000000ff0e00728c */ /* 0x000fc8000bf05070 */
[----:B------:R-:W-:-:S09]  /*05f0*/  UISETP.NE.AND.EX UP0, UPT, UR15, URZ, UPT, UP0 ;  /* 0x000000ff0f00728c */ /* 0x000fd2000bf05300 */
[----:B------:R-:W-:Y:S05]  /*0600*/  BRA.U !UP0, `(.L_x_266) ;  /* 0x0000000508087547 */ /* 0x000fea000b800000 */
[----:B------:R-:W-:Y:S02]  /*0610*/  IABS R23, R2 ;  /* 0x0000000200177213 */ /* 0x000fe40000000000 */
[----:B0-----:R-:W-:Y:S02]  /*0620*/  ISETP.NE.U32.AND P0, PT, RZ, UR16, PT ;  /* 0x00000010ff007c0c */ /* 0x001fe4000bf05070 */
[----:B------:R-:W0:Y:S02]  /*0630*/  I2F.RP R24, R23 ;  /* 0x0000001700187306 */ /* 0x000e240000209400 */
[----:B------:R-:W-:-:S06]  /*0640*/  ISETP.NE.AND.EX P0, PT, RZ, UR17, PT, P0 ;  /* 0x00000011ff007c0c */ /* 0x000fcc000bf05300 */
[----:B0-----:R-:W0:Y:S02]  /*0650*/  MUFU.RCP R24, R24 ;  /* 0x0000001800187308 */ /* 0x001e240000001000 */
[----:B0-----:R-:W-:-:S06]  /*0660*/  IADD3 R20, PT, PT, R24, 0xffffffe, RZ ;  /* 0x0ffffffe18147810 */ /* 0x001fcc0007ffe0ff */
[----:B------:R0:W1:Y:S02]  /*0670*/  F2I.FTZ.U32.TRUNC.NTZ R21, R20 ;  /* 0x0000001400157305 */ /* 0x000064000021f000 */
[----:B0-----:R-:W-:Y:S02]  /*0680*/  HFMA2 R20, -RZ, RZ, 0, 0 ;  /* 0x00000000ff147431 */ /* 0x001fe400000001ff */
[----:B-1----:R-:W-:-:S04]  /*0690*/  IMAD.MOV R26, RZ, RZ, -R21 ;  /* 0x000000ffff1a7224 */ /* 0x002fc800078e0a15 */
        /* <DEDUP_REMOVED lines=26> */
[----:B------:R-:W1:Y:S11]  /*0840*/  I2F.RP R29, R28 ;  /* 0x0000001c001d7306 */ /* 0x000e760000209400 */
[----:B------:R-:W-:Y:S01]  /*0850*/  @!P0 IMAD.MOV R23, RZ, RZ, -R23 ;  /* 0x000000ffff178224 */ /* 0x000fe200078e0a17 */
[----:B-1----:R-:W1:Y:S04]  /*0860*/  MUFU.RCP R29, R29 ;  /* 0x0000001d001d7308 */ /* 0x002e680000001000 */
[----:B------:R-:W-:-:S02]  /*0870*/  SEL R23, R26, R23, !P2 ;  /* 0x000000171a177207 */ /* 0x000fc40005000000 */
[----:B-1----:R-:W-:-:S06]  /*0880*/  IADD3 R21, PT, PT, R29, 0xffffffe, RZ ;  /* 0x0ffffffe1d157810 */ /* 0x002fcc0007ffe0ff */
[----:B------:R-:W0:Y:S02]  /*0890*/  F2I.FTZ.U32.TRUNC.NTZ R21, R21 ;  /* 0x0000001500157305 */ /* 0x000e24000021f000 */
[----:B0-----:R-:W-:-:S05]  /*08a0*/  IADD3 R25, PT, PT, RZ, -R21, RZ ;  /* 0x80000015ff197210 */ /* 0x001fca0007ffe0ff */
[----:B------:R-:W-:Y:S02]  /*08b0*/  IMAD R25, R25, R28, RZ ;  /* 0x0000001c19197224 */ /* 0x000fe400078e02ff */
[----:B--2---:R-:W-:Y:S01]  /*08c0*/  IMAD.IADD R27, R27, 0x1, R20 ;  /* 0x000000011b1b7824 */ /* 0x004fe200078e0214 */
[----:B------:R-:W-:-:S05]  /*08d0*/  MOV R20, RZ ;  /* 0x000000ff00147202 */ /* 0x000fca0000000f00 */
        /* <DEDUP_REMOVED lines=15> */
[----:B------:R-:W-:-:S05]  /*09d0*/  IMAD.WIDE R24, R20, 0x4, R14 ;  /* 0x0000000414187825 */ /* 0x000fca00078e020e */
[----:B------:R-:W2:Y:S02]  /*09e0*/  LDG.E.CONSTANT R21, desc[UR6][R24.64] ;  /* 0x0000000618157981 */ /* 0x000ea4000c1e9900 */
[----:B--2---:R-:W-:-:S04]  /*09f0*/  IMAD R21, R21, R2, R23 ;  /* 0x0000000215157224 */ /* 0x004fc800078e0217 */
[----:B------:R-:W-:-:S06]  /*0a00*/  IMAD.WIDE R20, R21, 0x4, R16 ;  /* 0x0000000415147825 */ /* 0x000fcc00078e0210 */
[----:B------:R-:W2:Y:S02]  /*0a10*/  LDG.E.CONSTANT R21, desc[UR6][R20.64] ;  /* 0x0000000614157981 */ /* 0x000ea4000c1e9900 */
[----:B--2---:R-:W-:-:S07]  /*0a20*/  FMUL.FTZ R22, R22, R21 ;  /* 0x0000001516167220 */ /* 0x004fce0000410000 */
.L_x_266:
[----:B------:R-:W-:-:S13]  /*0a30*/  ISETP.NE.AND P0, PT, R3, 0x2, PT ;  /* 0x000000020300780c */ /* 0x000fda0003f05270 */
[----:B------:R-:W1:Y:S02]  /*0a40*/  @!P0 LDC.64 R20, c[0x0][0x3c0] ;  /* 0x0000f000ff148b82 */ /* 0x000e640000000a00 */
[----:B-1----:R-:W2:Y:S01]  /*0a50*/  @!P0 LDG.E.CONSTANT R21, desc[UR6][R20.64] ;  /* 0x0000000614158981 */ /* 0x002ea2000c1e9900 */
[----:B------:R-:W-:Y:S01]  /*0a60*/  @P0 IMAD.WIDE R24, R7, 0x3, R18 ;  /* 0x0000000307180825 */ /* 0x000fe200078e0212 */
[----:B------:R-:W-:-:S04]  /*0a70*/  IADD3 R7, PT, PT, R6, R7, RZ ;  /* 0x0000000706077210 */ /* 0x000fc80007ffe0ff */
[----:B------:R1:W-:Y:S01]  /*0a80*/  @P0 STG.E desc[UR6][R24.64], R22 ;  /* 0x0000001618000986 */ /* 0x0003e2000c101906 */
[----:B--2---:R-:W-:-:S06]  /*0a90*/  @!P0 FMUL.FTZ R23, R21, R22 ;  /* 0x0000001615178220 */ /* 0x004fcc0000410000 */
[----:B------:R-:W2:Y:S02]  /*0aa0*/  @!P0 F2I.S8.NTZ R23, R23 ;  /* 0x0000001700178305 */ /* 0x000ea40000202100 */
[----:B--2---:R-:W-:-:S04]  /*0ab0*/  @!P0 PRMT R27, R23, 0x8880, RZ ;  /* 0x00008880171b8816 */ /* 0x004fc800000000ff */
[----:B------:R-:W-:-:S05]  /*0ac0*/  @!P0 PRMT R27, R27, 0x7710, RZ ;  /* 0x000077101b1b8816 */ /* 0x000fca00000000ff */
[----:B------:R1:W-:Y:S01]  /*0ad0*/  @!P0 STG.E.U8 desc[UR6][R18.64], R27 ;  /* 0x0000001b12008986 */ /* 0x0003e2000c101106 */
[----:B------:R-:W-:-:S13]  /*0ae0*/  ISETP.GE.AND P0, PT, R7, UR4, PT ;  /* 0x0000000407007c0c */ /* 0x000fda000bf06270 */
[----:B-1----:R-:W-:Y:S05]  /*0af0*/  @!P0 BRA `(.L_x_267) ;  /* 0xfffffff400c08947 */ /* 0x002fea000383ffff */
[----:B0-----:R-:W-:Y:S05]  /*0b00*/  BSYNC.RECONVERGENT B0 ;  /* 0x0000000000007941 */ /* 0x001fea0003800200 */
.L_x_260:
[----:B------:R-:W-:Y:S05]  /*0b10*/  EXIT ;  /* 0x000000000000794d */ /* 0x000fea0003800000 */
.L_x_268:
        /* <DEDUP_REMOVED lines=14> */
.L_x_336:


//--------------------- .text._ZN17fastertransformer18generic_activationINS_14ReluActivationE7__half2S2_EEvPT0_PKT1_PKS3_S7_PKiS9_iPKfSD_SB_iii --------------------------
	.section	.text._ZN17fastertransformer18generic_activationINS_14ReluActivationE7__half2S2_EEvPT0_PKT1_PKS3_S7_PKiS9_iPKfSD_SB_iii,"ax",@progbits
	.align	128
        .global         _ZN17fastertransformer18generic_activationINS_14ReluActivationE7__half2S2_EEvPT0_PKT1_PKS3_S7_PKiS9_iPKfSD_SB_iii
        .type           _ZN17fastertransformer18generic_activationINS_14ReluActivationE7__half2S2_EEvPT0_PKT1_PKS3_S7_PKiS9_iPKfSD_SB_iii,@function
        .size           _ZN17fastertransformer18generic_activationINS_14ReluActivationE7__half2S2_EEvPT0_PKT1_PKS3_S7_PKiS9_iPKfSD_SB_iii,(.L_x_337 - _ZN17fastertransformer18generic_activationINS_14ReluActivationE7__half2S2_EEvPT0_PKT1_PKS3_S7_PKiS9_iPKfSD_SB_iii)
        .other          _ZN17fastertransformer18generic_activationINS_14ReluActivationE7__half2S2_EEvPT0_PKT1_PKS3_S7_PKiS9_iPKfSD_SB_iii,@"STO_CUDA_ENTRY STV_DEFAULT"
_ZN17fastertransformer18generic_activationINS_14ReluActivationE7__half2S2_EEvPT0_PKT1_PKS3_S7_PKiS9_iPKfSD_SB_iii:
.text._ZN17fastertransformer18generic_activationINS_14ReluActivationE7__half2S2_EEvPT0_PKT1_PKS3_S7_PKiS9_iPKfSD_SB_iii:
        /* <DEDUP_REMOVED lines=28> */
.L_x_275:
        /* <DEDUP_REMOVED lines=11> */
[----:B------:R-:W-:Y:S02]  /*0270*/  @!P1 PRMT R21, R20, 0x7632, R21 ;  /* 0x0000763214159816 */ /* 0x000fe40000000015 */
[C---:B---3--:R-:W-:Y:S02]  /*0280*/  @P1 PRMT R20, R8.reuse, 0x7610, R20 ;  /* 0x0000761008141816 */ /* 0x048fe40000000014 */
[----:B------:R-:W-:Y:S01]  /*0290*/  @P1 PRMT R21, R8, 0x7632, R21 ;  /* 0x0000763208151816 */ /* 0x000fe20000000015 */
[----:B------:R-:W-:Y:S06]  /*02a0*/  BRA.U UP0, `(.L_x_269) ;  /* 0x0000000100107547 */ /* 0x000fec000b800000 */
[----:B------:R-:W-:-:S04]  /*02b0*/  UISETP.NE.U32.AND UP0, UPT, UR10, URZ, UPT ;  /* 0x000000ff0a00728c */ /* 0x000fc8000bf05070 */
[----:B------:R-:W-:-:S09]  /*02c0*/  UISETP.NE.AND.EX UP0, UPT, UR11, URZ, UPT, UP0 ;  /* 0x000000ff0b00728c */ /* 0x000fd2000bf05300 */
[----:B------:R-:W-:Y:S05]  /*02d0*/  BRA.U !UP0, `(.L_x_270) ;  /* 0x0000000108b87547 */ /* 0x000fea000b800000 */
[----:B------:R-:W-:Y:S05]  /*02e0*/  BRA `(.L_x_271) ;  /* 0x0000000000147947 */ /* 0x000fea0003800000 */
.L_x_269:
[----:B------:R-:W-:-:S05]  /*02f0*/  IMAD.WIDE R8, R5, 0x4, R12 ;  /* 0x0000000405087825 */ /* 0x000fca00078e020c */
[----:B------:R0:W5:Y:S01]  /*0300*/  LDG.E.CONSTANT R7, desc[UR6][R8.64] ;  /* 0x0000000608077981 */ /* 0x000162000c1e9900 */
[----:B------:R-:W-:-:S04]  /*0310*/  UISETP.NE.U32.AND UP0, UPT, UR10, URZ, UPT ;  /* 0x000000ff0a00728c */ /* 0x000fc8000bf05070 */
[----:B------:R-:W-:-:S09]  /*0320*/  UISETP.NE.AND.EX UP0, UPT, UR11, URZ, UPT, UP0 ;  /* 0x000000ff0b00728c */ /* 0x000fd2000bf05300 */
[----:B0-----:R-:W-:Y:S05]  /*0330*/  BRA.U !UP0, `(.L_x_272) ;  /* 0x0000000108847547 */ /* 0x001fea000b800000 */
.L_x_271:
[----:B------:R-:W-:Y:S02]  /*0340*/  IABS R22, R2 ;  /* 0x0000000200167213 */ /* 0x000fe40000000000 */
[----:B------:R-:W-:Y:S02]  /*0350*/  IABS R24, R5 ;  /* 0x0000000500187213 */ /* 0x000fe40000000000 */
[----:B------:R-:W0:Y:S01]  /*0360*/  I2F.RP R23, R22 ;  /* 0x0000001600177306 */ /* 0x000e220000209400 */
[----:B------:R-:W-:-:S07]  /*0370*/  ISETP.GE.AND P3, PT, R5, RZ, PT ;  /* 0x000000ff0500720c */ /* 0x000fce0003f66270 */
[----:B0-----:R-:W0:Y:S02]  /*0380*/  MUFU.RCP R23, R23 ;  /* 0x0000001700177308 */ /* 0x001e240000001000 */
[----:B0-----:R-:W-:-:S06]  /*0390*/  VIADD R8, R23, 0xffffffe ;  /* 0x0ffffffe17087836 */ /* 0x001fcc0000000000 */
[----:B------:R0:W1:Y:S02]  /*03a0*/  F2I.FTZ.U32.TRUNC.NTZ R9, R8 ;  /* 0x0000000800097305 */ /* 0x000064000021f000 */
[----:B0-----:R-:W-:Y:S02]  /*03b0*/  IMAD.MOV.U32 R8, RZ, RZ, RZ ;  /* 0x000000ffff087224 */ /* 0x001fe400078e00ff */
[----:B-1----:R-:W-:-:S04]  /*03c0*/  IMAD.MOV R25, RZ, RZ, -R9 ;  /* 0x000000ffff197224 */ /* 0x002fc800078e0a09 */
[----:B------:R-:W-:-:S04]  /*03d0*/  IMAD R25, R25, R22, RZ ;  /* 0x0000001619197224 */ /* 0x000fc800078e02ff */
[----:B------:R-:W-:-:S06]  /*03e0*/  IMAD.HI.U32 R9, R9, R25, R8 ;  /* 0x0000001909097227 */ /* 0x000fcc00078e0008 */
[----:B------:R-:W-:-:S04]  /*03f0*/  IMAD.HI.U32 R9, R9, R24, RZ ;  /* 0x0000001809097227 */ /* 0x000fc800078e00ff */
[----:B------:R-:W-:-:S04]  /*0400*/  IMAD.MOV R9, RZ, RZ, -R9 ;  /* 0x000000ffff097224 */ /* 0x000fc800078e0a09 */
[----:B------:R-:W-:-:S05]  /*0410*/  IMAD R9, R22, R9, R24 ;  /* 0x0000000916097224 */ /* 0x000fca00078e0218 */
[----:B------:R-:W-:-:S13]  /*0420*/  ISETP.GT.U32.AND P0, PT, R22, R9, PT ;  /* 0x000000091600720c */ /* 0x000fda0003f04070 */
[----:B------:R-:W-:Y:S02]  /*0430*/  @!P0 IADD3 R9, PT, PT, R9, -R22, RZ ;  /* 0x8000001609098210 */ /* 0x000fe40007ffe0ff */
[----:B------:R-:W-:Y:S02]  /*0440*/  ISETP.NE.AND P0, PT, R2, RZ, PT ;  /* 0x000000ff0200720c */ /* 0x000fe40003f05270 */
[----:B------:R-:W-:-:S13]  /*0450*/  ISETP.GT.U32.AND P2, PT, R22, R9, PT ;  /* 0x000000091600720c */ /* 0x000fda0003f44070 */
[----:B------:R-:W-:-:S04]  /*0460*/  @!P2 IMAD.IADD R9, R9, 0x1, -R22 ;  /* 0x000000010909a824 */ /* 0x000fc800078e0a16 */
[----:B------:R-:W-:-:S04]  /*0470*/  IMAD.MOV.U32 R23, RZ, RZ, R9 ;  /* 0x000000ffff177224 */ /* 0x000fc800078e0009 */
[----:B------:R-:W-:Y:S01]  /*0480*/  @!P3 IMAD.MOV R23, RZ, RZ, -R23 ;  /* 0x000000ffff17b224 */ /* 0x000fe200078e0a17 */
[----:B------:R-:W-:-:S05]  /*0490*/  @!P0 LOP3.LUT R23, RZ, R2, RZ, 0x33, !PT ;  /* 0x00000002ff178212 */ /* 0x000fca00078e33ff */
[----:B------:R-:W-:-:S06]  /*04a0*/  IMAD.WIDE R8, R23, 0x4, R14 ;  /* 0x0000000417087825 */ /* 0x000fcc00078e020e */
[----:B------:R-:W2:Y:S01]  /*04b0*/  LDG.E.CONSTANT R8, desc[UR6][R8.64] ;  /* 0x0000000608087981 */ /* 0x000ea2000c1e9900 */
[----:B------:R-:W-:Y:S01]  /*04c0*/  UISETP.NE.U32.AND UP0, UPT, UR8, URZ, UPT ;  /* 0x000000ff0800728c */ /* 0x000fe2000bf05070 */
[----:B------:R-:W-:-:S03]  /*04d0*/  PRMT R21, R20, 0x5410, R21 ;  /* 0x0000541014157816 */ /* 0x000fc60000000015 */
[----:B------:R-:W-:Y:S02]  /*04e0*/  UISETP.NE.AND.EX UP0, UPT, UR9, URZ, UPT, UP0 ;  /* 0x000000ff0900728c */ /* 0x000fe4000bf05300 */
[----:B--2---:R-:W-:-:S05]  /*04f0*/  HFMA2 R20, R21, 1, 1, R8 ;  /* 0x3c003c0015147831 */ /* 0x004fca0000000008 */
[----:B------:R-:W-:Y:S02]  /*0500*/  PRMT R21, R20, 0x7632, R21 ;  /* 0x0000763214157816 */ /* 0x000fe40000000015 */
[----:B------:R-:W-:Y:S05]  /*0510*/  BRA.U !UP0, `(.L_x_270) ;  /* 0x0000000108287547 */ /* 0x000fea000b800000 */
[----:B------:R-:W-:-:S06]  /*0520*/  IMAD.WIDE R8, R23, 0x4, R16 ;  /* 0x0000000417087825 */ /* 0x000fcc00078e0210 */
[----:B------:R-:W2:Y:S02]  /*0530*/  LDG.E.CONSTANT R8, desc[UR6][R8.64] ;  /* 0x0000000608087981 */ /* 0x000ea4000c1e9900 */
[----:B--2--5:R-:W-:-:S07]  /*0540*/  HADD2 R7, R7, R8 ;  /* 0x0000000807077230 */ /* 0x024fce0000000000 */
.L_x_272:
[----:B------:R-:W-:-:S05]  /*0550*/  PRMT R8, R20, 0x5410, R21 ;  /* 0x0000541014087816 */ /* 0x000fca0000000015 */
[----:B------:R-:W-:-:S05]  /*0560*/  HSETP2.GT.AND P0, P2, R8, RZ.H0_H0, PT ;  /* 0x200000ff08007234 */ /* 0x000fca0003a04000 */
[----:B------:R-:W-:Y:S02]  /*0570*/  SEL R20, R20, RZ, P0 ;  /* 0x000000ff14147207 */ /* 0x000fe40000000000 */
[----:B------:R-:W-:-:S04]  /*0580*/  SEL R21, R21, RZ, P2 ;  /* 0x000000ff15157207 */ /* 0x000fc80001000000 */
[----:B------:R-:W-:-:S05]  /*0590*/  PRMT R8, R20, 0x5410, R21 ;  /* 0x0000541014087816 */ /* 0x000fca0000000015 */
[----:B-----5:R-:W-:Y:S01]  /*05a0*/  HMUL2 R8, R8, R7 ;  /* 0x0000000708087232 */ /* 0x020fe20000000000 */
[----:B------:R-:W-:Y:S06]  /*05b0*/  BRA `(.L_x_273) ;  /* 0x0000000000147947 */ /* 0x000fec0003800000 */
.L_x_270:
[----:B------:R-:W-:-:S05]  /*05c0*/  PRMT R8, R20, 0x5410, R21 ;  /* 0x0000541014087816 */ /* 0x000fca0000000015 */
[----:B------:R-:W-:-:S05]  /*05d0*/  HSETP2.GT.AND P0, P2, R8, RZ.H0_H0, PT ;  /* 0x200000ff08007234 */ /* 0x000fca0003a04000 */
[----:B------:R-:W-:Y:S02]  /*05e0*/  SEL R8, R20, RZ, P0 ;  /* 0x000000ff14087207 */ /* 0x000fe40000000000 */
[----:B------:R-:W-:-:S04]  /*05f0*/  SEL R21, R21, RZ, P2 ;  /* 0x000000ff15157207 */ /* 0x000fc80001000000 */
[----:B------:R-:W-:-:S07]  /*0600*/  PRMT R8, R8, 0x5410, R21 ;  /* 0x0000541008087816 */ /* 0x000fce0000000015 */
.L_x_273:
        /* <DEDUP_REMOVED lines=9> */
[----:B0-----:R-:W-:Y:S01]  /*06a0*/  VIADD R20, R9, 0xffffffe ;  /* 0x0ffffffe09147836 */ /* 0x001fe20000000000 */
[----:B------:R-:W-:-:S05]  /*06b0*/  LOP3.LUT R9, R5, R2, RZ, 0x3c, !PT ;  /* 0x0000000205097212 */ /* 0x000fca00078e3cff */
[----:B------:R0:W1:Y:S01]  /*06c0*/  F2I.FTZ.U32.TRUNC.NTZ R21, R20 ;  /* 0x0000001400157305 */ /* 0x000062000021f000 */
[----:B------:R-:W-:Y:S02]  /*06d0*/  ISETP.GE.AND P3, PT, R9, RZ, PT ;  /* 0x000000ff0900720c */ /* 0x000fe40003f66270 */
[----:B------:R-:W-:Y:S01]  /*06e0*/  LOP3.LUT R9, RZ, R2, RZ, 0x33, !PT ;  /* 0x00000002ff097212 */ /* 0x000fe200078e33ff */
[----:B0-----:R-:W-:Y:S01]  /*06f0*/  IMAD.MOV.U32 R20, RZ, RZ, RZ ;  /* 0x000000ffff147224 */ /* 0x001fe200078e00ff */
[----:B-1----:R-:W-:-:S05]  /*0700*/  IADD3 R23, PT, PT, RZ, -R21, RZ ;  /* 0x80000015ff177210 */ /* 0x002fca0007ffe0ff */
[----:B------:R-:W-:-:S04]  /*0710*/  IMAD R23, R23, R24, RZ ;  /* 0x0000001817177224 */ /* 0x000fc800078e02ff */
[----:B------:R-:W-:Y:S02]  /*0720*/  IMAD.HI.U32 R23, R21, R23, R20 ;  /* 0x0000001715177227 */ /* 0x000fe400078e0014 */
[----:B------:R-:W0:Y:S04]  /*0730*/  @P0 LDC.64 R20, c[0x0][0x3c8] ;  /* 0x0000f200ff140b82 */ /* 0x000e280000000a00 */
[----:B------:R-:W-:-:S04]  /*0740*/  IMAD.HI.U32 R22, R23, R26, RZ ;  /* 0x0000001a17167227 */ /* 0x000fc800078e00ff */
[----:B------:R-:W-:-:S04]  /*0750*/  IMAD.MOV R25, RZ, RZ, -R22 ;  /* 0x000000ffff197224 */ /* 0x000fc800078e0a16 */
[----:B------:R-:W-:-:S05]  /*0760*/  IMAD R25, R24, R25, R26 ;  /* 0x0000001918197224 */ /* 0x000fca00078e021a */
[----:B------:R-:W-:-:S13]  /*0770*/  ISETP.GT.U32.AND P2, PT, R24, R25, PT ;  /* 0x000000191800720c */ /* 0x000fda0003f44070 */
[----:B------:R-:W-:Y:S02]  /*0780*/  @!P2 IMAD.IADD R25, R25, 0x1, -R24 ;  /* 0x000000011919a824 */ /* 0x000fe400078e0a18 */
[----:B------:R-:W-:Y:S01]  /*0790*/  @!P2 VIADD R22, R22, 0x1 ;  /* 0x000000011616a836 */ /* 0x000fe20000000000 */
[----:B------:R-:W-:Y:S02]  /*07a0*/  ISETP.NE.AND P2, PT, R2, RZ, PT ;  /* 0x000000ff0200720c */ /* 0x000fe40003f45270 */
[----:B------:R-:W-:-:S13]  /*07b0*/  ISETP.GE.U32.AND P4, PT, R25, R24, PT ;  /* 0x000000181900720c */ /* 0x000fda0003f86070 */
[----:B------:R-:W-:-:S05]  /*07c0*/  @P4 IADD3 R22, PT, PT, R22, 0x1, RZ ;  /* 0x0000000116164810 */ /* 0x000fca0007ffe0ff */
[----:B------:R-:W-:-:S05]  /*07d0*/  @!P3 IMAD.MOV R22, RZ, RZ, -R22 ;  /* 0x000000ffff16b224 */ /* 0x000fca00078e0a16 */
[----:B------:R-:W-:-:S05]  /*07e0*/  SEL R27, R9, R22, !P2 ;  /* 0x00000016091b7207 */ /* 0x000fca0005000000 */
[----:B0-----:R-:W-:-:S04]  /*07f0*/  @P0 IMAD.WIDE R22, R27, 0x4, R20 ;  /* 0x000000041b160825 */ /* 0x001fc800078e0214 */
[----:B------:R-:W-:-:S06]  /*0800*/  IMAD.MOV.U32 R20, RZ, RZ, RZ ;  /* 0x000000ffff147224 */ /* 0x000fcc00078e00ff */
[----:B------:R0:W2:Y:S01]  /*0810*/  @P0 LDG.E.CONSTANT R20, desc[UR6][R22.64] ;  /* 0x0000000616140981 */ /* 0x0000a2000c1e9900 */
[----:B------:R-:W-:Y:S02]  /*0820*/  IABS R26, R4 ;  /* 0x00000004001a7213 */ /* 0x000fe40000000000 */
[-C--:B------:R-:W-:Y:S01]  /*0830*/  ISETP.GT.U32.AND P0, PT, R24, R25.reuse, PT ;  /* 0x000000191800720c */ /* 0x080fe20003f04070 */
[----:B------:R-:W-:Y:S01]  /*0840*/  IMAD.IADD R24, R25, 0x1, -R24 ;  /* 0x0000000119187824 */ /* 0x000fe200078e0a18 */
[----:B------:R-:W1:Y:S04]  /*0850*/  I2F.RP R28, R26 ;  /* 0x0000001a001c7306 */ /* 0x000e680000209400 */
[----:B------:R-:W-:-:S04]  /*0860*/  SEL R24, R24, R25, !P0 ;  /* 0x0000001918187207 */ /* 0x000fc80004000000 */
[----:B-1----:R-:W1:Y:S02]  /*0870*/  MUFU.RCP R28, R28 ;  /* 0x0000001c001c7308 */ /* 0x002e640000001000 */
[----:B-1----:R-:W-:-:S06]  /*0880*/  VIADD R21, R28, 0xffffffe ;  /* 0x0ffffffe1c157836 */ /* 0x002fcc0000000000 */
[----:B------:R-:W1:Y:S02]  /*0890*/  F2I.FTZ.U32.TRUNC.NTZ R21, R21 ;  /* 0x0000001500157305 */ /* 0x000e64000021f000 */
[----:B-1----:R-:W-:-:S04]  /*08a0*/  IMAD.MOV R29, RZ, RZ, -R21 ;  /* 0x000000ffff1d7224 */ /* 0x002fc800078e0a15 */
[----:B0-----:R-:W-:Y:S01]  /*08b0*/  IMAD R23, R29, R26, RZ ;  /* 0x0000001a1d177224 */ /* 0x001fe200078e02ff */
[----:B--2---:R-:W-:Y:S01]  /*08c0*/  IADD3 R27, PT, PT, R27, R20, RZ ;  /* 0x000000141b1b7210 */ /* 0x004fe20007ffe0ff */
[----:B------:R-:W-:-:S04]  /*08d0*/  IMAD.MOV.U32 R20, RZ, RZ, RZ ;  /* 0x000000ffff147224 */ /* 0x000fc800078e00ff */
[----:B------:R-:W-:Y:S01]  /*08e0*/  IMAD.HI.U32 R20, R21, R23, R20 ;  /* 0x0000001715147227 */ /* 0x000fe200078e0014 */
[----:B------:R-:W-:Y:S02]  /*08f0*/  IABS R21, R27 ;  /* 0x0000001b00157213 */ /* 0x000fe40000000000 */
[----:B------:R-:W-:-:S03]  /*0900*/  LOP3.LUT R27, R27, R4, RZ, 0x3c, !PT ;  /* 0x000000041b1b7212 */ /* 0x000fc600078e3cff */
[----:B------:R-:W-:Y:S01]  /*0910*/  IMAD.HI.U32 R22, R20, R21, RZ ;  /* 0x0000001514167227 */ /* 0x000fe200078e00ff */
[----:B------:R-:W-:-:S04]  /*0920*/  ISETP.GE.AND P3, PT, R27, RZ, PT ;  /* 0x000000ff1b00720c */ /* 0x000fc80003f66270 */
[----:B------:R-:W-:-:S05]  /*0930*/  IADD3 R20, PT, PT, RZ, -R22, RZ ;  /* 0x80000016ff147210 */ /* 0x000fca0007ffe0ff */
[----:B------:R-:W-:-:S05]  /*0940*/  IMAD R21, R26, R20, R21 ;  /* 0x000000141a157224 */ /* 0x000fca00078e0215 */
[----:B------:R-:W-:-:S13]  /*0950*/  ISETP.GT.U32.AND P4, PT, R26, R21, PT ;  /* 0x000000151a00720c */ /* 0x000fda0003f84070 */
[----:B------:R-:W-:Y:S02]  /*0960*/  @!P4 IMAD.IADD R21, R21, 0x1, -R26 ;  /* 0x000000011515c824 */ /* 0x000fe400078e0a1a */
[----:B------:R-:W-:Y:S01]  /*0970*/  @!P4 VIADD R22, R22, 0x1 ;  /* 0x000000011616c836 */ /* 0x000fe20000000000 */
[----:B------:R-:W-:Y:S02]  /*0980*/  ISETP.NE.AND P4, PT, R4, RZ, PT ;  /* 0x000000ff0400720c */ /* 0x000fe40003f85270 */
[----:B------:R-:W-:Y:S02]  /*0990*/  ISETP.GE.U32.AND P0, PT, R21, R26, PT ;  /* 0x0000001a1500720c */ /* 0x000fe40003f06070 */
[----:B------:R-:W0:Y:S11]  /*09a0*/  LDC.64 R20, c[0x0][0x3a0] ;  /* 0x0000e800ff147b82 */ /* 0x000e360000000a00 */
[----:B------:R-:W-:-:S05]  /*09b0*/  @P0 VIADD R22, R22, 0x1 ;  /* 0x0000000116160836 */ /* 0x000fca0000000000 */
[----:B------:R-:W-:Y:S02]  /*09c0*/  @!P3 IADD3 R22, PT, PT, RZ, -R22, RZ ;  /* 0x80000016ff16b210 */ /* 0x000fe40007ffe0ff */
[----:B------:R-:W-:-:S05]  /*09d0*/  @!P4 LOP3.LUT R22, RZ, R4, RZ, 0x33, !PT ;  /* 0x00000004ff16c212 */ /* 0x000fca00078e33ff */
[----:B0-----:R-:W-:Y:S01]  /*09e0*/  IMAD.WIDE R20, R22, 0x4, R20 ;  /* 0x0000000416147825 */ /* 0x001fe200078e0214 */
[----:B------:R-:W-:Y:S01]  /*09f0*/  ISETP.GE.AND P0, PT, R5, RZ, PT ;  /* 0x000000ff0500720c */ /* 0x000fe20003f06270 */
[----:B------:R-:W0:Y:S04]  /*0a00*/  LDC.64 R22, c[0x0][0x3a8] ;  /* 0x0000ea00ff167b82 */ /* 0x000e280000000a00 */
[----:B------:R-:W2:Y:S08]  /*0a10*/  LDG.E.CONSTANT R20, desc[UR6][R20.64] ;  /* 0x0000000614147981 */ /* 0x000eb0000c1e9900 */
[----:B------:R-:W-:-:S05]  /*0a20*/  @!P0 IMAD.MOV R24, RZ, RZ, -R24 ;  /* 0x000000ffff188224 */ /* 0x000fca00078e0a18 */
[----:B------:R-:W-:-:S05]  /*0a30*/  SEL R9, R9, R24, !P2 ;  /* 0x0000001809097207 */ /* 0x000fca0005000000 */
[----:B--2---:R-:W-:-:S04]  /*0a40*/  IMAD R9, R20, R2, R9 ;  /* 0x0000000214097224 */ /* 0x004fc800078e0209 */
[----:B0-----:R-:W-:-:S06]  /*0a50*/  IMAD.WIDE R22, R9, 0x4, R22 ;  /* 0x0000000409167825 */ /* 0x001fcc00078e0216 */
[----:B------:R-:W2:Y:S02]  /*0a60*/  LDG.E.CONSTANT R22, desc[UR6][R22.64] ;  /* 0x0000000616167981 */ /* 0x000ea4000c1e9900 */
[----:B--2---:R-:W-:-:S07]  /*0a70*/  HFMA2 R8, R8, R22, -RZ ;  /* 0x0000001608087231 */ /* 0x004fce00001000ff */
.L_x_274:
[----:B------:R-:W-:-:S13]  /*0a80*/  ISETP.NE.AND P0, PT, R3, 0x2, PT ;  /* 0x000000020300780c */ /* 0x000fda0003f05270 */
[----:B------:R-:W0:Y:S02]  /*0a90*/  @!P0 LDC.64 R22, c[0x0][0x3c0] ;  /* 0x0000f000ff168b82 */ /* 0x000e240000000a00 */
[----:B0-----:R-:W2:Y:S01]  /*0aa0*/  @!P0 LDG.E.CONSTANT R22, desc[UR6][R22.64] ;  /* 0x0000000616168981 */ /* 0x001ea2000c1e9900 */
[----:B------:R-:W-:Y:S02]  /*0ab0*/  @!P0 HADD2.F32 R9, -RZ, R8.H0_H0 ;  /* 0x20000008ff098230 */ /* 0x000fe40000004100 */
[----:B------:R-:W-:-:S04]  /*0ac0*/  @P0 IMAD.WIDE R20, R5, 0x2, R18 ;  /* 0x0000000205140825 */ /* 0x000fc800078e0212 */
[----:B------:R-:W-:Y:S01]  /*0ad0*/  IMAD.IADD R5, R6, 0x1, R5 ;  /* 0x0000000106057824 */ /* 0x000fe200078e0205 */
        /* <DEDUP_REMOVED lines=13> */
.L_x_276:
        /* <DEDUP_REMOVED lines=13> */
.L_x_337:


//--------------------- .text._ZN17fastertransformer18generic_activationINS_14ReluActivationEffEEvPT0_PKT1_PKS2_S6_PKiS8_iPKfSC_SA_iii --------------------------
	.section	.text._ZN17fastertransformer18generic_activationINS_14ReluActivationEffEEvPT0_PKT1_PKS2_S6_PKiS8_iPKfSC_SA_iii,"ax",@progbits
	.align	128
        .global         _ZN17fastertransformer18generic_activationINS_14ReluActivationEffEEvPT0_PKT1_PKS2_S6_PKiS8_iPKfSC_SA_iii
        .type           _ZN17fastertransformer18generic_activationINS_14ReluActivationEffEEvPT0_PKT1_PKS2_S6_PKiS8_iPKfSC_SA_iii,@function
        .size           _ZN17fastertransformer18generic_activationINS_14ReluActivationEffEEvPT0_PKT1_PKS2_S6_PKiS8_iPKfSC_SA_iii,(.L_x_338 - _ZN17fastertransformer18generic_activationINS_14ReluActivationEffEEvPT0_PKT1_PKS2_S6_PKiS8_iPKfSC_SA_iii)
        .other          _ZN17fastertransformer18generic_activationINS_14ReluActivationEffEEvPT0_PKT1_PKS2_S6_PKiS8_iPKfSC_SA_iii,@"STO_CUDA_ENTRY STV_DEFAULT"
_ZN17fastertransformer18generic_activationINS_14ReluActivationEffEEvPT0_PKT1_PKS2_S6_PKiS8_iPKfSC_SA_iii:
.text._ZN17fastertransformer18generic_activationINS_14ReluActivationEffEEvPT0_PKT1_PKS2_S6_PKiS8_iPKfSC_SA_iii:
        /* <DEDUP_REMOVED lines=32> */
.L_x_284:
        /* <DEDUP_REMOVED lines=15> */
.L_x_278:
[----:B0-----:R-:W-:-:S05]  /*02f0*/  IMAD.WIDE R20, R7, 0x4, R8 ;  /* 0x0000000407147825 */ /* 0x001fca00078e0208 */
[----:B------:R1:W5:Y:S01]  /*0300*/  LDG.E.CONSTANT R5, desc[UR6][R20.64] ;  /* 0x0000000614057981 */ /* 0x000362000c1e9900 */
[----:B------:R-:W-:-:S04]  /*0310*/  UISETP.NE.U32.AND UP0, UPT, UR12, URZ, UPT ;  /* 0x000000ff0c00728c */ /* 0x000fc8000bf05070 */
[----:B------:R-:W-:-:S09]  /*0320*/  UISETP.NE.AND.EX UP0, UPT, UR13, URZ, UPT, UP0 ;  /* 0x000000ff0d00728c */ /* 0x000fd2000bf05300 */
[----:B-1----:R-:W-:Y:S05]  /*0330*/  BRA.U !UP0, `(.L_x_281) ;  /* 0x0000000108787547 */ /* 0x002fea000b800000 */
.L_x_280:
        /* <DEDUP_REMOVED lines=30> */
.L_x_281:
[----:B-----5:R-:W-:-:S05]  /*0520*/  FMNMX.FTZ R22, RZ, R22, !PT ;  /* 0x00000016ff167209 */ /* 0x020fca0007810000 */
[----:B------:R-:W-:Y:S01]  /*0530*/  FMUL.FTZ R22, R5, R22 ;  /* 0x0000001605167220 */ /* 0x000fe20000410000 */
[----:B------:R-:W-:Y:S06]  /*0540*/  BRA `(.L_x_282) ;  /* 0x0000000000047947 */ /* 0x000fec0003800000 */
.L_x_279:
[----:B-----5:R-:W-:-:S07]  /*0550*/  FMNMX.FTZ R22, RZ, R22, !PT ;  /* 0x00000016ff167209 */ /* 0x020fce0007810000 */
.L_x_282:
        /* <DEDUP_REMOVED lines=10> */
[----:B0-----:R-:W-:Y:S02]  /*0600*/  IMAD.MOV.U32 R20, RZ, RZ, RZ ;  /* 0x000000ffff147224 */ /* 0x001fe400078e00ff */
[----:B-1----:R-:W-:-:S04]  /*0610*/  IMAD.MOV R26, RZ, RZ, -R21 ;  /* 0x000000ffff1a7224 */ /* 0x002fc800078e0a15 */
[----:B------:R-:W-:Y:S01]  /*0620*/  IMAD R25, R26, R23, RZ ;  /* 0x000000171a197224 */ /* 0x000fe200078e02ff */
[----:B------:R-:W-:-:S03]  /*0630*/  IABS R26, R7 ;  /* 0x00000007001a7213 */ /* 0x000fc60000000000 */
[----:B------:R-:W-:Y:S01]  /*0640*/  IMAD.HI.U32 R25, R21, R25, R20 ;  /* 0x0000001915197227 */ /* 0x000fe200078e0014 */
[----:B------:R-:W-:-:S04]  /*0650*/  LOP3.LUT R20, R7, R2, RZ, 0x3c, !PT ;  /* 0x0000000207147212 */ /* 0x000fc800078e3cff */
[----:B------:R-:W-:Y:S01]  /*0660*/  ISETP.GE.AND P3, PT, R20, RZ, PT ;  /* 0x000000ff1400720c */ /* 0x000fe20003f66270 */
[----:B------:R-:W-:Y:S01]  /*0670*/  IMAD.HI.U32 R27, R25, R26, RZ ;  /* 0x0000001a191b7227 */ /* 0x000fe200078e00ff */
[----:B------:R-:W0:Y:S04]  /*0680*/  @P0 LDC.64 R20, c[0x0][0x3c8] ;  /* 0x0000f200ff140b82 */ /* 0x000e280000000a00 */
[----:B------:R-:W-:-:S05]  /*0690*/  IADD3 R24, PT, PT, -R27, RZ, RZ ;  /* 0x000000ff1b187210 */ /* 0x000fca0007ffe1ff */
[----:B------:R-:W-:Y:S01]  /*06a0*/  IMAD R24, R23, R24, R26 ;  /* 0x0000001817187224 */ /* 0x000fe200078e021a */
[----:B------:R-:W-:-:S04]  /*06b0*/  LOP3.LUT R26, RZ, R2, RZ, 0x33, !PT ;  /* 0x00000002ff1a7212 */ /* 0x000fc800078e33ff */
[----:B------:R-:W-:-:S13]  /*06c0*/  ISETP.GT.U32.AND P2, PT, R23, R24, PT ;  /* 0x000000181700720c */ /* 0x000fda0003f44070 */
[----:B------:R-:W-:Y:S02]  /*06d0*/  @!P2 IMAD.IADD R24, R24, 0x1, -R23 ;  /* 0x000000011818a824 */ /* 0x000fe400078e0a17 */
[----:B------:R-:W-:Y:S01]  /*06e0*/  @!P2 VIADD R27, R27, 0x1 ;  /* 0x000000011b1ba836 */ /* 0x000fe20000000000 */
[----:B------:R-:W-:Y:S02]  /*06f0*/  ISETP.NE.AND P2, PT, R2, RZ, PT ;  /* 0x000000ff0200720c */ /* 0x000fe40003f45270 */
[----:B------:R-:W-:-:S13]  /*0700*/  ISETP.GE.U32.AND P4, PT, R24, R23, PT ;  /* 0x000000171800720c */ /* 0x000fda0003f86070 */
[----:B------:R-:W-:-:S05]  /*0710*/  @P4 IADD3 R27, PT, PT, R27, 0x1, RZ ;  /* 0x000000011b1b4810 */ /* 0x000fca0007ffe0ff */
[----:B------:R-:W-:Y:S01]  /*0720*/  @!P3 IMAD.MOV R27, RZ, RZ, -R27 ;  /* 0x000000ffff1bb224 */ /* 0x000fe200078e0a1b */
[----:B------:R-:W-:Y:S01]  /*0730*/  ISETP.GT.U32.AND P3, PT, R23, R24, PT ;  /* 0x000000181700720c */ /* 0x000fe20003f64070 */
[----:B------:R-:W-:-:S03]  /*0740*/  IMAD.IADD R23, R24, 0x1, -R23 ;  /* 0x0000000118177824 */ /* 0x000fc600078e0a17 */
[----:B------:R-:W-:Y:S02]  /*0750*/  SEL R27, R26, R27, !P2 ;  /* 0x0000001b1a1b7207 */ /* 0x000fe40005000000 */
[----:B------:R-:W-:-:S03]  /*0760*/  SEL R23, R23, R24, !P3 ;  /* 0x0000001817177207 */ /* 0x000fc60005800000 */
[----:B0-----:R-:W-:-:S04]  /*0770*/  @P0 IMAD.WIDE R24, R27, 0x4, R20 ;  /* 0x000000041b180825 */ /* 0x001fc800078e0214 */
[----:B------:R-:W-:-:S06]  /*0780*/  HFMA2 R20, -RZ, RZ, 0, 0 ;  /* 0x00000000ff147431 */ /* 0x000fcc00000001ff */
[----:B------:R0:W2:Y:S01]  /*0790*/  @P0 LDG.E.CONSTANT R20, desc[UR6][R24.64] ;  /* 0x0000000618140981 */ /* 0x0000a2000c1e9900 */
[----:B------:R-:W-:Y:S02]  /*07a0*/  IABS R28, R4 ;  /* 0x00000004001c7213 */ /* 0x000fe40000000000 */
[----:B------:R-:W-:Y:S02]  /*07b0*/  ISETP.GE.AND P0, PT, R7, RZ, PT ;  /* 0x000000ff0700720c */ /* 0x000fe40003f06270 */
[----:B------:R-:W1:Y:S11]  /*07c0*/  I2F.RP R29, R28 ;  /* 0x0000001c001d7306 */ /* 0x000e760000209400 */
[----:B------:R-:W-:Y:S01]  /*07d0*/  @!P0 IMAD.MOV R23, RZ, RZ, -R23 ;  /* 0x000000ffff178224 */ /* 0x000fe200078e0a17 */
[----:B-1----:R-:W1:Y:S04]  /*07e0*/  MUFU.RCP R29, R29 ;  /* 0x0000001d001d7308 */ /* 0x002e680000001000 */
[----:B------:R-:W-:Y:S01]  /*07f0*/  SEL R23, R26, R23, !P2 ;  /* 0x000000171a177207 */ /* 0x000fe20005000000 */
[----:B-1----:R-:W-:-:S06]  /*0800*/  VIADD R21, R29, 0xffffffe ;  /* 0x0ffffffe1d157836 */ /* 0x002fcc0000000000 */
[----:B------:R-:W0:Y:S02]  /*0810*/  F2I.FTZ.U32.TRUNC.NTZ R21, R21 ;  /* 0x0000001500157305 */ /* 0x000e24000021f000 */
[----:B0-----:R-:W-:-:S05]  /*0820*/  IADD3 R25, PT, PT, RZ, -R21, RZ ;  /* 0x80000015ff197210 */ /* 0x001fca0007ffe0ff */
[----:B------:R-:W-:Y:S02]  /*0830*/  IMAD R25, R25, R28, RZ ;  /* 0x0000001c19197224 */ /* 0x000fe400078e02ff */
        /* <DEDUP_REMOVED lines=23> */
.L_x_283:
        /* <DEDUP_REMOVED lines=14> */
.L_x_277:
[----:B------:R-:W-:Y:S05]  /*0a90*/  EXIT ;  /* 0x000000000000794d */ /* 0x000fea0003800000 */
.L_x_285:
        /* <DEDUP_REMOVED lines=14> */
.L_x_338:


//--------------------- .text._ZN17fastertransformer18generic_activationINS_14GeluActivationE7__half2S2_EEvPT0_PKT1_PKS3_S7_PKiS9_iPKfSD_SB_iii --------------------------
	.section	.text._ZN17fastertransformer18generic_activationINS_14GeluActivationE7__half2S2_EEvPT0_PKT1_PKS3_S7_PKiS9_iPKfSD_SB_iii,"ax",@progbits
	.align	128
        .global         _ZN17fastertransformer18generic_activationINS_14GeluActivationE7__half2S2_EEvPT0_PKT1_PKS3_S7_PKiS9_iPKfSD_SB_iii
        .type           _ZN17fastertransformer18generic_activationINS_14GeluActivationE7__half2S2_EEvPT0_PKT1_PKS3_S7_PKiS9_iPKfSD_SB_iii,@function
        .size           _ZN17fastertransformer18generic_activationINS_14GeluActivationE7__half2S2_EEvPT0_PKT1_PKS3_S7_PKiS9_iPKfSD_SB_iii,(.L_x_339 - _ZN17fastertransformer18generic_activationINS_14GeluActivationE7__half2S2_EEvPT0_PKT1_PKS3_S7_PKiS9_iPKfSD_SB_iii)
        .other          _ZN17fastertransformer18generic_activationINS_14GeluActivationE7__half2S2_EEvPT0_PKT1_PKS3_S7_PKiS9_iPKfSD_SB_iii,@"STO_CUDA_ENTRY STV_DEFAULT"
_ZN17fastertransformer18generic_activationINS_14GeluActivationE7__half2S2_EEvPT0_PKT1_PKS3_S7_PKiS9_iPKfSD_SB_iii:
.text._ZN17fastertransformer18generic_activationINS_14GeluActivationE7__half2S2_EEvPT0_PKT1_PKS3_S7_PKiS9_iPKfSD_SB_iii:
        /* <DEDUP_REMOVED lines=27> */
[----:B------:R-:W0:Y:S01]  /*01b0*/  LDC.64 R16, c[0x0][0x3a0] ;  /* 0x0000e800ff107b82 */ /* 0x000e220000000a00 */
[----:B-1----:R-:W-:Y:S01]  /*01c0*/  MOV R7, R5 ;  /* 0x0000000500077202 */ /* 0x002fe20000000f00 */
[----:B--234-:R-:W-:-:S07]  /*01d0*/  IMAD R6, R18, UR5, RZ ;  /* 0x0000000512067c24 */ /* 0x01cfce000f8e02ff */
.L_x_292:
[----:B0-----:R-:W-:-:S05]  /*01e0*/  IMAD.WIDE R18, R7, 0x2, R8 ;  /* 0x0000000207127825 */ /* 0x001fca00078e0208 */
[----:B------:R-:W2:Y:S02]  /*01f0*/  @!P1 LDG.E.U16 R24, desc[UR6][R18.64] ;  /* 0x0000000612189981 */ /* 0x000ea4000c1e1500 */
[----:B--2---:R-:W0:Y:S08]  /*0200*/  @!P1 I2F.S8 R21, R24 ;  /* 0x0000001800159306 */ /* 0x004e300000001400 */
[----:B------:R-:W1:Y:S01]  /*0210*/  @!P1 I2F.S8 R23, R24.B1 ;  /* 0x1000001800179306 */ /* 0x000e620000001400 */
[----:B0----5:R-:W-:Y:S01]  /*0220*/  @!P1 FMUL.FTZ R22, R21, R0 ;  /* 0x0000000015169220 */ /* 0x021fe20000410000 */
[----:B------:R-:W-:-:S04]  /*0230*/  @P1 IMAD.WIDE R20, R7, 0x4, R8 ;  /* 0x0000000407141825 */ /* 0x000fc800078e0208 */
[----:B-1----:R-:W-:-:S05]  /*0240*/  @!P1 FMUL.FTZ R23, R23, R0 ;  /* 0x0000000017179220 */ /* 0x002fca0000410000 */
        /* <DEDUP_REMOVED lines=9> */
.L_x_286:
[----:B------:R-:W-:-:S05]  /*02e0*/  IMAD.WIDE R20, R7, 0x4, R10 ;  /* 0x0000000407147825 */ /* 0x000fca00078e020a */
[----:B------:R0:W5:Y:S01]  /*02f0*/  LDG.E.CONSTANT R5, desc[UR6][R20.64] ;  /* 0x0000000614057981 */ /* 0x000162000c1e9900 */
[----:B------:R-:W-:-:S04]  /*0300*/  UISETP.NE.U32.AND UP0, UPT, UR10, URZ, UPT ;  /* 0x000000ff0a00728c */ /* 0x000fc8000bf05070 */
[----:B------:R-:W-:-:S09]  /*0310*/  UISETP.NE.AND.EX UP0, UPT, UR11, URZ, UPT, UP0 ;  /* 0x000000ff0b00728c */ /* 0x000fd2000bf05300 */
[----:B0-----:R-:W-:Y:S05]  /*0320*/  BRA.U !UP0, `(.L_x_289) ;  /* 0x0000000108787547 */ /* 0x001fea000b800000 */
.L_x_288:
[----:B------:R-:W-:Y:S02]  /*0330*/  IABS R23, R2 ;  /* 0x0000000200177213 */ /* 0x000fe40000000000 */
[----:B------:R-:W-:Y:S02]  /*0340*/  ISETP.GE.AND P3, PT, R7, RZ, PT ;  /* 0x000000ff0700720c */ /* 0x000fe40003f66270 */
[----:B------:R-:W0:Y:S08]  /*0350*/  I2F.RP R24, R23 ;  /* 0x0000001700187306 */ /* 0x000e300000209400 */
[----:B0-----:R-:W0:Y:S02]  /*0360*/  MUFU.RCP R24, R24 ;  /* 0x0000001800187308 */ /* 0x001e240000001000 */
[----:B0-----:R-:W-:-:S06]  /*0370*/  IADD3 R20, PT, PT, R24, 0xffffffe, RZ ;  /* 0x0ffffffe18147810 */ /* 0x001fcc0007ffe0ff */
[----:B------:R0:W1:Y:S02]  /*0380*/  F2I.FTZ.U32.TRUNC.NTZ R21, R20 ;  /* 0x0000001400157305 */ /* 0x000064000021f000 */
[----:B0-----:R-:W-:Y:S01]  /*0390*/  HFMA2 R20, -RZ, RZ, 0, 0 ;  /* 0x00000000ff147431 */ /* 0x001fe200000001ff */
        /* <DEDUP_REMOVED lines=11> */
[----:B------:R-:W-:-:S04]  /*0450*/  @!P2 IADD3 R24, PT, PT, R24, -R23, RZ ;  /* 0x800000171818a210 */ /* 0x000fc80007ffe0ff */
[----:B------:R-:W-:Y:S02]  /*0460*/  @!P3 IADD3 R24, PT, PT, -R24, RZ, RZ ;  /* 0x000000ff1818b210 */ /* 0x000fe40007ffe1ff */
        /* <DEDUP_REMOVED lines=10> */
.L_x_289:
[C---:B-----5:R-:W-:Y:S02]  /*0510*/  HMUL2 R20, R22.reuse, R22 ;  /* 0x0000001616147232 */ /* 0x060fe40000000000 */
        /* <DEDUP_REMOVED lines=17> */
[----:B------:R-:W-:Y:S01]  /*0630*/  HFMA2 R22, R22, R5, -RZ ;  /* 0x0000000516167231 */ /* 0x000fe200001000ff */
[----:B------:R-:W-:Y:S06]  /*0640*/  BRA `(.L_x_290) ;  /* 0x0000000000487947 */ /* 0x000fec0003800000 */
.L_x_287:
        /* <DEDUP_REMOVED lines=17> */
[----:B------:R-:W-:-:S07]  /*0760*/  HMUL2 R22, R22, R20 ;  /* 0x0000001416167232 */ /* 0x000fce0000000000 */
.L_x_290:
        /* <DEDUP_REMOVED lines=9> */
[----:B------:R0:W1:Y:S02]  /*0800*/  F2I.FTZ.U32.TRUNC.NTZ R21, R20 ;  /* 0x0000001400157305 */ /* 0x000064000021f000 */
[----:B0-----:R-:W-:Y:S02]  /*0810*/  MOV R20, RZ ;  /* 0x000000ff00147202 */ /* 0x001fe40000000f00 */
[----:B-1----:R-:W-:-:S05]  /*0820*/  IADD3 R26, PT, PT, RZ, -R21, RZ ;  /* 0x80000015ff1a7210 */ /* 0x002fca0007ffe0ff */
        /* <DEDUP_REMOVED lines=11> */
[-C--:B------:R-:W-:Y:S01]  /*08e0*/  @!P2 IADD3 R24, PT, PT, R24, -R23.reuse, RZ ;  /* 0x800000171818a210 */ /* 0x080fe20007ffe0ff */
[----:B------:R-:W-:Y:S01]  /*08f0*/  @!P2 VIADD R27, R27, 0x1 ;  /* 0x000000011b1ba836 */ /* 0x000fe20000000000 */
[----:B------:R-:W-:Y:S02]  /*0900*/  ISETP.NE.AND P2, PT, R2, RZ, PT ;  /* 0x000000ff0200720c */ /* 0x000fe40003f45270 */
[----:B------:R-:W-:-:S13]  /*0910*/  ISETP.GE.U32.AND P4, PT, R24, R23, PT ;  /* 0x000000171800720c */ /* 0x000fda0003f86070 */
[----:B------:R-:W-:-:S04]  /*0920*/  @P4 IADD3 R27, PT, PT, R27, 0x1, RZ ;  /* 0x000000011b1b4810 */ /* 0x000fc80007ffe0ff */
[----:B------:R-:W-:Y:S02]  /*0930*/  @!P3 IADD3 R27, PT, PT, -R27, RZ, RZ ;  /* 0x000000ff1b1bb210 */ /* 0x000fe40007ffe1ff */
[-C--:B------:R-:W-:Y:S02]  /*0940*/  ISETP.GT.U32.AND P3, PT, R23, R24.reuse, PT ;  /* 0x000000181700720c */ /* 0x080fe40003f64070 */
[----:B------:R-:W-:Y:S02]  /*0950*/  IADD3 R23, PT, PT, R24, -R23, RZ ;  /* 0x8000001718177210 */ /* 0x000fe40007ffe0ff */
        /* <DEDUP_REMOVED lines=8> */
[----:B------:R-:W-:Y:S01]  /*09e0*/  @!P0 IADD3 R23, PT, PT, -R23, RZ, RZ ;  /* 0x000000ff17178210 */ /* 0x000fe20007ffe1ff */
[----:B-1----:R-:W1:Y:S03]  /*09f0*/  MUFU.RCP R29, R29 ;  /* 0x0000001d001d7308 */ /* 0x002e660000001000 */
        /* <DEDUP_REMOVED lines=18> */
[----:B------:R-:W-:-:S11]  /*0b20*/  ISETP.NE.AND P2, PT, R4, RZ, PT ;  /* 0x000000ff0400720c */ /* 0x000fd60003f45270 */
[----:B------:R-:W-:-:S04]  /*0b30*/  @P0 IADD3 R20, PT, PT, R20, 0x1, RZ ;  /* 0x0000000114140810 */ /* 0x000fc80007ffe0ff */
[----:B------:R-:W-:Y:S02]  /*0b40*/  @!P3 IADD3 R20, PT, PT, -R20, RZ, RZ ;  /* 0x000000ff1414b210 */ /* 0x000fe40007ffe1ff */
[----:B------:R-:W-:-:S05]  /*0b50*/  @!P2 LOP3.LUT R20, RZ, R4, RZ, 0x33, !PT ;  /* 0x00000004ff14a212 */ /* 0x000fca00078e33ff */
[----:B------:R-:W-:Y:S02]  /*0b60*/  IMAD.WIDE R24, R20, 0x4, R16 ;  /* 0x0000000414187825 */ /* 0x000fe400078e0210 */
[----:B------:R-:W0:Y:S04]  /*0b70*/  LDC.64 R20, c[0x0][0x3a8] ;  /* 0x0000ea00ff147b82 */ /* 0x000e280000000a00 */
[----:B------:R-:W2:Y:S02]  /*0b80*/  LDG.E.CONSTANT R24, desc[UR6][R24.64] ;  /* 0x0000000618187981 */ /* 0x000ea4000c1e9900 */
[----:B--2---:R-:W-:-:S04]  /*0b90*/  IMAD R23, R24, R2, R23 ;  /* 0x0000000218177224 */ /* 0x004fc800078e0217 */
[----:B0-----:R-:W-:-:S06]  /*0ba0*/  IMAD.WIDE R20, R23, 0x4, R20 ;  /* 0x0000000417147825 */ /* 0x001fcc00078e0214 */
[----:B------:R-:W2:Y:S02]  /*0bb0*/  LDG.E.CONSTANT R21, desc[UR6][R20.64] ;  /* 0x0000000614157981 */ /* 0x000ea4000c1e9900 */
[----:B--2---:R-:W-:-:S07]  /*0bc0*/  HMUL2 R22, R22, R21 ;  /* 0x0000001516167232 */ /* 0x004fce0000000000 */
.L_x_291:
        /* <DEDUP_REMOVED lines=19> */
.L_x_293:
        /* <DEDUP_REMOVED lines=16> */
.L_x_339:


//--------------------- .text._ZN17fastertransformer18generic_activationINS_14GeluActivationEffEEvPT0_PKT1_PKS2_S6_PKiS8_iPKfSC_SA_iii --------------------------
	.section	.text._ZN17fastertransformer18generic_activationINS_14GeluActivationEffEEvPT0_PKT1_PKS2_S6_PKiS8_iPKfSC_SA_iii,"ax",@progbits
	.align	128
        .global         _ZN17fastertransformer18generic_activationINS_14GeluActivationEffEEvPT0_PKT1_PKS2_S6_PKiS8_iPKfSC_SA_iii
        .type           _ZN17fastertransformer18generic_activationINS_14GeluActivationEffEEvPT0_PKT1_PKS2_S6_PKiS8_iPKfSC_SA_iii,@function
        .size           _ZN17fastertransformer18generic_activationINS_14GeluActivationEffEEvPT0_PKT1_PKS2_S6_PKiS8_iPKfSC_SA_iii,(.L_x_340 - _ZN17fastertransformer18generic_activationINS_14GeluActivationEffEEvPT0_PKT1_PKS2_S6_PKiS8_iPKfSC_SA_iii)
        .other          _ZN17fastertransformer18generic_activationINS_14GeluActivationEffEEvPT0_PKT1_PKS2_S6_PKiS8_iPKfSC_SA_iii,@"STO_CUDA_ENTRY STV_DEFAULT"
_ZN17fastertransformer18generic_activationINS_14GeluActivationEffEEvPT0_PKT1_PKS2_S6_PKiS8_iPKfSC_SA_iii:
.text._ZN17fastertransformer18generic_activationINS_14GeluActivationEffEEvPT0_PKT1_PKS2_S6_PKiS8_iPKfSC_SA_iii:
        /* <DEDUP_REMOVED lines=30> */
[----:B-1----:R-:W-:Y:S01]  /*01e0*/  MOV R7, R5 ;  /* 0x0000000500077202 */ /* 0x002fe20000000f00 */
[----:B--234-:R-:W-:-:S07]  /*01f0*/  IMAD R6, R18, UR5, RZ ;  /* 0x0000000512067c24 */ /* 0x01cfce000f8e02ff */
.L_x_301:
        /* <DEDUP_REMOVED lines=15> */
.L_x_295:
[----:B0-----:R-:W-:-:S05]  /*02f0*/  IMAD.WIDE R20, R7, 0x4, R8 ;  /* 0x0000000407147825 */ /* 0x001fca00078e0208 */
[----:B------:R1:W5:Y:S01]  /*0300*/  LDG.E.CONSTANT R5, desc[UR6][R20.64] ;  /* 0x0000000614057981 */ /* 0x000362000c1e9900 */
[----:B------:R-:W-:-:S04]  /*0310*/  UISETP.NE.U32.AND UP0, UPT, UR12, URZ, UPT ;  /* 0x000000ff0c00728c */ /* 0x000fc8000bf05070 */
[----:B------:R-:W-:-:S09]  /*0320*/  UISETP.NE.AND.EX UP0, UPT, UR13, URZ, UPT, UP0 ;  /* 0x000000ff0d00728c */ /* 0x000fd2000bf05300 */
[----:B-1----:R-:W-:Y:S05]  /*0330*/  BRA.U !UP0, `(.L_x_298) ;  /* 0x0000000108787547 */ /* 0x002fea000b800000 */
.L_x_297:
        /* <DEDUP_REMOVED lines=30> */
.L_x_298:
[----:B-----5:R-:W-:-:S04]  /*0520*/  FMUL.FTZ R21, R22, 0.044714998453855514526 ;  /* 0x3d37271316157820 */ /* 0x020fc80000410000 */
[----:B------:R-:W-:-:S04]  /*0530*/  FMUL.FTZ R21, R21, R22 ;  /* 0x0000001615157220 */ /* 0x000fc80000410000 */
[----:B------:R-:W-:-:S04]  /*0540*/  FFMA.FTZ R21, R21, R22, R22 ;  /* 0x0000001615157223 */ /* 0x000fc80000010016 */
[----:B------:R-:W-:-:S06]  /*0550*/  FMUL.FTZ R21, R21, 0.79788458347320556641 ;  /* 0x3f4c422a15157820 */ /* 0x000fcc0000410000 */
[----:B------:R-:W0:Y:S02]  /*0560*/  MUFU.TANH R21, R21 ;  /* 0x0000001500157308 */ /* 0x000e240000002400 */
[----:B0-----:R-:W-:-:S04]  /*0570*/  FADD.FTZ R20, R21, 1 ;  /* 0x3f80000015147421 */ /* 0x001fc80000010000 */
[----:B------:R-:W-:-:S04]  /*0580*/  FMUL.FTZ R23, R20, 0.5 ;  /* 0x3f00000014177820 */ /* 0x000fc80000410000 */
[----:B------:R-:W-:-:S04]  /*0590*/  FMUL.FTZ R22, R23, R22 ;  /* 0x0000001617167220 */ /* 0x000fc80000410000 */
[----:B------:R-:W-:Y:S01]  /*05a0*/  FMUL.FTZ R22, R5, R22 ;  /* 0x0000001605167220 */ /* 0x000fe20000410000 */
[----:B------:R-:W-:Y:S06]  /*05b0*/  BRA `(.L_x_299) ;  /* 0x0000000000207947 */ /* 0x000fec0003800000 */
.L_x_296:
[----:B-----5:R-:W-:-:S04]  /*05c0*/  FMUL.FTZ R21, R22, 0.044714998453855514526 ;  /* 0x3d37271316157820 */ /* 0x020fc80000410000 */
[----:B------:R-:W-:-:S04]  /*05d0*/  FMUL.FTZ R21, R21, R22 ;  /* 0x0000001615157220 */ /* 0x000fc80000410000 */
[----:B------:R-:W-:-:S04]  /*05e0*/  FFMA.FTZ R21, R21, R22, R22 ;  /* 0x0000001615157223 */ /* 0x000fc80000010016 */
[----:B------:R-:W-:-:S06]  /*05f0*/  FMUL.FTZ R21, R21, 0.79788458347320556641 ;  /* 0x3f4c422a15157820 */ /* 0x000fcc0000410000 */
[----:B------:R-:W1:Y:S02]  /*0600*/  MUFU.TANH R21, R21 ;  /* 0x0000001500157308 */ /* 0x000e640000002400 */
[----:B-1----:R-:W-:-:S04]  /*0610*/  FADD.FTZ R20, R21, 1 ;  /* 0x3f80000015147421 */ /* 0x002fc80000010000 */
[----:B------:R-:W-:-:S04]  /*0620*/  FMUL.FTZ R23, R20, 0.5 ;  /* 0x3f00000014177820 */ /* 0x000fc80000410000 */
[----:B------:R-:W-:-:S07]  /*0630*/  FMUL.FTZ R22, R23, R22 ;  /* 0x0000001617167220 */ /* 0x000fce0000410000 */
.L_x_299:
        /* <DEDUP_REMOVED lines=44> */
[----:B0-----:R-:W-:-:S04]  /*0900*/  IMAD.MOV R25, RZ, RZ, -R21 ;  /* 0x000000ffff197224 */ /* 0x001fc800078e0a15 */
[----:B------:R-:W-:Y:S01]  /*0910*/  IMAD R25, R25, R28, RZ ;  /* 0x0000001c19197224 */ /* 0x000fe200078e02ff */
[----:B--2---:R-:W-:Y:S02]  /*0920*/  IADD3 R27, PT, PT, R27, R20, RZ ;  /* 0x000000141b1b7210 */ /* 0x004fe40007ffe0ff */
        /* <DEDUP_REMOVED lines=9> */
[-C--:B------:R-:W-:Y:S02]  /*09c0*/  @!P2 IADD3 R21, PT, PT, R21, -R28.reuse, RZ ;  /* 0x8000001c1515a210 */ /* 0x080fe40007ffe0ff */
[----:B------:R-:W-:Y:S02]  /*09d0*/  @!P2 IADD3 R20, PT, PT, R20, 0x1, RZ ;  /* 0x000000011414a810 */ /* 0x000fe40007ffe0ff */
[----:B------:R-:W-:Y:S02]  /*09e0*/  ISETP.GE.U32.AND P0, PT, R21, R28, PT ;  /* 0x0000001c1500720c */ /* 0x000fe40003f06070 */
[----:B------:R-:W-:-:S11]  /*09f0*/  ISETP.NE.AND P2, PT, R4, RZ, PT ;  /* 0x000000ff0400720c */ /* 0x000fd60003f45270 */
[----:B------:R-:W-:-:S05]  /*0a00*/  @P0 VIADD R20, R20, 0x1 ;  /* 0x0000000114140836 */ /* 0x000fca0000000000 */
[----:B------:R-:W-:Y:S02]  /*0a10*/  @!P3 IADD3 R20, PT, PT, -R20, RZ, RZ ;  /* 0x000000ff1414b210 */ /* 0x000fe40007ffe1ff */
[----:B------:R-:W-:-:S05]  /*0a20*/  @!P2 LOP3.LUT R20, RZ, R4, RZ, 0x33, !PT ;  /* 0x00000004ff14a212 */ /* 0x000fca00078e33ff */
[----:B------:R-:W-:-:S05]  /*0a30*/  IMAD.WIDE R24, R20, 0x4, R14 ;  /* 0x0000000414187825 */ /* 0x000fca00078e020e */
[----:B------:R-:W2:Y:S02]  /*0a40*/  LDG.E.CONSTANT R21, desc[UR6][R24.64] ;  /* 0x0000000618157981 */ /* 0x000ea4000c1e9900 */
[----:B--2---:R-:W-:-:S04]  /*0a50*/  IMAD R21, R21, R2, R23 ;  /* 0x0000000215157224 */ /* 0x004fc800078e0217 */
[----:B------:R-:W-:-:S06]  /*0a60*/  IMAD.WIDE R20, R21, 0x4, R16 ;  /* 0x0000000415147825 */ /* 0x000fcc00078e0210 */
[----:B------:R-:W2:Y:S02]  /*0a70*/  LDG.E.CONSTANT R21, desc[UR6][R20.64] ;  /* 0x0000000614157981 */ /* 0x000ea4000c1e9900 */
[----:B--2---:R-:W-:-:S07]  /*0a80*/  FMUL.FTZ R22, R22, R21 ;  /* 0x0000001516167220 */ /* 0x004fce0000410000 */
.L_x_300:
        /* <DEDUP_REMOVED lines=14> */
.L_x_294:
[----:B------:R-:W-:Y:S05]  /*0b70*/  EXIT ;  /* 0x000000000000794d */ /* 0x000fea0003800000 */
.L_x_302:
        /* <DEDUP_REMOVED lines=16> */
.L_x_340:


//--------------------- .text._ZN17fastertransformer14sigmoid_kernelI7__half2EEvPT_if --------------------------
	.section	.text._ZN17fastertransformer14sigmoid_kernelI7__half2EEvPT_if,"ax",@progbits
	.align	128
        .global         _ZN17fastertransformer14sigmoid_kernelI7__half2EEvPT_if
        .type           _ZN17fastertransformer14sigmoid_kernelI7__half2EEvPT_if,@function
        .size           _ZN17fastertransformer14sigmoid_kernelI7__half2EEvPT_if,(.L_x_341 - _ZN17fastertransformer14sigmoid_kernelI7__half2EEvPT_if)
        .other          _ZN17fastertransformer14sigmoid_kernelI7__half2EEvPT_if,@"STO_CUDA_ENTRY STV_DEFAULT"
_ZN17fastertransformer14sigmoid_kernelI7__half2EEvPT_if:
.text._ZN17fastertransformer14sigmoid_kernelI7__half2EEvPT_if:
[----:B------:R-:W-:Y:S01]  /*0000*/  LDC R1, c[0x0][0x37c] ;  /* 0x0000df00ff017b82 */ /* 0x000fe20000000800 */
[----:B------:R-:W0:Y:S07]  /*0010*/  S2R R0, SR_TID.X ;  /* 0x0000000000007919 */ /* 0x000e2e0000002100 */
[----:B------:R-:W-:Y:S01]  /*0020*/  S2UR UR4, SR_CTAID.Y ;  /* 0x00000000000479c3 */ /* 0x000fe20000002600 */
[----:B------:R-:W1:Y:S01]  /*0030*/  LDCU UR5, c[0x0][0x370] ;  /* 0x00006e00ff0577ac */ /* 0x000e620008000800 */
[----:B------:R-:W2:Y:S06]  /*0040*/  LDCU UR7, c[0x0][0x388] ;  /* 0x00007100ff0777ac */ /* 0x000eac0008000800 */
[----:B------:R-:W1:Y:S08]  /*0050*/  S2UR UR6, SR_CTAID.X ;  /* 0x00000000000679c3 */ /* 0x000e700000002500 */
[----:B------:R-:W0:Y:S01]  /*0060*/  LDC R5, c[0x0][0x360] ;  /* 0x0000d800ff057b82 */ /* 0x000e220000000800 */
[----:B-1----:R-:W-:-:S02]  /*0070*/  UIMAD UR4, UR4, UR5, UR6 ;  /* 0x00000005040472a4 */ /* 0x002fc4000f8e0206 */
[----:B--2---:R-:W-:-:S04]  /*0080*/  ULEA.HI UR5, UR7, UR7, URZ, 0x1 ;  /* 0x0000000707057291 */ /* 0x004fc8000f8f08ff */
[----:B------:R-:W-:Y:S01]  /*0090*/  USHF.R.S32.HI UR5, URZ, 0x1, UR5 ;  /* 0x00000001ff057899 */ /* 0x000fe20008011405 */
[----:B0-----:R-:W-:-:S05]  /*00a0*/  IMAD R5, R5, UR4, R0 ;  /* 0x0000000405057c24 */ /* 0x001fca000f8e0200 */
[----:B------:R-:W-:-:S13]  /*00b0*/  ISETP.GE.AND P0, PT, R5, UR5, PT ;  /* 0x0000000505007c0c */ /* 0x000fda000bf06270 */
[----:B------:R-:W-:Y:S05]  /*00c0*/  @P0 EXIT ;  /* 0x000000000000094d */ /* 0x000fea0003800000 */
[----:B------:R-:W0:Y:S01]  /*00d0*/  LDC.64 R2, c[0x0][0x380] ;  /* 0x0000e000ff027b82 */ /* 0x000e220000000a00 */
[----:B------:R-:W1:Y:S01]  /*00e0*/  LDCU.64 UR4, c[0x0][0x358] ;  /* 0x00006b00ff0477ac */ /* 0x000e620008000a00 */
[----:B------:R-:W2:Y:S01]  /*00f0*/  LDCU UR6, c[0x0][0x38c] ;  /* 0x00007180ff0677ac */ /* 0x000ea20008000800 */
[----:B0-----:R-:W-:-:S05]  /*0100*/  IMAD.WIDE R2, R5, 0x4, R2 ;  /* 0x0000000405027825 */ /* 0x001fca00078e0202 */
[----:B-1----:R-:W3:Y:S02]  /*0110*/  LDG.E R0, desc[UR4][R2.64] ;  /* 0x0000000402007981 */ /* 0x002ee4000c1e1900 */
[--C-:B---3--:R-:W-:Y:S02]  /*0120*/  HADD2.F32 R4, -RZ, R0.reuse.H0_H0 ;  /* 0x20000000ff047230 */ /* 0x108fe40000004100 */
[----:B------:R-:W-:-:S03]  /*0130*/  HADD2.F32 R0, -RZ, R0.H1_H1 ;  /* 0x30000000ff007230 */ /* 0x000fc60000004100 */
[----:B------:R-:W-:Y:S02]  /*0140*/  FMUL.FTZ R4, R4, -1.4426950216293334961 ;  /* 0xbfb8aa3b04047820 */ /* 0x000fe40000410000 */
[----:B------:R-:W-:-:S04]  /*0150*/  FMUL.FTZ R6, R0, -1.4426950216293334961 ;  /* 0xbfb8aa3b00067820 */ /* 0x000fc80000410000 */
[----:B------:R-:W0:Y:S04]  /*0160*/  MUFU.EX2 R4, R4 ;  /* 0x0000000400047308 */ /* 0x000e280000000800 */
[----:B------:R-:W1:Y:S01]  /*0170*/  MUFU.EX2 R6, R6 ;  /* 0x0000000600067308 */ /* 0x000e620000000800 */
[----:B0-----:R-:W-:Y:S01]  /*0180*/  FADD.FTZ R0, R4, 1 ;  /* 0x3f80000004007421 */ /* 0x001fe20000010000 */
[----:B-1----:R-:W-:-:S05]  /*0190*/  FADD.FTZ R7, R6, 1 ;  /* 0x3f80000006077421 */ /* 0x002fca0000010000 */
[----:B------:R-:W2:Y:S08]  /*01a0*/  MUFU.RCP R0, R0 ;  /* 0x0000000000007308 */ /* 0x000eb00000001000 */
[----:B------:R-:W0:Y:S01]  /*01b0*/  MUFU.RCP R7, R7 ;  /* 0x0000000700077308 */ /* 0x000e220000001000 */
[----:B--2---:R-:W-:Y:S01]  /*01c0*/  FMUL.FTZ R5, R0, UR6 ;  /* 0x0000000600057c20 */ /* 0x004fe20008410000 */
[----:B0-----:R-:W-:-:S05]  /*01d0*/  FMUL.FTZ R8, R7, UR6 ;  /* 0x0000000607087c20 */ /* 0x001fca0008410000 */
[----:B------:R-:W-:-:S05]  /*01e0*/  F2FP.F16.F32.PACK_AB R5, R8, R5 ;  /* 0x000000050805723e */ /* 0x000fca00000000ff */
[----:B------:R-:W-:Y:S01]  /*01f0*/  STG.E desc[UR4][R2.64], R5 ;  /* 0x0000000502007986 */ /* 0x000fe2000c101904 */
[----:B------:R-:W-:Y:S05]  /*0200*/  EXIT ;  /* 0x000000000000794d */ /* 0x000fea0003800000 */
.L_x_303:
        /* <DEDUP_REMOVED lines=15> */
.L_x_341:


//--------------------- .text._ZN17fastertransformer13add_bias_tanhI6__halfEEvPT_PKS2_ii --------------------------
	.section	.text._ZN17fastertransformer13add_bias_tanhI6__halfEEvPT_PKS2_ii,"ax",@progbits
	.align	128
        .global         _ZN17fastertransformer13add_bias_tanhI6__halfEEvPT_PKS2_ii
        .type           _ZN17fastertransformer13add_bias_tanhI6__halfEEvPT_PKS2_ii,@function
        .size           _ZN17fastertransformer13add_bias_tanhI6__halfEEvPT_PKS2_ii,(.L_x_342 - _ZN17fastertransformer13add_bias_tanhI6__halfEEvPT_PKS2_ii)
        .other          _ZN17fastertransformer13add_bias_tanhI6__halfEEvPT_PKS2_ii,@"STO_CUDA_ENTRY STV_DEFAULT"
_ZN17fastertransformer13add_bias_tanhI6__halfEEvPT_PKS2_ii:
.text._ZN17fastertransformer13add_bias_tanhI6__halfEEvPT_PKS2_ii:
[----:B------:R-:W-:Y:S01]  /*0000*/  LDC R1, c[0x0][0x37c] ;  /* 0x0000df00ff017b82 */ /* 0x000fe20000000800 */
[----:B------:R-:W0:Y:S07]  /*0010*/  S2R R3, SR_TID.X ;  /* 0x0000000000037919 */ /* 0x000e2e0000002100 */
[----:B------:R-:W0:Y:S08]  /*0020*/  S2UR UR4, SR_CTAID.X ;  /* 0x00000000000479c3 */ /* 0x000e300000002500 */
[----:B------:R-:W0:Y:S08]  /*0030*/  LDC R2, c[0x0][0x360] ;  /* 0x0000d800ff027b82 */ /* 0x000e300000000800 */
[----:B------:R-:W1:Y:S01]  /*0040*/  LDC.64 R4, c[0x0][0x390] ;  /* 0x0000e400ff047b82 */ /* 0x000e620000000a00 */
[----:B0-----:R-:W-:-:S02]  /*0050*/  IMAD R3, R2, UR4, R3 ;  /* 0x0000000402037c24 */ /* 0x001fc4000f8e0203 */
[----:B-1----:R-:W-:-:S05]  /*0060*/  IMAD R0, R5, R4, RZ ;  /* 0x0000000405007224 */ /* 0x002fca00078e02ff */
[----:B------:R-:W-:-:S13]  /*0070*/  ISETP.GE.AND P0, PT, R3, R0, PT ;  /* 0x000000000300720c */ /* 0x000fda0003f06270 */
[----:B------:R-:W-:Y:S05]  /*0080*/  @P0 EXIT ;  /* 0x000000000000094d */ /* 0x000fea0003800000 */
[----:B------:R-:W0:Y:S01]  /*0090*/  LDCU.64 UR8, c[0x0][0x388] ;  /* 0x00007100ff0877ac */ /* 0x000e220008000a00 */
[----:B------:R-:W1:Y:S01]  /*00a0*/  LDC.64 R6, c[0x0][0x380] ;  /* 0x0000e000ff067b82 */ /* 0x000e620000000a00 */
[----:B------:R-:W2:Y:S01]  /*00b0*/  LDCU UR4, c[0x0][0x370] ;  /* 0x00006e00ff0477ac */ /* 0x000ea20008000800 */
[----:B------:R-:W3:Y:S01]  /*00c0*/  LDCU.64 UR6, c[0x0][0x358] ;  /* 0x00006b00ff0677ac */ /* 0x000ee20008000a00 */
[----:B0-----:R-:W-:-:S04]  /*00d0*/  UISETP.NE.U32.AND UP0, UPT, UR8, URZ, UPT ;  /* 0x000000ff0800728c */ /* 0x001fc8000bf05070 */
[----:B------:R-:W-:Y:S01]  /*00e0*/  UISETP.NE.AND.EX UP0, UPT, UR9, URZ, UPT, UP0 ;  /* 0x000000ff0900728c */ /* 0x000fe2000bf05300 */
[----:B--2---:R-:W-:-:S08]  /*00f0*/  IMAD R2, R2, UR4, RZ ;  /* 0x0000000402027c24 */ /* 0x004fd0000f8e02ff */
[----:B---3--:R-:W-:Y:S05]  /*0100*/  BRA.U !UP0, `(.L_x_304) ;  /* 0x0000000108a47547 */ /* 0x008fea000b800000 */
[----:B------:R-:W-:Y:S01]  /*0110*/  IABS R10, R5 ;  /* 0x00000005000a7213 */ /* 0x000fe20000000000 */
[----:B------:R-:W0:Y:S01]  /*0120*/  LDC R11, c[0x0][0x394] ;  /* 0x0000e500ff0b7b82 */ /* 0x000e220000000800 */
[----:B------:R-:W-:Y:S01]  /*0130*/  IMAD.MOV.U32 R12, RZ, RZ, RZ ;  /* 0x000000ffff0c7224 */ /* 0x000fe200078e00ff */
[----:B------:R-:W-:Y:S01]  /*0140*/  ISETP.NE.AND P0, PT, R5, RZ, PT ;  /* 0x000000ff0500720c */ /* 0x000fe20003f05270 */
[----:B------:R-:W2:Y:S05]  /*0150*/  I2F.RP R4, R10 ;  /* 0x0000000a00047306 */ /* 0x000eaa0000209400 */
[----:B------:R-:W3:Y:S08]  /*0160*/  LDC.64 R8, c[0x0][0x380] ;  /* 0x0000e000ff087b82 */ /* 0x000ef00000000a00 */
[----:B-1----:R-:W1:Y:S01]  /*0170*/  LDC.64 R6, c[0x0][0x388] ;  /* 0x0000e200ff067b82 */ /* 0x002e620000000a00 */
[----:B--2---:R-:W2:Y:S02]  /*0180*/  MUFU.RCP R4, R4 ;  /* 0x0000000400047308 */ /* 0x004ea40000001000 */
[----:B--2---:R-:W-:-:S06]  /*0190*/  IADD3 R14, PT, PT, R4, 0xffffffe, RZ ;  /* 0x0ffffffe040e7810 */ /* 0x004fcc0007ffe0ff */
[----:B------:R-:W2:Y:S02]  /*01a0*/  F2I.FTZ.U32.TRUNC.NTZ R13, R14 ;  /* 0x0000000e000d7305 */ /* 0x000ea4000021f000 */
[----:B--2---:R-:W-:-:S05]  /*01b0*/  IADD3 R15, PT, PT, RZ, -R13, RZ ;  /* 0x8000000dff0f7210 */ /* 0x004fca0007ffe0ff */
[----:B------:R-:W-:-:S04]  /*01c0*/  IMAD R15, R15, R10, RZ ;  /* 0x0000000a0f0f7224 */ /* 0x000fc800078e02ff */
[----:B------:R-:W-:Y:S01]  /*01d0*/  IMAD.HI.U32 R12, R13, R15, R12 ;  /* 0x0000000f0d0c7227 */ /* 0x000fe200078e000c */
[----:B01-3--:R-:W-:-:S07]  /*01e0*/  LOP3.LUT R13, RZ, R5, RZ, 0x33, !PT ;  /* 0x00000005ff0d7212 */ /* 0x00bfce00078e33ff */
.L_x_305:
[----:B0-----:R-:W-:Y:S02]  /*01f0*/  IABS R5, R3 ;  /* 0x0000000300057213 */ /* 0x001fe40000000000 */
[----:B------:R-:W-:Y:S02]  /*0200*/  IABS R14, R11 ;  /* 0x0000000b000e7213 */ /* 0x000fe40000000000 */
[----:B------:R-:W-:Y:S01]  /*0210*/  ISETP.GE.AND P2, PT, R3, RZ, PT ;  /* 0x000000ff0300720c */ /* 0x000fe20003f46270 */
[----:B------:R-:W-:-:S05]  /*0220*/  IMAD.HI.U32 R4, R12, R5, RZ ;  /* 0x000000050c047227 */ /* 0x000fca00078e00ff */
[----:B------:R-:W-:-:S05]  /*0230*/  IADD3 R4, PT, PT, -R4, RZ, RZ ;  /* 0x000000ff04047210 */ /* 0x000fca0007ffe1ff */
[----:B------:R-:W-:-:S05]  /*0240*/  IMAD R5, R14, R4, R5 ;  /* 0x000000040e057224 */ /* 0x000fca00078e0205 */
[----:B------:R-:W-:-:S13]  /*0250*/  ISETP.GT.U32.AND P1, PT, R10, R5, PT ;  /* 0x000000050a00720c */ /* 0x000fda0003f24070 */
[----:B------:R-:W-:-:S05]  /*0260*/  @!P1 IMAD.IADD R5, R5, 0x1, -R14 ;  /* 0x0000000105059824 */ /* 0x000fca00078e0a0e */
[----:B------:R-:W-:-:S13]  /*0270*/  ISETP.GT.U32.AND P1, PT, R10, R5, PT ;  /* 0x000000050a00720c */ /* 0x000fda0003f24070 */
[----:B------:R-:W-:-:S05]  /*0280*/  @!P1 IADD3 R5, PT, PT, R5, -R14, RZ ;  /* 0x8000000e05059210 */ /* 0x000fca0007ffe0ff */
[----:B------:R-:W-:-:S05]  /*0290*/  @!P2 IMAD.MOV R5, RZ, RZ, -R5 ;  /* 0x000000ffff05a224 */ /* 0x000fca00078e0a05 */
[----:B------:R-:W-:Y:S01]  /*02a0*/  SEL R15, R13, R5, !P0 ;  /* 0x000000050d0f7207 */ /* 0x000fe20004000000 */
[----:B------:R-:W-:-:S04]  /*02b0*/  IMAD.WIDE R4, R3, 0x4, R8 ;  /* 0x0000000403047825 */ /* 0x000fc800078e0208 */
[----:B------:R-:W-:Y:S01]  /*02c0*/  IMAD.WIDE R14, R15, 0x4, R6 ;  /* 0x000000040f0e7825 */ /* 0x000fe200078e0206 */
[----:B------:R-:W2:Y:S05]  /*02d0*/  LDG.E R17, desc[UR6][R4.64] ;  /* 0x0000000604117981 */ /* 0x000eaa000c1e1900 */
[----:B------:R-:W2:Y:S01]  /*02e0*/  LDG.E.CONSTANT R14, desc[UR6][R14.64] ;  /* 0x000000060e0e7981 */ /* 0x000ea2000c1e9900 */
[----:B------:R-:W-:-:S04]  /*02f0*/  IADD3 R3, PT, PT, R2, R3, RZ ;  /* 0x0000000302037210 */ /* 0x000fc80007ffe0ff */
[----:B------:R-:W-:Y:S01]  /*0300*/  ISETP.GE.AND P1, PT, R3, R0, PT ;  /* 0x000000000300720c */ /* 0x000fe20003f26270 */
[----:B--2---:R-:W-:-:S05]  /*0310*/  HFMA2 R15, R17, 1, 1, R14 ;  /* 0x3c003c00110f7831 */ /* 0x004fca000000000e */
[--C-:B------:R-:W-:Y:S02]  /*0320*/  HADD2.F32 R16, -RZ, R15.reuse.H0_H0 ;  /* 0x2000000fff107230 */ /* 0x100fe40000004100 */
[----:B------:R-:W-:-:S04]  /*0330*/  HADD2.F32 R17, -RZ, R15.H1_H1 ;  /* 0x3000000fff117230 */ /* 0x000fc80000004100 */
[----:B------:R-:W-:Y:S08]  /*0340*/  MUFU.TANH R16, R16 ;  /* 0x0000001000107308 */ /* 0x000ff00000002400 */
[----:B------:R-:W0:Y:S02]  /*0350*/  MUFU.TANH R17, R17 ;  /* 0x0000001100117308 */ /* 0x000e240000002400 */
[----:B0-----:R-:W-:-:S05]  /*0360*/  F2FP.F16.F32.PACK_AB R19, R17, R16 ;  /* 0x000000101113723e */ /* 0x001fca00000000ff */
[----:B------:R0:W-:Y:S01]  /*0370*/  STG.E desc[UR6][R4.64], R19 ;  /* 0x0000001304007986 */ /* 0x0001e2000c101906 */
[----:B------:R-:W-:Y:S05]  /*0380*/  @!P1 BRA `(.L_x_305) ;  /* 0xfffffffc00989947 */ /* 0x000fea000383ffff */
[----:B------:R-:W-:Y:S05]  /*0390*/  EXIT ;  /* 0x000000000000794d */ /* 0x000fea0003800000 */
.L_x_304:
[----:B01----:R-:W-:-:S05]  /*03a0*/  IMAD.WIDE R4, R3, 0x4, R6 ;  /* 0x0000000403047825 */ /* 0x003fca00078e0206 */
[----:B------:R-:W2:Y:S01]  /*03b0*/  LDG.E R8, desc[UR6][R4.64] ;  /* 0x0000000604087981 */ /* 0x000ea2000c1e1900 */
[----:B------:R-:W-:-:S05]  /*03c0*/  IMAD.IADD R3, R2, 0x1, R3 ;  /* 0x0000000102037824 */ /* 0x000fca00078e0203 */
[----:B------:R-:W-:Y:S01]  /*03d0*/  ISETP.GE.AND P0, PT, R3, R0, PT ;  /* 0x000000000300720c */ /* 0x000fe20003f06270 */
[--C-:B--2---:R-:W-:Y:S02]  /*03e0*/  HADD2.F32 R9, -RZ, R8.reuse.H0_H0 ;  /* 0x20000008ff097230 */ /* 0x104fe40000004100 */
[----:B------:R-:W-:-:S04]  /*03f0*/  HADD2.F32 R8, -RZ, R8.H1_H1 ;  /* 0x30000008ff087230 */ /* 0x000fc80000004100 */
[----:B------:R-:W-:Y:S08]  /*0400*/  MUFU.TANH R9, R9 ;  /* 0x0000000900097308 */ /* 0x000ff00000002400 */
[----:B------:R-:W0:Y:S02]  /*0410*/  MUFU.TANH R8, R8 ;  /* 0x0000000800087308 */ /* 0x000e240000002400 */
[----:B0-----:R-:W-:-:S05]  /*0420*/  F2FP.F16.F32.PACK_AB R11, R8, R9 ;  /* 0x00000009080b723e */ /* 0x001fca00000000ff */
[----:B------:R0:W-:Y:S01]  /*0430*/  STG.E desc[UR6][R4.64], R11 ;  /* 0x0000000b04007986 */ /* 0x0001e2000c101906 */
[----:B------:R-:W-:Y:S05]  /*0440*/  @!P0 BRA `(.L_x_304) ;  /* 0xfffffffc00d48947 */ /* 0x000fea000383ffff */
[----:B------:R-:W-:Y:S05]  /*0450*/  EXIT ;  /* 0x000000000000794d */ /* 0x000fea0003800000 */
.L_x_306:
        /* <DEDUP_REMOVED lines=10> */
.L_x_342:


//--------------------- .nv.shared.reserved.0     --------------------------
	.section	.nv.shared.reserved.0,"aw",@nobits
	.weak		__nv_reservedSMEM_offset_0_alias
	.size		__nv_reservedSMEM_offset_0_alias, 0, 64
	.other		__nv_reservedSMEM_offset_0_alias,@"STO_CUDA_RESERVED_SHARED STV_DEFAULT"
__nv_reservedSMEM_offset_0_alias:
	.zero		0
	.zero		64


//--------------------- .nv.constant0._ZN17fastertransformer14sigmoid_kernelI6__halfEEvPT_if --------------------------
	.section	.nv.constant0._ZN17fastertransformer14sigmoid_kernelI6__halfEEvPT_if,"a",@progbits
	.sectionflags	@""
	.align	4
.nv.constant0._ZN17fastertransformer14sigmoid_kernelI6__halfEEvPT_if:
	.zero		912


//--------------------- .nv.constant0._ZN17fastertransformer14sigmoid_kernelIfEEvPT_if --------------------------
	.section	.nv.constant0._ZN17fastertransformer14sigmoid_kernelIfEEvPT_if,"a",@progbits
	.sectionflags	@""
	.align	4
.nv.constant0._ZN17fastertransformer14sigmoid_kernelIfEEvPT_if:
	.zero		912


//--------------------- .nv.constant0._ZN17fastertransformer13addBiasGeluV3I7__half2Li40960ELi2EEEvPT_PKS2_PKiS5_iS7_i --------------------------
	.section	.nv.constant0._ZN17fastertransformer13addBiasGeluV3I7__half2Li40960ELi2EEEvPT_PKS2_PKiS5_iS7_i,"a",@progbits
	.sectionflags	@""
	.align	4
.nv.constant0._ZN17fastertransformer13addBiasGeluV3I7__half2Li40960ELi2EEEvPT_PKS2_PKiS5_iS7_i:
	.zero		948


//--------------------- .nv.constant0._ZN17fastertransformer13addBiasGeluV3I7__half2Li4096ELi1EEEvPT_PKS2_PKiS5_iS7_i --------------------------
	.section	.nv.constant0._ZN17fastertransformer13addBiasGeluV3I7__half2Li4096ELi1EEEvPT_PKS2_PKiS5_iS7_i,"a",@progbits
	.sectionflags	@""
	.align	4
.nv.constant0._ZN17fastertransformer13addBiasGeluV3I7__half2Li4096ELi1EEEvPT_PKS2_PKiS5_iS7_i:
	.zero		948


//--------------------- .nv.constant0._ZN17fastertransformer13addBiasGeluV2I7__half2Li40960EEEvPT_PKS2_PKiS5_iS7_i --------------------------
	.section	.nv.constant0._ZN17fastertransformer13addBiasGeluV2I7__half2Li40960EEEvPT_PKS2_PKiS5_iS7_i,"a",@progbits
	.sectionflags	@""
	.align	4
.nv.constant0._ZN17fastertransformer13addBiasGeluV2I7__half2Li40960EEEvPT_PKS2_PKiS5_iS7_i:
	.zero		948


//--------------------- .nv.constant0._ZN17fastertransformer13addBiasGeluV3I7__half2Li40960ELi4EEEvPT_PKS2_PKiS5_iS7_i --------------------------
	.section	.nv.constant0._ZN17fastertransformer13addBiasGeluV3I7__half2Li40960ELi4EEEvPT_PKS2_PKiS5_iS7_i,"a",@progbits
	.sectionflags	@""
	.align	4
.nv.constant0._ZN17fastertransformer13addBiasGeluV3I7__half2Li40960ELi4EEEvPT_PKS2_PKiS5_iS7_i:
	.zero		948


//--------------------- .nv.constant0._ZN17fastertransformer13addBiasGeluV2I7__half2Li24576EEEvPT_PKS2_PKiS5_iS7_i --------------------------
	.section	.nv.constant0._ZN17fastertransformer13addBiasGeluV2I7__half2Li24576EEEvPT_PKS2_PKiS5_iS7_i,"a",@progbits
	.sectionflags	@""
	.align	4
.nv.constant0._ZN17fastertransformer13addBiasGeluV2I7__half2Li24576EEEvPT_PKS2_PKiS5_iS7_i:
	.zero		948


//--------------------- .nv.constant0._ZN17fastertransformer13addBiasGeluV3I7__half2Li24576ELi2EEEvPT_PKS2_PKiS5_iS7_i --------------------------
	.section	.nv.constant0._ZN17fastertransformer13addBiasGeluV3I7__half2Li24576ELi2EEEvPT_PKS2_PKiS5_iS7_i,"a",@progbits
	.sectionflags	@""
	.align	4
.nv.constant0._ZN17fastertransformer13addBiasGeluV3I7__half2Li24576ELi2EEEvPT_PKS2_PKiS5_iS7_i:
	.zero		948


//--------------------- .nv.constant0._ZN17fastertransformer13addBiasGeluV2I7__half2Li16384EEEvPT_PKS2_PKiS5_iS7_i --------------------------
	.section	.nv.constant0._ZN17fastertransformer13addBiasGeluV2I7__half2Li16384EEEvPT_PKS2_PKiS5_iS7_i,"a",@progbits
	.sectionflags	@""
	.align	4
.nv.constant0._ZN17fastertransformer13addBiasGeluV2I7__half2Li16384EEEvPT_PKS2_PKiS5_iS7_i:
	.zero		948


//--------------------- .nv.constant0._ZN17fastertransformer13addBiasGeluV3I7__half2Li16384ELi2EEEvPT_PKS2_PKiS5_iS7_i --------------------------
	.section	.nv.constant0._ZN17fastertransformer13addBiasGeluV3I7__half2Li16384ELi2EEEvPT_PKS2_PKiS5_iS7_i,"a",@progbits
	.sectionflags	@""
	.align	4
.nv.constant0._ZN17fastertransformer13addBiasGeluV3I7__half2Li16384ELi2EEEvPT_PKS2_PKiS5_iS7_i:
	.zero		948


//--------------------- .nv.constant0._ZN17fastertransformer13addBiasGeluV2I7__half2Li8192EEEvPT_PKS2_PKiS5_iS7_i --------------------------
	.section	.nv.constant0._ZN17fastertransformer13addBiasGeluV2I7__half2Li8192EEEvPT_PKS2_PKiS5_iS7_i,"a",@progbits
	.sectionflags	@""
	.align	4
.nv.constant0._ZN17fastertransformer13addBiasGeluV2I7__half2Li8192EEEvPT_PKS2_PKiS5_iS7_i:
	.zero		948


//--------------------- .nv.constant0._ZN17fastertransformer13addBiasGeluV3I7__half2Li8192ELi2EEEvPT_PKS2_PKiS5_iS7_i --------------------------
	.section	.nv.constant0._ZN17fastertransformer13addBiasGeluV3I7__half2Li8192ELi2EEEvPT_PKS2_PKiS5_iS7_i,"a",@progbits
	.sectionflags	@""
	.align	4
.nv.constant0._ZN17fastertransformer13addBiasGeluV3I7__half2Li8192ELi2EEEvPT_PKS2_PKiS5_iS7_i:
	.zero		948


//--------------------- .nv.constant0._ZN17fastertransformer13addBiasGeluV2I7__half2Li4096EEEvPT_PKS2_PKiS5_iS7_i --------------------------
	.section	.nv.constant0._ZN17fastertransformer13addBiasGeluV2I7__half2Li4096EEEvPT_PKS2_PKiS5_iS7_i,"a",@progbits
	.sectionflags	@""
	.align	4
.nv.constant0._ZN17fastertransformer13addBiasGeluV2I7__half2Li4096EEEvPT_PKS2_PKiS5_iS7_i:
	.zero		948


//--------------------- .nv.constant0._ZN17fastertransformer13addBiasGeluV3I7__half2Li4096ELi2EEEvPT_PKS2_PKiS5_iS7_i --------------------------
	.section	.nv.constant0._ZN17fastertransformer13addBiasGeluV3I7__half2Li4096ELi2EEEvPT_PKS2_PKiS5_iS7_i,"a",@progbits
	.sectionflags	@""
	.align	4
.nv.constant0._ZN17fastertransformer13addBiasGeluV3I7__half2Li4096ELi2EEEvPT_PKS2_PKiS5_iS7_i:
	.zero		948


//--------------------- .nv.constant0._ZN17fastertransformer13addBiasGeluV2I7__half2Li2048EEEvPT_PKS2_PKiS5_iS7_i --------------------------
	.section	.nv.constant0._ZN17fastertransformer13addBiasGeluV2I7__half2Li2048EEEvPT_PKS2_PKiS5_iS7_i,"a",@progbits
	.sectionflags	@""
	.align	4
.nv.constant0._ZN17fastertransformer13addBiasGeluV2I7__half2Li2048EEEvPT_PKS2_PKiS5_iS7_i:
	.zero		948


//--------------------- .nv.constant0._ZN17fastertransformer13addBiasGeluV3I7__half2Li2048ELi1EEEvPT_PKS2_PKiS5_iS7_i --------------------------
	.section	.nv.constant0._ZN17fastertransformer13addBiasGeluV3I7__half2Li2048ELi1EEEvPT_PKS2_PKiS5_iS7_i,"a",@progbits
	.sectionflags	@""
	.align	4
.nv.constant0._ZN17fastertransformer13addBiasGeluV3I7__half2Li2048ELi1EEEvPT_PKS2_PKiS5_iS7_i:
	.zero		948


//--------------------- .nv.constant0._ZN17fastertransformer13addBiasGeluV2I7__half2Li1536EEEvPT_PKS2_PKiS5_iS7_i --------------------------
	.section	.nv.constant0._ZN17fastertransformer13addBiasGeluV2I7__half2Li1536EEEvPT_PKS2_PKiS5_iS7_i,"a",@progbits
	.sectionflags	@""
	.align	4
.nv.constant0._ZN17fastertransformer13addBiasGeluV2I7__half2Li1536EEEvPT_PKS2_PKiS5_iS7_i:
	.zero		948


//--------------------- .nv.constant0._ZN17fastertransformer13addBiasGeluV3I7__half2Li1536ELi1EEEvPT_PKS2_PKiS5_iS7_i --------------------------
	.section	.nv.constant0._ZN17fastertransformer13addBiasGeluV3I7__half2Li1536ELi1EEEvPT_PKS2_PKiS5_iS7_i,"a",@progbits
	.sectionflags	@""
	.align	4
.nv.constant0._ZN17fastertransformer13addBiasGeluV3I7__half2Li1536ELi1EEEvPT_PKS2_PKiS5_iS7_i:
	.zero		948


//--------------------- .nv.constant0._ZN17fastertransformer13addBiasGeluV2I7__half2Li1024EEEvPT_PKS2_PKiS5_iS7_i --------------------------
	.section	.nv.constant0._ZN17fastertransformer13addBiasGeluV2I7__half2Li1024EEEvPT_PKS2_PKiS5_iS7_i,"a",@progbits
	.sectionflags	@""
	.align	4
.nv.constant0._ZN17fastertransformer13addBiasGeluV2I7__half2Li1024EEEvPT_PKS2_PKiS5_iS7_i:
	.zero		948


//--------------------- .nv.constant0._ZN17fastertransformer13addBiasGeluV3I7__half2Li1024ELi1EEEvPT_PKS2_PKiS5_iS7_i --------------------------
	.section	.nv.constant0._ZN17fastertransformer13addBiasGeluV3I7__half2Li1024ELi1EEEvPT_PKS2_PKiS5_iS7_i,"a",@progbits
	.sectionflags	@""
	.align	4
.nv.constant0._ZN17fastertransformer13addBiasGeluV3I7__half2Li1024ELi1EEEvPT_PKS2_PKiS5_iS7_i:
	.zero		948


//--------------------- .nv.constant0._ZN17fastertransformer13addBiasGeluV2I7__half2Li512EEEvPT_PKS2_PKiS5_iS7_i --------------------------
	.section	.nv.constant0._ZN17fastertransformer13addBiasGeluV2I7__half2Li512EEEvPT_PKS2_PKiS5_iS7_i,"a",@progbits
	.sectionflags	@""
	.align	4
.nv.constant0._ZN17fastertransformer13addBiasGeluV2I7__half2Li512EEEvPT_PKS2_PKiS5_iS7_i:
	.zero		948


//--------------------- .nv.constant0._ZN17fastertransformer13addBiasGeluV3I7__half2Li512ELi1EEEvPT_PKS2_PKiS5_iS7_i --------------------------
	.section	.nv.constant0._ZN17fastertransformer13addBiasGeluV3I7__half2Li512ELi1EEEvPT_PKS2_PKiS5_iS7_i,"a",@progbits
	.sectionflags	@""
	.align	4
.nv.constant0._ZN17fastertransformer13addBiasGeluV3I7__half2Li512ELi1EEEvPT_PKS2_PKiS5_iS7_i:
	.zero		948


//--------------------- .nv.constant0._ZN17fastertransformer13addBiasGeluV2I7__half2Li256EEEvPT_PKS2_PKiS5_iS7_i --------------------------
	.section	.nv.constant0._ZN17fastertransformer13addBiasGeluV2I7__half2Li256EEEvPT_PKS2_PKiS5_iS7_i,"a",@progbits
	.sectionflags	@""
	.align	4
.nv.constant0._ZN17fastertransformer13addBiasGeluV2I7__half2Li256EEEvPT_PKS2_PKiS5_iS7_i:
	.zero		948


//--------------------- .nv.constant0._ZN17fastertransformer13addBiasGeluV3I7__half2Li256ELi1EEEvPT_PKS2_PKiS5_iS7_i --------------------------
	.section	.nv.constant0._ZN17fastertransformer13addBiasGeluV3I7__half2Li256ELi1EEEvPT_PKS2_PKiS5_iS7_i,"a",@progbits
	.sectionflags	@""
	.align	4
.nv.constant0._ZN17fastertransformer13addBiasGeluV3I7__half2Li256ELi1EEEvPT_PKS2_PKiS5_iS7_i:
	.zero		948


//--------------------- .nv.constant0._ZN17fastertransformer13add_bias_tanhIfEEvPT_PKS1_ii --------------------------
	.section	.nv.constant0._ZN17fastertransformer13add_bias_tanhIfEEvPT_PKS1_ii,"a",@progbits
	.sectionflags	@""
	.align	4
.nv.constant0._ZN17fastertransformer13add_bias_tanhIfEEvPT_PKS1_ii:
	.zero		920


//--------------------- .nv.constant0._ZN17fastertransformer18generic_activationINS_18IdentityActivationEf6__halfEEvPT0_PKT1_PKS3_S7_PKiS9_iPKfSD_SB_iii --------------------------
	.section	.nv.constant0._ZN17fastertransformer18generic_activationINS_18IdentityActivationEf6__halfEEvPT0_PKT1_PKS3_S7_PKiS9_iPKfSD_SB_iii,"a",@progbits
	.sectionflags	@""
	.align	4
.nv.constant0._ZN17fastertransformer18generic_activationINS_18IdentityActivationEf6__halfEEvPT0_PKT1_PKS3_S7_PKiS9_iPKfSD_SB_iii:
	.zero		988


//--------------------- .nv.constant0._ZN17fastertransformer18generic_activationINS_18IdentityActivationE7__half2S2_EEvPT0_PKT1_PKS3_S7_PKiS9_iPKfSD_SB_iii --------------------------
	.section	.nv.constant0._ZN17fastertransformer18generic_activationINS_18IdentityActivationE7__half2S2_EEvPT0_PKT1_PKS3_S7_PKiS9_iPKfSD_SB_iii,"a",@progbits
	.sectionflags	@""
	.align	4
.nv.constant0._ZN17fastertransformer18generic_activationINS_18IdentityActivationE7__half2S2_EEvPT0_PKT1_PKS3_S7_PKiS9_iPKfSD_SB_iii:
	.zero		988


//--------------------- .nv.constant0._ZN17fastertransformer18generic_activationINS_18IdentityActivationEffEEvPT0_PKT1_PKS2_S6_PKiS8_iPKfSC_SA_iii --------------------------
	.section	.nv.constant0._ZN17fastertransformer18generic_activationINS_18IdentityActivationEffEEvPT0_PKT1_PKS2_S6_PKiS8_iPKfSC_SA_iii,"a",@progbits
	.sectionflags	@""
	.align	4
.nv.constant0._ZN17fastertransformer18generic_activationINS_18IdentityActivationEffEEvPT0_PKT1_PKS2_S6_PKiS8_iPKfSC_SA_iii:
	.zero		988


//--------------------- .nv.constant0._ZN17fastertransformer18generic_activationINS_14SiluActivationE7__half2S2_EEvPT0_PKT1_PKS3_S7_PKiS9_iPKfSD_SB_iii --------------------------
	.section	.nv.constant0._ZN17fastertransformer18generic_activationINS_14SiluActivationE7__half2S2_EEvPT0_PKT1_PKS3_S7_PKiS9_iPKfSD_SB_iii,"a",@progbits
	.sectionflags	@""
	.align	4
.nv.constant0._ZN17fastertransformer18generic_activationINS_14SiluActivationE7__half2S2_EEvPT0_PKT1_PKS3_S7_PKiS9_iPKfSD_SB_iii:
	.zero		988


//--------------------- .nv.constant0._ZN17fastertransformer18generic_activationINS_14SiluActivationEffEEvPT0_PKT1_PKS2_S6_PKiS8_iPKfSC_SA_iii --------------------------
	.section	.nv.constant0._ZN17fastertransformer18generic_activationINS_14SiluActivationEffEEvPT0_PKT1_PKS2_S6_PKiS8_iPKfSC_SA_iii,"a",@progbits
	.sectionflags	@""
	.align	4
.nv.constant0._ZN17fastertransformer18generic_activationINS_14SiluActivationEffEEvPT0_PKT1_PKS2_S6_PKiS8_iPKfSC_SA_iii:
	.zero		988


//--------------------- .nv.constant0._ZN17fastertransformer18generic_activationINS_14ReluActivationE7__half2S2_EEvPT0_PKT1_PKS3_S7_PKiS9_iPKfSD_SB_iii --------------------------
	.section	.nv.constant0._ZN17fastertransformer18generic_activationINS_14ReluActivationE7__half2S2_EEvPT0_PKT1_PKS3_S7_PKiS9_iPKfSD_SB_iii,"a",@progbits
	.sectionflags	@""
	.align	4
.nv.constant0._ZN17fastertransformer18generic_activationINS_14ReluActivationE7__half2S2_EEvPT0_PKT1_PKS3_S7_PKiS9_iPKfSD_SB_iii:
	.zero		988


//--------------------- .nv.constant0._ZN17fastertransformer18generic_activationINS_14ReluActivationEffEEvPT0_PKT1_PKS2_S6_PKiS8_iPKfSC_SA_iii --------------------------
	.section	.nv.constant0._ZN17fastertransformer18generic_activationINS_14ReluActivationEffEEvPT0_PKT1_PKS2_S6_PKiS8_iPKfSC_SA_iii,"a",@progbits
	.sectionflags	@""
	.align	4
.nv.constant0._ZN17fastertransformer18generic_activationINS_14ReluActivationEffEEvPT0_PKT1_PKS2_S6_PKiS8_iPKfSC_SA_iii:
	.zero		988


//--------------------- .nv.constant0._ZN17fastertransformer18generic_activationINS_14GeluActivationE7__half2S2_EEvPT0_PKT1_PKS3_S7_PKiS9_iPKfSD_SB_iii --------------------------
	.section	.nv.constant0._ZN17fastertransformer18generic_activationINS_14GeluActivationE7__half2S2_EEvPT0_PKT1_PKS3_S7_PKiS9_iPKfSD_SB_iii,"a",@progbits
	.sectionflags	@""
	.align	4
.nv.constant0._ZN17fastertransformer18generic_activationINS_14GeluActivationE7__half2S2_EEvPT0_PKT1_PKS3_S7_PKiS9_iPKfSD_SB_iii:
	.zero		988


//--------------------- .nv.constant0._ZN17fastertransformer18generic_activationINS_14GeluActivationEffEEvPT0_PKT1_PKS2_S6_PKiS8_iPKfSC_SA_iii --------------------------
	.section	.nv.constant0._ZN17fastertransformer18generic_activationINS_14GeluActivationEffEEvPT0_PKT1_PKS2_S6_PKiS8_iPKfSC_SA_iii,"a",@progbits
	.sectionflags	@""
	.align	4
.nv.constant0._ZN17fastertransformer18generic_activationINS_14GeluActivationEffEEvPT0_PKT1_PKS2_S6_PKiS8_iPKfSC_SA_iii:
	.zero		988


//--------------------- .nv.constant0._ZN17fastertransformer14sigmoid_kernelI7__half2EEvPT_if --------------------------
	.section	.nv.constant0._ZN17fastertransformer14sigmoid_kernelI7__half2EEvPT_if,"a",@progbits
	.sectionflags	@""
	.align	4
.nv.constant0._ZN17fastertransformer14sigmoid_kernelI7__half2EEvPT_if:
	.zero		912


//--------------------- .nv.constant0._ZN17fastertransformer13add_bias_tanhI6__halfEEvPT_PKS2_ii --------------------------
	.section	.nv.constant0._ZN17fastertransformer13add_bias_tanhI6__halfEEvPT_PKS2_ii,"a",@progbits
	.sectionflags	@""
	.align	4
.nv.constant0._ZN17fastertransformer13add_bias_tanhI6__halfEEvPT_PKS2_ii:
	.zero		920


//--------------------- SYMBOLS --------------------------

	.type		.nv.reservedSmem.offset0,@object
	.size		.nv.reservedSmem.offset0,0x4
